//
// Generated by NVIDIA NVVM Compiler
//
// Compiler Build ID: CL-36424714
// Cuda compilation tools, release 13.0, V13.0.88
// Based on NVVM 20.0.0
//

.version 9.0
.target sm_100
.address_size 64

	// .globl	test_mod_add
.extern .func  (.param .b32 func_retval0) vprintf
(
	.param .b64 vprintf_param_0,
	.param .b64 vprintf_param_1
)
;
.const .align 8 .b8 _P[32] = {47, 252, 255, 255, 254, 255, 255, 255, 255, 255, 255, 255, 255, 255, 255, 255, 255, 255, 255, 255, 255, 255, 255, 255, 255, 255, 255, 255, 255, 255, 255, 255};
.const .align 8 .b8 _Gx[32] = {152, 23, 248, 22, 91, 129, 242, 89, 217, 40, 206, 45, 219, 252, 155, 2, 7, 11, 135, 206, 149, 98, 160, 85, 172, 187, 220, 249, 126, 102, 190, 121};
.const .align 8 .b8 _Gy[32] = {184, 212, 16, 251, 143, 208, 71, 156, 25, 84, 133, 166, 72, 180, 23, 253, 168, 8, 17, 14, 252, 251, 164, 93, 101, 196, 163, 38, 119, 218, 58, 72};
.global .align 1 .b8 $str[31] = {68, 69, 66, 85, 71, 32, 95, 82, 101, 100, 117, 99, 101, 53, 49, 50, 58, 32, 83, 116, 101, 112, 32, 55, 32, 99, 97, 115, 101, 10};
.global .align 1 .b8 $str$1[35] = {32, 32, 104, 105, 103, 104, 32, 61, 32, 91, 37, 108, 108, 117, 44, 32, 37, 108, 108, 117, 44, 32, 37, 108, 108, 117, 44, 32, 37, 108, 108, 117, 93, 10};
.global .align 1 .b8 $str$2[44] = {32, 32, 115, 104, 105, 102, 116, 101, 100, 32, 61, 32, 91, 37, 108, 108, 117, 44, 32, 37, 108, 108, 117, 44, 32, 37, 108, 108, 117, 44, 32, 37, 108, 108, 117, 44, 32, 37, 108, 108, 117, 93, 10};
.global .align 1 .b8 $str$3[44] = {32, 32, 109, 117, 108, 116, 57, 55, 55, 32, 61, 32, 91, 37, 108, 108, 117, 44, 32, 37, 108, 108, 117, 44, 32, 37, 108, 108, 117, 44, 32, 37, 108, 108, 117, 44, 32, 37, 108, 108, 117, 93, 10};
.global .align 1 .b8 $str$4[40] = {32, 32, 115, 117, 109, 32, 61, 32, 91, 37, 108, 108, 117, 44, 32, 37, 108, 108, 117, 44, 32, 37, 108, 108, 117, 44, 32, 37, 108, 108, 117, 44, 32, 37, 108, 108, 117, 93, 10};
.global .align 1 .b8 $str$5[64] = {32, 32, 115, 117, 109, 32, 40, 97, 102, 116, 101, 114, 32, 114, 101, 100, 117, 99, 105, 110, 103, 32, 115, 117, 109, 91, 52, 93, 41, 32, 61, 32, 91, 37, 108, 108, 117, 44, 32, 37, 108, 108, 117, 44, 32, 37, 108, 108, 117, 44, 32, 37, 108, 108, 117, 44, 32, 37, 108, 108, 117, 93, 10};
.global .align 1 .b8 $str$6[60] = {32, 32, 116, 101, 109, 112, 32, 40, 98, 101, 102, 111, 114, 101, 32, 114, 101, 100, 117, 99, 116, 105, 111, 110, 41, 32, 61, 32, 91, 37, 108, 108, 117, 44, 32, 37, 108, 108, 117, 44, 32, 37, 108, 108, 117, 44, 32, 37, 108, 108, 117, 44, 32, 37, 108, 108, 117, 93, 10};
.global .align 1 .b8 $str$7[32] = {32, 32, 105, 116, 101, 114, 32, 37, 100, 58, 32, 116, 101, 109, 112, 91, 52, 93, 61, 37, 108, 108, 117, 44, 32, 103, 101, 61, 37, 100, 10};
.global .align 1 .b8 $str$8[63] = {32, 32, 105, 116, 101, 114, 32, 37, 100, 58, 32, 97, 102, 116, 101, 114, 32, 115, 117, 98, 116, 114, 97, 99, 116, 105, 111, 110, 32, 61, 32, 91, 37, 108, 108, 117, 44, 32, 37, 108, 108, 117, 44, 32, 37, 108, 108, 117, 44, 32, 37, 108, 108, 117, 44, 32, 37, 108, 108, 117, 93, 10};
.global .align 1 .b8 $str$9[32] = {68, 69, 66, 85, 71, 32, 95, 77, 111, 100, 77, 117, 108, 116, 58, 32, 83, 116, 101, 112, 32, 55, 32, 115, 113, 117, 97, 114, 101, 100, 10};
.global .align 1 .b8 $str$10[69] = {32, 32, 116, 101, 109, 112, 32, 40, 53, 49, 50, 45, 98, 105, 116, 41, 32, 61, 32, 91, 37, 108, 108, 117, 44, 32, 37, 108, 108, 117, 44, 32, 37, 108, 108, 117, 44, 32, 37, 108, 108, 117, 44, 32, 37, 108, 108, 117, 44, 32, 37, 108, 108, 117, 44, 32, 37, 108, 108, 117, 44, 32, 37, 108, 108, 117, 93, 10};
.global .align 1 .b8 $str$11[47] = {32, 32, 114, 101, 115, 117, 108, 116, 32, 40, 50, 53, 54, 45, 98, 105, 116, 41, 32, 61, 32, 91, 37, 108, 108, 117, 44, 32, 37, 108, 108, 117, 44, 32, 37, 108, 108, 117, 44, 32, 37, 108, 108, 117, 93, 10};
.global .align 1 .b8 $str$12[60] = {83, 116, 101, 112, 32, 37, 100, 58, 32, 70, 105, 114, 115, 116, 32, 49, 32, 98, 105, 116, 32, 102, 111, 117, 110, 100, 44, 32, 114, 101, 115, 32, 61, 32, 91, 37, 108, 108, 117, 44, 32, 37, 108, 108, 117, 44, 32, 37, 108, 108, 117, 44, 32, 37, 108, 108, 117, 93, 10};
.global .align 1 .b8 $str$13[51] = {83, 116, 101, 112, 32, 37, 100, 58, 32, 98, 105, 116, 61, 37, 108, 108, 117, 44, 32, 114, 101, 115, 32, 61, 32, 91, 37, 108, 108, 117, 44, 32, 37, 108, 108, 117, 44, 32, 37, 108, 108, 117, 44, 32, 37, 108, 108, 117, 93, 10};

.visible .entry test_mod_add(
	.param .u64 .ptr .align 1 test_mod_add_param_0,
	.param .u64 .ptr .align 1 test_mod_add_param_1,
	.param .u64 .ptr .align 1 test_mod_add_param_2
)
{
	.reg .pred 	%p<25>;
	.reg .b32 	%r<6>;
	.reg .b64 	%rd<66>;

	ld.param.u64 	%rd19, [test_mod_add_param_0];
	ld.param.u64 	%rd20, [test_mod_add_param_1];
	ld.param.u64 	%rd18, [test_mod_add_param_2];
	mov.u32 	%r2, %ctaid.x;
	mov.u32 	%r3, %ntid.x;
	mov.u32 	%r4, %tid.x;
	mad.lo.s32 	%r5, %r2, %r3, %r4;
	shl.b32 	%r1, %r5, 2;
	cvta.to.global.u64 	%rd21, %rd19;
	cvta.to.global.u64 	%rd22, %rd20;
	mul.wide.s32 	%rd23, %r1, 8;
	add.s64 	%rd24, %rd21, %rd23;
	ld.global.u64 	%rd25, [%rd24];
	add.s64 	%rd26, %rd22, %rd23;
	ld.global.u64 	%rd27, [%rd26];
	ld.global.u64 	%rd28, [%rd24+8];
	ld.global.u64 	%rd29, [%rd26+8];
	ld.global.u64 	%rd30, [%rd24+16];
	ld.global.u64 	%rd31, [%rd26+16];
	ld.global.u64 	%rd32, [%rd24+24];
	ld.global.u64 	%rd33, [%rd26+24];
	add.s64 	%rd1, %rd25, %rd27;
	setp.lt.u64 	%p1, %rd1, %rd25;
	selp.u64 	%rd34, 1, 0, %p1;
	add.s64 	%rd35, %rd28, %rd34;
	setp.lt.u64 	%p2, %rd35, %rd28;
	selp.u64 	%rd36, 1, 0, %p2;
	add.s64 	%rd64, %rd35, %rd29;
	setp.lt.u64 	%p3, %rd64, %rd35;
	selp.u64 	%rd37, 1, 0, %p3;
	add.s64 	%rd38, %rd37, %rd36;
	add.s64 	%rd39, %rd30, %rd38;
	setp.lt.u64 	%p4, %rd39, %rd30;
	selp.u64 	%rd40, 1, 0, %p4;
	add.s64 	%rd63, %rd39, %rd31;
	setp.lt.u64 	%p5, %rd63, %rd39;
	selp.u64 	%rd41, 1, 0, %p5;
	add.s64 	%rd42, %rd41, %rd40;
	add.s64 	%rd43, %rd32, %rd42;
	setp.ge.u64 	%p6, %rd43, %rd32;
	add.s64 	%rd62, %rd43, %rd33;
	setp.ge.u64 	%p7, %rd62, %rd43;
	and.pred  	%p8, %p7, %p6;
	ld.const.u64 	%rd45, [_P+24];
	setp.le.u64 	%p9, %rd62, %rd45;
	and.pred  	%p10, %p8, %p9;
	@%p10 bra 	$L__BB0_2;
	ld.const.u64 	%rd61, [_P+16];
	bra.uni 	$L__BB0_7;
$L__BB0_2:
	setp.lt.u64 	%p11, %rd62, %rd45;
	mov.u64 	%rd65, %rd1;
	@%p11 bra 	$L__BB0_8;
	ld.const.u64 	%rd61, [_P+16];
	setp.gt.u64 	%p12, %rd63, %rd61;
	@%p12 bra 	$L__BB0_7;
	setp.lt.u64 	%p13, %rd63, %rd61;
	mov.u64 	%rd65, %rd1;
	@%p13 bra 	$L__BB0_8;
	ld.const.u64 	%rd8, [_P+8];
	setp.gt.u64 	%p14, %rd64, %rd8;
	@%p14 bra 	$L__BB0_7;
	setp.lt.u64 	%p15, %rd64, %rd8;
	ld.const.u64 	%rd46, [_P];
	setp.lt.u64 	%p16, %rd1, %rd46;
	or.pred  	%p17, %p15, %p16;
	mov.u64 	%rd65, %rd1;
	@%p17 bra 	$L__BB0_8;
$L__BB0_7:
	ld.const.u64 	%rd48, [_P];
	sub.s64 	%rd65, %rd1, %rd48;
	setp.lt.u64 	%p18, %rd1, %rd48;
	selp.u64 	%rd49, 1, 0, %p18;
	ld.const.u64 	%rd50, [_P+8];
	sub.s64 	%rd51, %rd64, %rd50;
	setp.lt.u64 	%p19, %rd64, %rd50;
	selp.s64 	%rd52, -1, 0, %p18;
	add.s64 	%rd64, %rd51, %rd52;
	setp.lt.u64 	%p20, %rd51, %rd49;
	or.pred  	%p21, %p19, %p20;
	selp.u64 	%rd53, 1, 0, %p21;
	sub.s64 	%rd54, %rd63, %rd61;
	setp.lt.u64 	%p22, %rd63, %rd61;
	selp.s64 	%rd55, -1, 0, %p21;
	add.s64 	%rd63, %rd54, %rd55;
	setp.lt.u64 	%p23, %rd54, %rd53;
	or.pred  	%p24, %p22, %p23;
	selp.s64 	%rd56, -1, 0, %p24;
	sub.s64 	%rd57, %rd62, %rd45;
	add.s64 	%rd62, %rd57, %rd56;
$L__BB0_8:
	cvta.to.global.u64 	%rd58, %rd18;
	add.s64 	%rd60, %rd58, %rd23;
	st.global.u64 	[%rd60], %rd65;
	st.global.u64 	[%rd60+8], %rd64;
	st.global.u64 	[%rd60+16], %rd63;
	st.global.u64 	[%rd60+24], %rd62;
	ret;

}
	// .globl	test_mod_mult
.visible .entry test_mod_mult(
	.param .u64 .ptr .align 1 test_mod_mult_param_0,
	.param .u64 .ptr .align 1 test_mod_mult_param_1,
	.param .u64 .ptr .align 1 test_mod_mult_param_2
)
{
	.local .align 16 .b8 	__local_depot1[112];
	.reg .b64 	%SP;
	.reg .b64 	%SPL;
	.reg .pred 	%p<174>;
	.reg .b16 	%rs<13>;
	.reg .b32 	%r<55>;
	.reg .b64 	%rd<323>;

	mov.u64 	%SPL, __local_depot1;
	cvta.local.u64 	%SP, %SPL;
	ld.param.u64 	%rd68, [test_mod_mult_param_0];
	ld.param.u64 	%rd69, [test_mod_mult_param_1];
	add.u64 	%rd70, %SP, 48;
	add.u64 	%rd1, %SPL, 48;
	mov.u32 	%r2, %ctaid.x;
	mov.u32 	%r3, %ntid.x;
	mov.u32 	%r4, %tid.x;
	mad.lo.s32 	%r5, %r2, %r3, %r4;
	shl.b32 	%r1, %r5, 2;
	cvta.to.global.u64 	%rd71, %rd68;
	cvta.to.global.u64 	%rd72, %rd69;
	mul.wide.s32 	%rd73, %r1, 8;
	add.s64 	%rd74, %rd71, %rd73;
	ld.global.u64 	%rd75, [%rd74];
	add.s64 	%rd76, %rd72, %rd73;
	ld.global.u64 	%rd77, [%rd76];
	ld.global.u64 	%rd79, [%rd74+8];
	ld.global.u64 	%rd81, [%rd76+8];
	ld.global.u64 	%rd83, [%rd74+16];
	ld.global.u64 	%rd85, [%rd76+16];
	ld.global.u64 	%rd87, [%rd74+24];
	ld.global.u64 	%rd89, [%rd76+24];
	mul.lo.s64 	%rd2, %rd77, %rd75;
	mul.hi.u64 	%rd91, %rd75, %rd77;
	mul.lo.s64 	%rd92, %rd81, %rd75;
	mul.hi.u64 	%rd93, %rd75, %rd81;
	add.s64 	%rd94, %rd92, %rd91;
	setp.lt.u64 	%p9, %rd94, %rd92;
	selp.u64 	%rd95, 1, 0, %p9;
	add.s64 	%rd96, %rd93, %rd95;
	mul.lo.s64 	%rd97, %rd85, %rd75;
	mul.hi.u64 	%rd98, %rd75, %rd85;
	add.s64 	%rd99, %rd97, %rd96;
	setp.lt.u64 	%p10, %rd99, %rd97;
	selp.u64 	%rd100, 1, 0, %p10;
	add.s64 	%rd101, %rd98, %rd100;
	mul.lo.s64 	%rd102, %rd89, %rd75;
	mul.hi.u64 	%rd103, %rd75, %rd89;
	add.s64 	%rd104, %rd102, %rd101;
	setp.lt.u64 	%p11, %rd104, %rd102;
	selp.u64 	%rd105, 1, 0, %p11;
	add.s64 	%rd106, %rd103, %rd105;
	mul.hi.u64 	%rd107, %rd79, %rd77;
	mad.lo.s64 	%rd3, %rd77, %rd79, %rd94;
	setp.lt.u64 	%p12, %rd3, %rd94;
	selp.u64 	%rd108, 1, 0, %p12;
	add.s64 	%rd109, %rd107, %rd108;
	mul.hi.u64 	%rd110, %rd79, %rd81;
	mad.lo.s64 	%rd111, %rd81, %rd79, %rd99;
	setp.lt.u64 	%p13, %rd111, %rd99;
	selp.u64 	%rd112, 1, 0, %p13;
	add.s64 	%rd113, %rd111, %rd109;
	setp.lt.u64 	%p14, %rd113, %rd111;
	selp.u64 	%rd114, 1, 0, %p14;
	add.s64 	%rd115, %rd110, %rd112;
	add.s64 	%rd116, %rd115, %rd114;
	mul.hi.u64 	%rd117, %rd79, %rd85;
	mad.lo.s64 	%rd118, %rd85, %rd79, %rd104;
	setp.lt.u64 	%p15, %rd118, %rd104;
	selp.u64 	%rd119, 1, 0, %p15;
	add.s64 	%rd120, %rd118, %rd116;
	setp.lt.u64 	%p16, %rd120, %rd118;
	selp.u64 	%rd121, 1, 0, %p16;
	add.s64 	%rd122, %rd117, %rd119;
	add.s64 	%rd123, %rd122, %rd121;
	mul.hi.u64 	%rd124, %rd79, %rd89;
	mad.lo.s64 	%rd125, %rd89, %rd79, %rd106;
	setp.lt.u64 	%p17, %rd125, %rd106;
	selp.u64 	%rd126, 1, 0, %p17;
	add.s64 	%rd127, %rd125, %rd123;
	setp.lt.u64 	%p18, %rd127, %rd125;
	selp.u64 	%rd128, 1, 0, %p18;
	add.s64 	%rd129, %rd124, %rd126;
	add.s64 	%rd130, %rd129, %rd128;
	mul.hi.u64 	%rd131, %rd83, %rd77;
	mad.lo.s64 	%rd4, %rd77, %rd83, %rd113;
	setp.lt.u64 	%p19, %rd4, %rd113;
	selp.u64 	%rd132, 1, 0, %p19;
	add.s64 	%rd133, %rd131, %rd132;
	mul.hi.u64 	%rd134, %rd83, %rd81;
	mad.lo.s64 	%rd135, %rd81, %rd83, %rd120;
	setp.lt.u64 	%p20, %rd135, %rd120;
	selp.u64 	%rd136, 1, 0, %p20;
	add.s64 	%rd137, %rd135, %rd133;
	setp.lt.u64 	%p21, %rd137, %rd135;
	selp.u64 	%rd138, 1, 0, %p21;
	add.s64 	%rd139, %rd134, %rd136;
	add.s64 	%rd140, %rd139, %rd138;
	mul.hi.u64 	%rd141, %rd83, %rd85;
	mad.lo.s64 	%rd142, %rd85, %rd83, %rd127;
	setp.lt.u64 	%p22, %rd142, %rd127;
	selp.u64 	%rd143, 1, 0, %p22;
	add.s64 	%rd144, %rd142, %rd140;
	setp.lt.u64 	%p23, %rd144, %rd142;
	selp.u64 	%rd145, 1, 0, %p23;
	add.s64 	%rd146, %rd141, %rd143;
	add.s64 	%rd147, %rd146, %rd145;
	mul.hi.u64 	%rd148, %rd83, %rd89;
	mad.lo.s64 	%rd149, %rd89, %rd83, %rd130;
	setp.lt.u64 	%p24, %rd149, %rd130;
	selp.u64 	%rd150, 1, 0, %p24;
	add.s64 	%rd151, %rd149, %rd147;
	setp.lt.u64 	%p25, %rd151, %rd149;
	selp.u64 	%rd152, 1, 0, %p25;
	add.s64 	%rd153, %rd148, %rd150;
	add.s64 	%rd154, %rd153, %rd152;
	mul.hi.u64 	%rd155, %rd87, %rd77;
	mad.lo.s64 	%rd5, %rd77, %rd87, %rd137;
	setp.lt.u64 	%p26, %rd5, %rd137;
	selp.u64 	%rd156, 1, 0, %p26;
	add.s64 	%rd157, %rd155, %rd156;
	mul.hi.u64 	%rd158, %rd87, %rd81;
	mad.lo.s64 	%rd159, %rd81, %rd87, %rd144;
	setp.lt.u64 	%p27, %rd159, %rd144;
	selp.u64 	%rd160, 1, 0, %p27;
	add.s64 	%rd6, %rd159, %rd157;
	setp.lt.u64 	%p28, %rd6, %rd159;
	selp.u64 	%rd161, 1, 0, %p28;
	add.s64 	%rd162, %rd158, %rd160;
	add.s64 	%rd163, %rd162, %rd161;
	mul.hi.u64 	%rd164, %rd87, %rd85;
	mad.lo.s64 	%rd165, %rd85, %rd87, %rd151;
	setp.lt.u64 	%p29, %rd165, %rd151;
	selp.u64 	%rd166, 1, 0, %p29;
	add.s64 	%rd7, %rd165, %rd163;
	setp.lt.u64 	%p30, %rd7, %rd165;
	selp.u64 	%rd167, 1, 0, %p30;
	add.s64 	%rd168, %rd164, %rd166;
	add.s64 	%rd169, %rd168, %rd167;
	mul.hi.u64 	%rd170, %rd87, %rd89;
	mad.lo.s64 	%rd171, %rd89, %rd87, %rd154;
	setp.lt.u64 	%p31, %rd171, %rd154;
	selp.u64 	%rd172, 1, 0, %p31;
	add.s64 	%rd8, %rd171, %rd169;
	setp.lt.u64 	%p32, %rd8, %rd171;
	selp.u64 	%rd173, 1, 0, %p32;
	add.s64 	%rd174, %rd170, %rd172;
	add.s64 	%rd9, %rd174, %rd173;
	or.b64  	%rd175, %rd75, %rd79;
	or.b64  	%rd176, %rd175, %rd83;
	setp.eq.s64 	%p33, %rd176, 0;
	setp.eq.s64 	%p34, %rd87, -9223372036854775808;
	and.pred  	%p35, %p33, %p34;
	setp.eq.s64 	%p36, %rd77, 0;
	and.pred  	%p37, %p35, %p36;
	setp.eq.s64 	%p38, %rd81, 0;
	and.pred  	%p39, %p37, %p38;
	setp.eq.s64 	%p40, %rd85, 0;
	and.pred  	%p41, %p39, %p40;
	setp.eq.s64 	%p42, %rd89, -9223372036854775808;
	and.pred  	%p1, %p41, %p42;
	not.pred 	%p43, %p1;
	@%p43 bra 	$L__BB1_2;
	mov.u64 	%rd177, $str$9;
	cvta.global.u64 	%rd178, %rd177;
	{ // callseq 0, 0
	.param .b64 param0;
	st.param.b64 	[param0], %rd178;
	.param .b64 param1;
	st.param.b64 	[param1], 0;
	.param .b32 retval0;
	call.uni (retval0), 
	vprintf, 
	(
	param0, 
	param1
	);
	ld.param.b32 	%r6, [retval0];
	} // callseq 0
	st.local.v2.u64 	[%rd1], {%rd2, %rd3};
	st.local.v2.u64 	[%rd1+16], {%rd4, %rd5};
	st.local.v2.u64 	[%rd1+32], {%rd6, %rd7};
	st.local.v2.u64 	[%rd1+48], {%rd8, %rd9};
	mov.u64 	%rd179, $str$10;
	cvta.global.u64 	%rd180, %rd179;
	{ // callseq 1, 0
	.param .b64 param0;
	st.param.b64 	[param0], %rd180;
	.param .b64 param1;
	st.param.b64 	[param1], %rd70;
	.param .b32 retval0;
	call.uni (retval0), 
	vprintf, 
	(
	param0, 
	param1
	);
	ld.param.b32 	%r8, [retval0];
	} // callseq 1
$L__BB1_2:
	shl.b64 	%rd10, %rd6, 32;
	mov.b64 	{%r10, %r11}, %rd6;
	mov.b64 	{%r12, %r13}, %rd7;
	mov.b64 	%rd11, {%r11, %r12};
	mov.b64 	{%r14, %r15}, %rd8;
	mov.b64 	%rd12, {%r13, %r14};
	mov.b64 	{%r16, %r17}, %rd9;
	mov.b64 	%rd13, {%r15, %r16};
	shr.u64 	%rd14, %rd9, 32;
	mul.lo.s64 	%rd15, %rd6, 977;
	mov.b64 	%rd182, 977;
	mul.hi.u64 	%rd183, %rd6, %rd182;
	mul.lo.s64 	%rd184, %rd7, 977;
	mul.hi.u64 	%rd185, %rd7, %rd182;
	add.s64 	%rd16, %rd184, %rd183;
	setp.lt.u64 	%p44, %rd16, %rd184;
	selp.u64 	%rd186, 1, 0, %p44;
	add.s64 	%rd187, %rd185, %rd186;
	mul.lo.s64 	%rd188, %rd8, 977;
	mul.hi.u64 	%rd189, %rd8, %rd182;
	add.s64 	%rd17, %rd188, %rd187;
	setp.lt.u64 	%p45, %rd17, %rd188;
	selp.u64 	%rd190, 1, 0, %p45;
	add.s64 	%rd191, %rd189, %rd190;
	mul.lo.s64 	%rd192, %rd9, 977;
	mul.hi.u64 	%rd193, %rd9, %rd182;
	add.s64 	%rd18, %rd192, %rd191;
	setp.lt.u64 	%p46, %rd18, %rd192;
	selp.u64 	%rd194, 1, 0, %p46;
	add.s64 	%rd19, %rd193, %rd194;
	setp.eq.s64 	%p47, %rd9, 4611686018427387904;
	setp.eq.s64 	%p48, %rd2, 0;
	and.pred  	%p49, %p47, %p48;
	setp.eq.s64 	%p50, %rd3, 0;
	and.pred  	%p51, %p49, %p50;
	setp.eq.s64 	%p52, %rd4, 0;
	and.pred  	%p53, %p51, %p52;
	setp.eq.s64 	%p54, %rd5, 0;
	and.pred  	%p55, %p53, %p54;
	setp.eq.s64 	%p56, %rd6, 0;
	and.pred  	%p57, %p55, %p56;
	setp.eq.s64 	%p58, %rd7, 0;
	and.pred  	%p59, %p57, %p58;
	setp.eq.s64 	%p60, %rd8, 0;
	and.pred  	%p2, %p59, %p60;
	not.pred 	%p61, %p2;
	@%p61 bra 	$L__BB1_4;
	mov.u64 	%rd195, $str;
	cvta.global.u64 	%rd196, %rd195;
	{ // callseq 2, 0
	.param .b64 param0;
	st.param.b64 	[param0], %rd196;
	.param .b64 param1;
	st.param.b64 	[param1], 0;
	.param .b32 retval0;
	call.uni (retval0), 
	vprintf, 
	(
	param0, 
	param1
	);
	ld.param.b32 	%r18, [retval0];
	} // callseq 2
	add.u64 	%rd197, %SP, 0;
	add.u64 	%rd198, %SPL, 0;
	mov.b64 	%rd199, 0;
	st.local.v2.u64 	[%rd198], {%rd199, %rd199};
	mov.b64 	%rd200, 4611686018427387904;
	st.local.v2.u64 	[%rd198+16], {%rd199, %rd200};
	mov.u64 	%rd201, $str$1;
	cvta.global.u64 	%rd202, %rd201;
	{ // callseq 3, 0
	.param .b64 param0;
	st.param.b64 	[param0], %rd202;
	.param .b64 param1;
	st.param.b64 	[param1], %rd197;
	.param .b32 retval0;
	call.uni (retval0), 
	vprintf, 
	(
	param0, 
	param1
	);
	ld.param.b32 	%r20, [retval0];
	} // callseq 3
	st.local.v2.u64 	[%rd198], {%rd10, %rd11};
	st.local.v2.u64 	[%rd198+16], {%rd12, %rd13};
	st.local.u64 	[%rd198+32], %rd14;
	mov.u64 	%rd203, $str$2;
	cvta.global.u64 	%rd204, %rd203;
	{ // callseq 4, 0
	.param .b64 param0;
	st.param.b64 	[param0], %rd204;
	.param .b64 param1;
	st.param.b64 	[param1], %rd197;
	.param .b32 retval0;
	call.uni (retval0), 
	vprintf, 
	(
	param0, 
	param1
	);
	ld.param.b32 	%r22, [retval0];
	} // callseq 4
	st.local.v2.u64 	[%rd198], {%rd15, %rd16};
	st.local.v2.u64 	[%rd198+16], {%rd17, %rd18};
	st.local.u64 	[%rd198+32], %rd19;
	mov.u64 	%rd205, $str$3;
	cvta.global.u64 	%rd206, %rd205;
	{ // callseq 5, 0
	.param .b64 param0;
	st.param.b64 	[param0], %rd206;
	.param .b64 param1;
	st.param.b64 	[param1], %rd197;
	.param .b32 retval0;
	call.uni (retval0), 
	vprintf, 
	(
	param0, 
	param1
	);
	ld.param.b32 	%r24, [retval0];
	} // callseq 5
$L__BB1_4:
	add.u64 	%rd207, %SP, 0;
	add.u64 	%rd20, %SPL, 0;
	mul.lo.s64 	%rd316, %rd6, 4294968273;
	setp.lt.u64 	%p62, %rd316, %rd10;
	selp.u64 	%rd208, 1, 0, %p62;
	add.s64 	%rd209, %rd15, %rd208;
	setp.gt.u64 	%p63, %rd209, %rd316;
	selp.b64 	%rd210, 1, %rd208, %p63;
	add.s64 	%rd211, %rd11, %rd210;
	add.s64 	%rd315, %rd211, %rd16;
	setp.lt.u64 	%p64, %rd315, %rd11;
	selp.u64 	%rd212, 1, 0, %p64;
	add.s64 	%rd213, %rd16, %rd212;
	setp.gt.u64 	%p65, %rd213, %rd315;
	selp.b64 	%rd214, 1, %rd212, %p65;
	add.s64 	%rd215, %rd12, %rd214;
	add.s64 	%rd314, %rd215, %rd17;
	setp.lt.u64 	%p66, %rd314, %rd12;
	selp.u64 	%rd216, 1, 0, %p66;
	add.s64 	%rd217, %rd17, %rd216;
	setp.gt.u64 	%p67, %rd217, %rd314;
	selp.b64 	%rd218, 1, %rd216, %p67;
	add.s64 	%rd219, %rd13, %rd218;
	add.s64 	%rd317, %rd219, %rd18;
	setp.lt.u64 	%p68, %rd317, %rd13;
	selp.u64 	%rd220, 1, 0, %p68;
	add.s64 	%rd221, %rd18, %rd220;
	setp.gt.u64 	%p69, %rd221, %rd317;
	selp.b64 	%rd222, 1, %rd220, %p69;
	add.s64 	%rd223, %rd14, %rd222;
	add.s64 	%rd25, %rd223, %rd19;
	@%p61 bra 	$L__BB1_6;
	st.local.v2.u64 	[%rd20], {%rd316, %rd315};
	st.local.v2.u64 	[%rd20+16], {%rd314, %rd317};
	st.local.u64 	[%rd20+32], %rd25;
	mov.u64 	%rd224, $str$4;
	cvta.global.u64 	%rd225, %rd224;
	{ // callseq 6, 0
	.param .b64 param0;
	st.param.b64 	[param0], %rd225;
	.param .b64 param1;
	st.param.b64 	[param1], %rd207;
	.param .b32 retval0;
	call.uni (retval0), 
	vprintf, 
	(
	param0, 
	param1
	);
	ld.param.b32 	%r26, [retval0];
	} // callseq 6
$L__BB1_6:
	setp.eq.s64 	%p71, %rd25, 0;
	mov.b64 	%rd318, 0;
	@%p71 bra 	$L__BB1_8;
	shl.b64 	%rd228, %rd25, 32;
	shr.u64 	%rd229, %rd25, 32;
	mov.b64 	%rd230, 977;
	mul.hi.u64 	%rd231, %rd25, %rd230;
	mad.lo.s64 	%rd232, %rd25, 977, %rd228;
	setp.lt.u64 	%p72, %rd232, %rd228;
	selp.u64 	%rd233, 1, 0, %p72;
	add.s64 	%rd316, %rd232, %rd316;
	setp.lt.u64 	%p73, %rd316, %rd232;
	selp.u64 	%rd234, 1, 0, %p73;
	add.s64 	%rd235, %rd234, %rd233;
	add.s64 	%rd236, %rd229, %rd231;
	setp.lt.u64 	%p74, %rd236, %rd229;
	selp.u64 	%rd237, 1, 0, %p74;
	add.s64 	%rd238, %rd315, %rd236;
	add.s64 	%rd239, %rd238, %rd235;
	setp.lt.u64 	%p75, %rd239, %rd315;
	not.b64 	%rd240, %rd236;
	setp.gt.u64 	%p76, %rd235, %rd240;
	or.pred  	%p77, %p76, %p75;
	selp.u64 	%rd241, 1, 0, %p77;
	add.s64 	%rd242, %rd314, %rd237;
	add.s64 	%rd28, %rd242, %rd241;
	setp.lt.u64 	%p78, %rd28, %rd314;
	selp.u64 	%rd243, 1, 0, %p78;
	add.s64 	%rd29, %rd317, %rd243;
	setp.lt.u64 	%p79, %rd29, %rd317;
	selp.u64 	%rd318, 1, 0, %p79;
	mov.u64 	%rd314, %rd28;
	mov.u64 	%rd315, %rd239;
	mov.u64 	%rd317, %rd29;
$L__BB1_8:
	@%p61 bra 	$L__BB1_10;
	st.local.v2.u64 	[%rd20], {%rd316, %rd315};
	st.local.v2.u64 	[%rd20+16], {%rd314, %rd317};
	st.local.u64 	[%rd20+32], %rd318;
	mov.u64 	%rd244, $str$5;
	cvta.global.u64 	%rd245, %rd244;
	{ // callseq 7, 0
	.param .b64 param0;
	st.param.b64 	[param0], %rd245;
	.param .b64 param1;
	st.param.b64 	[param1], %rd207;
	.param .b32 retval0;
	call.uni (retval0), 
	vprintf, 
	(
	param0, 
	param1
	);
	ld.param.b32 	%r28, [retval0];
	} // callseq 7
$L__BB1_10:
	add.s64 	%rd322, %rd316, %rd2;
	setp.lt.u64 	%p81, %rd322, %rd316;
	selp.u64 	%rd247, 1, 0, %p81;
	add.s64 	%rd248, %rd315, %rd3;
	setp.lt.u64 	%p82, %rd248, %rd315;
	add.s64 	%rd321, %rd248, %rd247;
	setp.lt.u64 	%p83, %rd321, %rd248;
	or.pred  	%p84, %p82, %p83;
	selp.u64 	%rd249, 1, 0, %p84;
	add.s64 	%rd250, %rd314, %rd4;
	setp.lt.u64 	%p85, %rd250, %rd314;
	add.s64 	%rd320, %rd250, %rd249;
	setp.lt.u64 	%p86, %rd320, %rd250;
	or.pred  	%p87, %p85, %p86;
	selp.u64 	%rd251, 1, 0, %p87;
	add.s64 	%rd252, %rd317, %rd5;
	setp.lt.u64 	%p88, %rd252, %rd317;
	add.s64 	%rd319, %rd252, %rd251;
	setp.lt.u64 	%p89, %rd319, %rd252;
	or.pred  	%p90, %p88, %p89;
	selp.u64 	%rd253, 1, 0, %p90;
	add.s64 	%rd40, %rd318, %rd253;
	@%p61 bra 	$L__BB1_12;
	st.local.v2.u64 	[%rd20], {%rd322, %rd321};
	st.local.v2.u64 	[%rd20+16], {%rd320, %rd319};
	st.local.u64 	[%rd20+32], %rd40;
	mov.u64 	%rd254, $str$6;
	cvta.global.u64 	%rd255, %rd254;
	{ // callseq 8, 0
	.param .b64 param0;
	st.param.b64 	[param0], %rd255;
	.param .b64 param1;
	st.param.b64 	[param1], %rd207;
	.param .b32 retval0;
	call.uni (retval0), 
	vprintf, 
	(
	param0, 
	param1
	);
	ld.param.b32 	%r30, [retval0];
	} // callseq 8
$L__BB1_12:
	setp.eq.s64 	%p92, %rd40, 0;
	mov.b16 	%rs10, 1;
	@%p92 bra 	$L__BB1_13;
	bra.uni 	$L__BB1_21;
$L__BB1_13:
	ld.const.u64 	%rd43, [_P+24];
	setp.gt.u64 	%p94, %rd319, %rd43;
	mov.pred 	%p93, -1;
	mov.pred 	%p171, %p93;
	@%p94 bra 	$L__BB1_20;
	setp.ge.u64 	%p96, %rd319, %rd43;
	mov.pred 	%p95, 0;
	mov.pred 	%p171, %p95;
	@%p96 bra 	$L__BB1_15;
	bra.uni 	$L__BB1_20;
$L__BB1_15:
	ld.const.u64 	%rd41, [_P+16];
	setp.gt.u64 	%p98, %rd320, %rd41;
	mov.pred 	%p171, %p93;
	@%p98 bra 	$L__BB1_20;
	setp.lt.u64 	%p100, %rd320, %rd41;
	mov.pred 	%p171, %p95;
	@%p100 bra 	$L__BB1_20;
	ld.const.u64 	%rd42, [_P+8];
	setp.gt.u64 	%p102, %rd321, %rd42;
	mov.pred 	%p171, %p93;
	@%p102 bra 	$L__BB1_20;
	setp.lt.u64 	%p104, %rd321, %rd42;
	mov.pred 	%p171, %p95;
	@%p104 bra 	$L__BB1_20;
	ld.const.u64 	%rd257, [_P];
	setp.ge.u64 	%p171, %rd322, %rd257;
$L__BB1_20:
	selp.u16 	%rs10, 1, 0, %p171;
$L__BB1_21:
	@%p61 bra 	$L__BB1_23;
	cvt.u32.u16 	%r32, %rs10;
	mov.b32 	%r33, 0;
	st.local.u32 	[%rd20], %r33;
	st.local.u64 	[%rd20+8], %rd40;
	st.local.u32 	[%rd20+16], %r32;
	mov.u64 	%rd258, $str$7;
	cvta.global.u64 	%rd259, %rd258;
	{ // callseq 9, 0
	.param .b64 param0;
	st.param.b64 	[param0], %rd259;
	.param .b64 param1;
	st.param.b64 	[param1], %rd207;
	.param .b32 retval0;
	call.uni (retval0), 
	vprintf, 
	(
	param0, 
	param1
	);
	ld.param.b32 	%r34, [retval0];
	} // callseq 9
$L__BB1_23:
	setp.eq.s16 	%p106, %rs10, 0;
	@%p106 bra 	$L__BB1_52;
	ld.const.u64 	%rd44, [_P];
	sub.s64 	%rd45, %rd322, %rd44;
	setp.lt.u64 	%p107, %rd322, %rd44;
	selp.u64 	%rd261, 1, 0, %p107;
	ld.const.u64 	%rd46, [_P+8];
	sub.s64 	%rd262, %rd321, %rd46;
	setp.lt.u64 	%p108, %rd321, %rd46;
	selp.s64 	%rd263, -1, 0, %p107;
	add.s64 	%rd321, %rd262, %rd263;
	setp.lt.u64 	%p109, %rd262, %rd261;
	or.pred  	%p110, %p108, %p109;
	selp.u64 	%rd264, 1, 0, %p110;
	ld.const.u64 	%rd48, [_P+16];
	sub.s64 	%rd265, %rd320, %rd48;
	setp.lt.u64 	%p111, %rd320, %rd48;
	selp.s64 	%rd266, -1, 0, %p110;
	add.s64 	%rd320, %rd265, %rd266;
	setp.lt.u64 	%p112, %rd265, %rd264;
	or.pred  	%p113, %p111, %p112;
	selp.u64 	%rd267, 1, 0, %p113;
	ld.const.u64 	%rd50, [_P+24];
	sub.s64 	%rd268, %rd319, %rd50;
	setp.lt.u64 	%p114, %rd319, %rd50;
	selp.s64 	%rd269, -1, 0, %p113;
	add.s64 	%rd319, %rd268, %rd269;
	setp.lt.u64 	%p115, %rd268, %rd267;
	or.pred  	%p116, %p114, %p115;
	selp.s64 	%rd270, -1, 0, %p116;
	add.s64 	%rd52, %rd40, %rd270;
	@%p61 bra 	$L__BB1_26;
	mov.b32 	%r36, 0;
	st.local.u32 	[%rd20], %r36;
	st.local.u64 	[%rd20+8], %rd45;
	st.local.v2.u64 	[%rd20+16], {%rd321, %rd320};
	st.local.v2.u64 	[%rd20+32], {%rd319, %rd52};
	mov.u64 	%rd271, $str$8;
	cvta.global.u64 	%rd272, %rd271;
	{ // callseq 10, 0
	.param .b64 param0;
	st.param.b64 	[param0], %rd272;
	.param .b64 param1;
	st.param.b64 	[param1], %rd207;
	.param .b32 retval0;
	call.uni (retval0), 
	vprintf, 
	(
	param0, 
	param1
	);
	ld.param.b32 	%r37, [retval0];
	} // callseq 10
$L__BB1_26:
	setp.ne.s64 	%p118, %rd52, 0;
	mov.b16 	%rs11, 1;
	@%p118 bra 	$L__BB1_34;
	setp.gt.u64 	%p120, %rd319, %rd50;
	mov.pred 	%p119, -1;
	mov.pred 	%p172, %p119;
	@%p120 bra 	$L__BB1_33;
	setp.lt.u64 	%p122, %rd319, %rd50;
	mov.pred 	%p121, 0;
	mov.pred 	%p172, %p121;
	@%p122 bra 	$L__BB1_33;
	setp.gt.u64 	%p124, %rd320, %rd48;
	mov.pred 	%p172, %p119;
	@%p124 bra 	$L__BB1_33;
	setp.lt.u64 	%p126, %rd320, %rd48;
	mov.pred 	%p172, %p121;
	@%p126 bra 	$L__BB1_33;
	setp.gt.u64 	%p128, %rd321, %rd46;
	mov.pred 	%p172, %p119;
	@%p128 bra 	$L__BB1_33;
	setp.ge.u64 	%p129, %rd321, %rd46;
	setp.ge.u64 	%p130, %rd45, %rd44;
	and.pred  	%p172, %p129, %p130;
$L__BB1_33:
	selp.u16 	%rs11, 1, 0, %p172;
$L__BB1_34:
	@%p61 bra 	$L__BB1_36;
	cvt.u32.u16 	%r39, %rs11;
	mov.b32 	%r40, 1;
	st.local.u32 	[%rd20], %r40;
	st.local.u64 	[%rd20+8], %rd52;
	st.local.u32 	[%rd20+16], %r39;
	mov.u64 	%rd274, $str$7;
	cvta.global.u64 	%rd275, %rd274;
	{ // callseq 11, 0
	.param .b64 param0;
	st.param.b64 	[param0], %rd275;
	.param .b64 param1;
	st.param.b64 	[param1], %rd207;
	.param .b32 retval0;
	call.uni (retval0), 
	vprintf, 
	(
	param0, 
	param1
	);
	ld.param.b32 	%r41, [retval0];
	} // callseq 11
$L__BB1_36:
	setp.eq.s16 	%p132, %rs11, 0;
	mov.u64 	%rd322, %rd45;
	@%p132 bra 	$L__BB1_52;
	sub.s64 	%rd322, %rd45, %rd44;
	setp.lt.u64 	%p133, %rd45, %rd44;
	selp.u64 	%rd277, 1, 0, %p133;
	sub.s64 	%rd278, %rd321, %rd46;
	setp.lt.u64 	%p134, %rd321, %rd46;
	selp.s64 	%rd279, -1, 0, %p133;
	add.s64 	%rd321, %rd278, %rd279;
	setp.lt.u64 	%p135, %rd278, %rd277;
	or.pred  	%p136, %p134, %p135;
	selp.u64 	%rd280, 1, 0, %p136;
	sub.s64 	%rd281, %rd320, %rd48;
	setp.lt.u64 	%p137, %rd320, %rd48;
	selp.s64 	%rd282, -1, 0, %p136;
	add.s64 	%rd320, %rd281, %rd282;
	setp.lt.u64 	%p138, %rd281, %rd280;
	or.pred  	%p139, %p137, %p138;
	selp.u64 	%rd283, 1, 0, %p139;
	sub.s64 	%rd284, %rd319, %rd50;
	setp.lt.u64 	%p140, %rd319, %rd50;
	selp.s64 	%rd285, -1, 0, %p139;
	add.s64 	%rd319, %rd284, %rd285;
	setp.lt.u64 	%p141, %rd284, %rd283;
	or.pred  	%p142, %p140, %p141;
	selp.s64 	%rd286, -1, 0, %p142;
	add.s64 	%rd57, %rd52, %rd286;
	@%p61 bra 	$L__BB1_39;
	mov.b32 	%r43, 1;
	st.local.u32 	[%rd20], %r43;
	st.local.u64 	[%rd20+8], %rd322;
	st.local.v2.u64 	[%rd20+16], {%rd321, %rd320};
	st.local.v2.u64 	[%rd20+32], {%rd319, %rd57};
	mov.u64 	%rd287, $str$8;
	cvta.global.u64 	%rd288, %rd287;
	{ // callseq 12, 0
	.param .b64 param0;
	st.param.b64 	[param0], %rd288;
	.param .b64 param1;
	st.param.b64 	[param1], %rd207;
	.param .b32 retval0;
	call.uni (retval0), 
	vprintf, 
	(
	param0, 
	param1
	);
	ld.param.b32 	%r44, [retval0];
	} // callseq 12
$L__BB1_39:
	setp.ne.s64 	%p144, %rd57, 0;
	mov.b16 	%rs12, 1;
	@%p144 bra 	$L__BB1_47;
	setp.gt.u64 	%p146, %rd319, %rd50;
	mov.pred 	%p145, -1;
	mov.pred 	%p173, %p145;
	@%p146 bra 	$L__BB1_46;
	setp.lt.u64 	%p148, %rd319, %rd50;
	mov.pred 	%p147, 0;
	mov.pred 	%p173, %p147;
	@%p148 bra 	$L__BB1_46;
	setp.gt.u64 	%p150, %rd320, %rd48;
	mov.pred 	%p173, %p145;
	@%p150 bra 	$L__BB1_46;
	setp.lt.u64 	%p152, %rd320, %rd48;
	mov.pred 	%p173, %p147;
	@%p152 bra 	$L__BB1_46;
	setp.gt.u64 	%p154, %rd321, %rd46;
	mov.pred 	%p173, %p145;
	@%p154 bra 	$L__BB1_46;
	setp.ge.u64 	%p155, %rd321, %rd46;
	setp.ge.u64 	%p156, %rd322, %rd44;
	and.pred  	%p173, %p155, %p156;
$L__BB1_46:
	selp.u16 	%rs12, 1, 0, %p173;
$L__BB1_47:
	@%p61 bra 	$L__BB1_49;
	cvt.u32.u16 	%r46, %rs12;
	mov.b32 	%r47, 2;
	st.local.u32 	[%rd20], %r47;
	st.local.u64 	[%rd20+8], %rd57;
	st.local.u32 	[%rd20+16], %r46;
	mov.u64 	%rd290, $str$7;
	cvta.global.u64 	%rd291, %rd290;
	{ // callseq 13, 0
	.param .b64 param0;
	st.param.b64 	[param0], %rd291;
	.param .b64 param1;
	st.param.b64 	[param1], %rd207;
	.param .b32 retval0;
	call.uni (retval0), 
	vprintf, 
	(
	param0, 
	param1
	);
	ld.param.b32 	%r48, [retval0];
	} // callseq 13
$L__BB1_49:
	setp.eq.s16 	%p158, %rs12, 0;
	@%p158 bra 	$L__BB1_52;
	sub.s64 	%rd58, %rd322, %rd44;
	setp.lt.u64 	%p159, %rd322, %rd44;
	selp.u64 	%rd293, 1, 0, %p159;
	sub.s64 	%rd294, %rd321, %rd46;
	setp.lt.u64 	%p160, %rd321, %rd46;
	selp.s64 	%rd295, -1, 0, %p159;
	add.s64 	%rd321, %rd294, %rd295;
	setp.lt.u64 	%p161, %rd294, %rd293;
	or.pred  	%p162, %p160, %p161;
	selp.u64 	%rd296, 1, 0, %p162;
	sub.s64 	%rd297, %rd320, %rd48;
	setp.lt.u64 	%p163, %rd320, %rd48;
	selp.s64 	%rd298, -1, 0, %p162;
	add.s64 	%rd320, %rd297, %rd298;
	setp.lt.u64 	%p164, %rd297, %rd296;
	or.pred  	%p165, %p163, %p164;
	selp.u64 	%rd299, 1, 0, %p165;
	sub.s64 	%rd300, %rd319, %rd50;
	setp.lt.u64 	%p166, %rd319, %rd50;
	selp.s64 	%rd301, -1, 0, %p165;
	add.s64 	%rd319, %rd300, %rd301;
	setp.lt.u64 	%p167, %rd300, %rd299;
	or.pred  	%p168, %p166, %p167;
	selp.s64 	%rd302, -1, 0, %p168;
	add.s64 	%rd62, %rd57, %rd302;
	mov.u64 	%rd322, %rd58;
	@%p61 bra 	$L__BB1_52;
	mov.b32 	%r50, 2;
	st.local.u32 	[%rd20], %r50;
	st.local.u64 	[%rd20+8], %rd58;
	st.local.v2.u64 	[%rd20+16], {%rd321, %rd320};
	st.local.v2.u64 	[%rd20+32], {%rd319, %rd62};
	mov.u64 	%rd303, $str$8;
	cvta.global.u64 	%rd304, %rd303;
	{ // callseq 14, 0
	.param .b64 param0;
	st.param.b64 	[param0], %rd304;
	.param .b64 param1;
	st.param.b64 	[param1], %rd207;
	.param .b32 retval0;
	call.uni (retval0), 
	vprintf, 
	(
	param0, 
	param1
	);
	ld.param.b32 	%r51, [retval0];
	} // callseq 14
	mov.u64 	%rd322, %rd58;
$L__BB1_52:
	@%p43 bra 	$L__BB1_54;
	add.u64 	%rd306, %SP, 48;
	add.u64 	%rd307, %SPL, 48;
	st.local.v2.u64 	[%rd307], {%rd322, %rd321};
	st.local.v2.u64 	[%rd307+16], {%rd320, %rd319};
	mov.u64 	%rd308, $str$11;
	cvta.global.u64 	%rd309, %rd308;
	{ // callseq 15, 0
	.param .b64 param0;
	st.param.b64 	[param0], %rd309;
	.param .b64 param1;
	st.param.b64 	[param1], %rd306;
	.param .b32 retval0;
	call.uni (retval0), 
	vprintf, 
	(
	param0, 
	param1
	);
	ld.param.b32 	%r53, [retval0];
	} // callseq 15
$L__BB1_54:
	ld.param.u64 	%rd313, [test_mod_mult_param_2];
	cvta.to.global.u64 	%rd310, %rd313;
	mul.wide.s32 	%rd311, %r1, 8;
	add.s64 	%rd312, %rd310, %rd311;
	st.global.u64 	[%rd312], %rd322;
	st.global.u64 	[%rd312+8], %rd321;
	st.global.u64 	[%rd312+16], %rd320;
	st.global.u64 	[%rd312+24], %rd319;
	ret;

}
	// .globl	test_mod_inv
.visible .entry test_mod_inv(
	.param .u64 .ptr .align 1 test_mod_inv_param_0,
	.param .u64 .ptr .align 1 test_mod_inv_param_1
)
{
	.local .align 16 .b8 	__local_depot2[192];
	.reg .b64 	%SP;
	.reg .b64 	%SPL;
	.reg .pred 	%p<352>;
	.reg .b16 	%rs<36>;
	.reg .b32 	%r<128>;
	.reg .b64 	%rd<652>;

	mov.u64 	%SPL, __local_depot2;
	cvta.local.u64 	%SP, %SPL;
	ld.param.u64 	%rd145, [test_mod_inv_param_0];
	add.u64 	%rd1, %SPL, 0;
	add.u64 	%rd2, %SPL, 0;
	add.u64 	%rd3, %SPL, 112;
	mov.u32 	%r13, %ctaid.x;
	mov.u32 	%r14, %ntid.x;
	mov.u32 	%r15, %tid.x;
	mad.lo.s32 	%r16, %r13, %r14, %r15;
	shl.b32 	%r1, %r16, 2;
	cvta.to.global.u64 	%rd149, %rd145;
	mul.wide.s32 	%rd150, %r1, 8;
	add.s64 	%rd151, %rd149, %rd150;
	ld.global.u64 	%rd4, [%rd151];
	ld.global.u64 	%rd5, [%rd151+8];
	ld.global.u64 	%rd6, [%rd151+16];
	ld.global.u64 	%rd7, [%rd151+24];
	mov.b64 	%rd152, -1;
	mov.b64 	%rd153, -4294968275;
	st.local.v2.u64 	[%rd3], {%rd153, %rd152};
	st.local.v2.u64 	[%rd3+16], {%rd152, %rd152};
	ld.const.u64 	%rd8, [_P+24];
	ld.const.u64 	%rd9, [_P+16];
	ld.const.u64 	%rd10, [_P+8];
	mov.b32 	%r124, 3;
	mov.b32 	%r127, 0;
	mov.b16 	%rs35, 0;
	mov.b64 	%rd634, 1;
	mov.b64 	%rd631, 0;
	ld.const.u64 	%rd11, [_P];
	mov.u64 	%rd632, %rd631;
	mov.u64 	%rd633, %rd631;
$L__BB2_1:
	mul.wide.u32 	%rd155, %r124, 8;
	add.s64 	%rd156, %rd3, %rd155;
	ld.local.u64 	%rd16, [%rd156];
	mov.b32 	%r125, 0;
	mov.b64 	%rd621, 63;
$L__BB2_2:
	cvt.u32.u64 	%r18, %rd621;
	shr.u64 	%rd157, %rd16, %r18;
	and.b64  	%rd22, %rd157, 1;
	and.b16  	%rs17, %rs35, 255;
	setp.ne.s16 	%p17, %rs17, 0;
	@%p17 bra 	$L__BB2_7;
	setp.eq.s64 	%p342, %rd22, 0;
	mov.b16 	%rs35, 0;
	@%p342 bra 	$L__BB2_117;
	setp.gt.s32 	%p343, %r127, 19;
	@%p343 bra 	$L__BB2_6;
	add.u64 	%rd609, %SP, 144;
	add.u64 	%rd610, %SPL, 144;
	st.local.u32 	[%rd610], %r127;
	st.local.u64 	[%rd610+8], %rd4;
	st.local.v2.u64 	[%rd610+16], {%rd5, %rd6};
	st.local.u64 	[%rd610+32], %rd7;
	mov.u64 	%rd611, $str$12;
	cvta.global.u64 	%rd612, %rd611;
	{ // callseq 49, 0
	.param .b64 param0;
	st.param.b64 	[param0], %rd612;
	.param .b64 param1;
	st.param.b64 	[param1], %rd609;
	.param .b32 retval0;
	call.uni (retval0), 
	vprintf, 
	(
	param0, 
	param1
	);
	ld.param.b32 	%r121, [retval0];
	} // callseq 49
$L__BB2_6:
	add.s32 	%r127, %r127, 1;
	mov.b16 	%rs35, 1;
	mov.u64 	%rd631, %rd7;
	mov.u64 	%rd632, %rd6;
	mov.u64 	%rd633, %rd5;
	mov.u64 	%rd634, %rd4;
	bra.uni 	$L__BB2_117;
$L__BB2_7:
	mul.lo.s64 	%rd23, %rd634, %rd634;
	mul.hi.u64 	%rd158, %rd634, %rd634;
	mul.lo.s64 	%rd159, %rd633, %rd634;
	mul.hi.u64 	%rd160, %rd634, %rd633;
	add.s64 	%rd161, %rd159, %rd158;
	setp.lt.u64 	%p18, %rd161, %rd159;
	selp.u64 	%rd162, 1, 0, %p18;
	add.s64 	%rd163, %rd160, %rd162;
	mul.lo.s64 	%rd164, %rd632, %rd634;
	mul.hi.u64 	%rd165, %rd634, %rd632;
	add.s64 	%rd166, %rd164, %rd163;
	setp.lt.u64 	%p19, %rd166, %rd164;
	selp.u64 	%rd167, 1, 0, %p19;
	add.s64 	%rd168, %rd165, %rd167;
	mul.lo.s64 	%rd169, %rd631, %rd634;
	mul.hi.u64 	%rd170, %rd634, %rd631;
	add.s64 	%rd171, %rd169, %rd168;
	setp.lt.u64 	%p20, %rd171, %rd169;
	selp.u64 	%rd172, 1, 0, %p20;
	add.s64 	%rd173, %rd170, %rd172;
	mul.hi.u64 	%rd174, %rd633, %rd634;
	add.s64 	%rd24, %rd161, %rd159;
	setp.lt.u64 	%p21, %rd24, %rd161;
	selp.u64 	%rd175, 1, 0, %p21;
	add.s64 	%rd176, %rd174, %rd175;
	mul.hi.u64 	%rd177, %rd633, %rd633;
	mad.lo.s64 	%rd178, %rd633, %rd633, %rd166;
	setp.lt.u64 	%p22, %rd178, %rd166;
	selp.u64 	%rd179, 1, 0, %p22;
	add.s64 	%rd180, %rd178, %rd176;
	setp.lt.u64 	%p23, %rd180, %rd178;
	selp.u64 	%rd181, 1, 0, %p23;
	add.s64 	%rd182, %rd177, %rd179;
	add.s64 	%rd183, %rd182, %rd181;
	mul.lo.s64 	%rd184, %rd632, %rd633;
	mul.hi.u64 	%rd185, %rd633, %rd632;
	add.s64 	%rd186, %rd171, %rd184;
	setp.lt.u64 	%p24, %rd186, %rd171;
	selp.u64 	%rd187, 1, 0, %p24;
	add.s64 	%rd188, %rd186, %rd183;
	setp.lt.u64 	%p25, %rd188, %rd186;
	selp.u64 	%rd189, 1, 0, %p25;
	add.s64 	%rd190, %rd185, %rd187;
	add.s64 	%rd191, %rd190, %rd189;
	mul.lo.s64 	%rd192, %rd631, %rd633;
	mul.hi.u64 	%rd193, %rd633, %rd631;
	add.s64 	%rd194, %rd173, %rd192;
	setp.lt.u64 	%p26, %rd194, %rd173;
	selp.u64 	%rd195, 1, 0, %p26;
	add.s64 	%rd196, %rd194, %rd191;
	setp.lt.u64 	%p27, %rd196, %rd194;
	selp.u64 	%rd197, 1, 0, %p27;
	add.s64 	%rd198, %rd193, %rd195;
	add.s64 	%rd199, %rd198, %rd197;
	mul.hi.u64 	%rd200, %rd632, %rd634;
	add.s64 	%rd25, %rd180, %rd164;
	setp.lt.u64 	%p28, %rd25, %rd180;
	selp.u64 	%rd201, 1, 0, %p28;
	add.s64 	%rd202, %rd200, %rd201;
	mul.hi.u64 	%rd203, %rd632, %rd633;
	add.s64 	%rd204, %rd188, %rd184;
	setp.lt.u64 	%p29, %rd204, %rd188;
	selp.u64 	%rd205, 1, 0, %p29;
	add.s64 	%rd206, %rd204, %rd202;
	setp.lt.u64 	%p30, %rd206, %rd204;
	selp.u64 	%rd207, 1, 0, %p30;
	add.s64 	%rd208, %rd203, %rd205;
	add.s64 	%rd209, %rd208, %rd207;
	mul.hi.u64 	%rd210, %rd632, %rd632;
	mad.lo.s64 	%rd211, %rd632, %rd632, %rd196;
	setp.lt.u64 	%p31, %rd211, %rd196;
	selp.u64 	%rd212, 1, 0, %p31;
	add.s64 	%rd213, %rd211, %rd209;
	setp.lt.u64 	%p32, %rd213, %rd211;
	selp.u64 	%rd214, 1, 0, %p32;
	add.s64 	%rd215, %rd210, %rd212;
	add.s64 	%rd216, %rd215, %rd214;
	mul.lo.s64 	%rd217, %rd631, %rd632;
	mul.hi.u64 	%rd218, %rd632, %rd631;
	add.s64 	%rd219, %rd199, %rd217;
	setp.lt.u64 	%p33, %rd219, %rd199;
	selp.u64 	%rd220, 1, 0, %p33;
	add.s64 	%rd221, %rd219, %rd216;
	setp.lt.u64 	%p34, %rd221, %rd219;
	selp.u64 	%rd222, 1, 0, %p34;
	add.s64 	%rd223, %rd218, %rd220;
	add.s64 	%rd224, %rd223, %rd222;
	mul.hi.u64 	%rd225, %rd631, %rd634;
	add.s64 	%rd26, %rd206, %rd169;
	setp.lt.u64 	%p35, %rd26, %rd206;
	selp.u64 	%rd226, 1, 0, %p35;
	add.s64 	%rd227, %rd225, %rd226;
	mul.hi.u64 	%rd228, %rd631, %rd633;
	add.s64 	%rd229, %rd213, %rd192;
	setp.lt.u64 	%p36, %rd229, %rd213;
	selp.u64 	%rd230, 1, 0, %p36;
	add.s64 	%rd27, %rd229, %rd227;
	setp.lt.u64 	%p37, %rd27, %rd229;
	selp.u64 	%rd231, 1, 0, %p37;
	add.s64 	%rd232, %rd228, %rd230;
	add.s64 	%rd233, %rd232, %rd231;
	mul.hi.u64 	%rd234, %rd631, %rd632;
	add.s64 	%rd235, %rd221, %rd217;
	setp.lt.u64 	%p38, %rd235, %rd221;
	selp.u64 	%rd236, 1, 0, %p38;
	add.s64 	%rd28, %rd235, %rd233;
	setp.lt.u64 	%p39, %rd28, %rd235;
	selp.u64 	%rd237, 1, 0, %p39;
	add.s64 	%rd238, %rd234, %rd236;
	add.s64 	%rd239, %rd238, %rd237;
	mul.hi.u64 	%rd240, %rd631, %rd631;
	mad.lo.s64 	%rd241, %rd631, %rd631, %rd224;
	setp.lt.u64 	%p40, %rd241, %rd224;
	selp.u64 	%rd242, 1, 0, %p40;
	add.s64 	%rd29, %rd241, %rd239;
	setp.lt.u64 	%p41, %rd29, %rd241;
	selp.u64 	%rd243, 1, 0, %p41;
	add.s64 	%rd244, %rd240, %rd242;
	add.s64 	%rd30, %rd244, %rd243;
	or.b64  	%rd245, %rd634, %rd633;
	setp.eq.s64 	%p42, %rd633, 0;
	or.b64  	%rd246, %rd245, %rd632;
	setp.eq.s64 	%p43, %rd632, 0;
	setp.eq.s64 	%p44, %rd246, 0;
	setp.eq.s64 	%p45, %rd631, -9223372036854775808;
	and.pred  	%p46, %p44, %p45;
	and.pred  	%p47, %p46, %p42;
	and.pred  	%p48, %p47, %p43;
	and.pred  	%p1, %p48, %p45;
	not.pred 	%p49, %p1;
	@%p49 bra 	$L__BB2_9;
	mov.u64 	%rd247, $str$9;
	cvta.global.u64 	%rd248, %rd247;
	{ // callseq 16, 0
	.param .b64 param0;
	st.param.b64 	[param0], %rd248;
	.param .b64 param1;
	st.param.b64 	[param1], 0;
	.param .b32 retval0;
	call.uni (retval0), 
	vprintf, 
	(
	param0, 
	param1
	);
	ld.param.b32 	%r19, [retval0];
	} // callseq 16
	add.u64 	%rd249, %SP, 48;
	add.u64 	%rd250, %SPL, 48;
	st.local.v2.u64 	[%rd250], {%rd23, %rd24};
	st.local.v2.u64 	[%rd250+16], {%rd25, %rd26};
	st.local.v2.u64 	[%rd250+32], {%rd27, %rd28};
	st.local.v2.u64 	[%rd250+48], {%rd29, %rd30};
	mov.u64 	%rd251, $str$10;
	cvta.global.u64 	%rd252, %rd251;
	{ // callseq 17, 0
	.param .b64 param0;
	st.param.b64 	[param0], %rd252;
	.param .b64 param1;
	st.param.b64 	[param1], %rd249;
	.param .b32 retval0;
	call.uni (retval0), 
	vprintf, 
	(
	param0, 
	param1
	);
	ld.param.b32 	%r21, [retval0];
	} // callseq 17
$L__BB2_9:
	mov.b64 	{%r23, %r24}, %rd27;
	mov.b64 	{%r25, %r26}, %rd28;
	mov.b64 	%rd31, {%r24, %r25};
	mov.b64 	{%r27, %r28}, %rd29;
	mov.b64 	%rd32, {%r26, %r27};
	mov.b64 	{%r29, %r30}, %rd30;
	mov.b64 	%rd33, {%r28, %r29};
	shr.u64 	%rd34, %rd30, 32;
	mov.b64 	%rd253, 977;
	mul.hi.u64 	%rd254, %rd27, %rd253;
	mul.lo.s64 	%rd255, %rd28, 977;
	mul.hi.u64 	%rd256, %rd28, %rd253;
	add.s64 	%rd35, %rd255, %rd254;
	setp.lt.u64 	%p50, %rd35, %rd255;
	selp.u64 	%rd257, 1, 0, %p50;
	add.s64 	%rd258, %rd256, %rd257;
	mul.lo.s64 	%rd259, %rd29, 977;
	mul.hi.u64 	%rd260, %rd29, %rd253;
	add.s64 	%rd36, %rd259, %rd258;
	setp.lt.u64 	%p51, %rd36, %rd259;
	selp.u64 	%rd261, 1, 0, %p51;
	add.s64 	%rd262, %rd260, %rd261;
	mul.lo.s64 	%rd263, %rd30, 977;
	mul.hi.u64 	%rd264, %rd30, %rd253;
	add.s64 	%rd37, %rd263, %rd262;
	setp.lt.u64 	%p52, %rd37, %rd263;
	selp.u64 	%rd265, 1, 0, %p52;
	add.s64 	%rd38, %rd264, %rd265;
	setp.eq.s64 	%p53, %rd30, 4611686018427387904;
	setp.eq.s64 	%p54, %rd23, 0;
	and.pred  	%p55, %p53, %p54;
	setp.eq.s64 	%p56, %rd24, 0;
	and.pred  	%p57, %p55, %p56;
	setp.eq.s64 	%p58, %rd25, 0;
	and.pred  	%p59, %p57, %p58;
	setp.eq.s64 	%p60, %rd26, 0;
	and.pred  	%p61, %p59, %p60;
	setp.eq.s64 	%p62, %rd27, 0;
	and.pred  	%p63, %p61, %p62;
	setp.eq.s64 	%p64, %rd28, 0;
	and.pred  	%p65, %p63, %p64;
	setp.eq.s64 	%p66, %rd29, 0;
	and.pred  	%p2, %p65, %p66;
	not.pred 	%p67, %p2;
	@%p67 bra 	$L__BB2_11;
	mov.u64 	%rd266, $str;
	cvta.global.u64 	%rd267, %rd266;
	{ // callseq 18, 0
	.param .b64 param0;
	st.param.b64 	[param0], %rd267;
	.param .b64 param1;
	st.param.b64 	[param1], 0;
	.param .b32 retval0;
	call.uni (retval0), 
	vprintf, 
	(
	param0, 
	param1
	);
	ld.param.b32 	%r31, [retval0];
	} // callseq 18
	mov.b64 	%rd268, 0;
	st.local.v2.u64 	[%rd2], {%rd268, %rd268};
	mov.b64 	%rd269, 4611686018427387904;
	st.local.v2.u64 	[%rd2+16], {%rd268, %rd269};
	mov.u64 	%rd270, $str$1;
	cvta.global.u64 	%rd271, %rd270;
	add.u64 	%rd272, %SP, 0;
	{ // callseq 19, 0
	.param .b64 param0;
	st.param.b64 	[param0], %rd271;
	.param .b64 param1;
	st.param.b64 	[param1], %rd272;
	.param .b32 retval0;
	call.uni (retval0), 
	vprintf, 
	(
	param0, 
	param1
	);
	ld.param.b32 	%r33, [retval0];
	} // callseq 19
	shl.b64 	%rd273, %rd27, 32;
	st.local.v2.u64 	[%rd2], {%rd273, %rd31};
	st.local.v2.u64 	[%rd2+16], {%rd32, %rd33};
	st.local.u64 	[%rd2+32], %rd34;
	mov.u64 	%rd274, $str$2;
	cvta.global.u64 	%rd275, %rd274;
	{ // callseq 20, 0
	.param .b64 param0;
	st.param.b64 	[param0], %rd275;
	.param .b64 param1;
	st.param.b64 	[param1], %rd272;
	.param .b32 retval0;
	call.uni (retval0), 
	vprintf, 
	(
	param0, 
	param1
	);
	ld.param.b32 	%r35, [retval0];
	} // callseq 20
	mul.lo.s64 	%rd276, %rd27, 977;
	st.local.v2.u64 	[%rd2], {%rd276, %rd35};
	st.local.v2.u64 	[%rd2+16], {%rd36, %rd37};
	st.local.u64 	[%rd2+32], %rd38;
	mov.u64 	%rd277, $str$3;
	cvta.global.u64 	%rd278, %rd277;
	{ // callseq 21, 0
	.param .b64 param0;
	st.param.b64 	[param0], %rd278;
	.param .b64 param1;
	st.param.b64 	[param1], %rd272;
	.param .b32 retval0;
	call.uni (retval0), 
	vprintf, 
	(
	param0, 
	param1
	);
	ld.param.b32 	%r37, [retval0];
	} // callseq 21
$L__BB2_11:
	mul.lo.s64 	%rd630, %rd27, 4294968273;
	shl.b64 	%rd279, %rd27, 32;
	setp.lt.u64 	%p68, %rd630, %rd279;
	selp.u64 	%rd280, 1, 0, %p68;
	mad.lo.s64 	%rd281, %rd27, 977, %rd280;
	setp.gt.u64 	%p69, %rd281, %rd630;
	selp.b64 	%rd282, 1, %rd280, %p69;
	add.s64 	%rd283, %rd31, %rd282;
	add.s64 	%rd629, %rd283, %rd35;
	setp.lt.u64 	%p70, %rd629, %rd31;
	selp.u64 	%rd284, 1, 0, %p70;
	add.s64 	%rd285, %rd35, %rd284;
	setp.gt.u64 	%p71, %rd285, %rd629;
	selp.b64 	%rd286, 1, %rd284, %p71;
	add.s64 	%rd287, %rd32, %rd286;
	add.s64 	%rd628, %rd287, %rd36;
	setp.lt.u64 	%p72, %rd628, %rd32;
	selp.u64 	%rd288, 1, 0, %p72;
	add.s64 	%rd289, %rd36, %rd288;
	setp.gt.u64 	%p73, %rd289, %rd628;
	selp.b64 	%rd290, 1, %rd288, %p73;
	add.s64 	%rd291, %rd33, %rd290;
	add.s64 	%rd627, %rd291, %rd37;
	setp.lt.u64 	%p74, %rd627, %rd33;
	selp.u64 	%rd292, 1, 0, %p74;
	add.s64 	%rd293, %rd37, %rd292;
	setp.gt.u64 	%p75, %rd293, %rd627;
	selp.b64 	%rd294, 1, %rd292, %p75;
	add.s64 	%rd295, %rd34, %rd294;
	add.s64 	%rd43, %rd295, %rd38;
	@%p67 bra 	$L__BB2_13;
	st.local.v2.u64 	[%rd2], {%rd630, %rd629};
	st.local.v2.u64 	[%rd2+16], {%rd628, %rd627};
	st.local.u64 	[%rd2+32], %rd43;
	mov.u64 	%rd296, $str$4;
	cvta.global.u64 	%rd297, %rd296;
	add.u64 	%rd298, %SP, 0;
	{ // callseq 22, 0
	.param .b64 param0;
	st.param.b64 	[param0], %rd297;
	.param .b64 param1;
	st.param.b64 	[param1], %rd298;
	.param .b32 retval0;
	call.uni (retval0), 
	vprintf, 
	(
	param0, 
	param1
	);
	ld.param.b32 	%r39, [retval0];
	} // callseq 22
$L__BB2_13:
	setp.eq.s64 	%p77, %rd43, 0;
	mov.b64 	%rd626, 0;
	@%p77 bra 	$L__BB2_15;
	shl.b64 	%rd300, %rd43, 32;
	shr.u64 	%rd301, %rd43, 32;
	mov.b64 	%rd302, 977;
	mul.hi.u64 	%rd303, %rd43, %rd302;
	mad.lo.s64 	%rd304, %rd43, 977, %rd300;
	setp.lt.u64 	%p78, %rd304, %rd300;
	selp.u64 	%rd305, 1, 0, %p78;
	add.s64 	%rd630, %rd304, %rd630;
	setp.lt.u64 	%p79, %rd630, %rd304;
	selp.u64 	%rd306, 1, 0, %p79;
	add.s64 	%rd307, %rd306, %rd305;
	add.s64 	%rd308, %rd301, %rd303;
	setp.lt.u64 	%p80, %rd308, %rd301;
	selp.u64 	%rd309, 1, 0, %p80;
	add.s64 	%rd310, %rd629, %rd308;
	add.s64 	%rd311, %rd310, %rd307;
	setp.lt.u64 	%p81, %rd311, %rd629;
	not.b64 	%rd312, %rd308;
	setp.gt.u64 	%p82, %rd307, %rd312;
	or.pred  	%p83, %p82, %p81;
	selp.u64 	%rd313, 1, 0, %p83;
	add.s64 	%rd314, %rd628, %rd309;
	add.s64 	%rd46, %rd314, %rd313;
	setp.lt.u64 	%p84, %rd46, %rd628;
	selp.u64 	%rd315, 1, 0, %p84;
	add.s64 	%rd47, %rd627, %rd315;
	setp.lt.u64 	%p85, %rd47, %rd627;
	selp.u64 	%rd626, 1, 0, %p85;
	mov.u64 	%rd627, %rd47;
	mov.u64 	%rd628, %rd46;
	mov.u64 	%rd629, %rd311;
$L__BB2_15:
	@%p67 bra 	$L__BB2_17;
	st.local.v2.u64 	[%rd2], {%rd630, %rd629};
	st.local.v2.u64 	[%rd2+16], {%rd628, %rd627};
	st.local.u64 	[%rd2+32], %rd626;
	mov.u64 	%rd316, $str$5;
	cvta.global.u64 	%rd317, %rd316;
	add.u64 	%rd318, %SP, 0;
	{ // callseq 23, 0
	.param .b64 param0;
	st.param.b64 	[param0], %rd317;
	.param .b64 param1;
	st.param.b64 	[param1], %rd318;
	.param .b32 retval0;
	call.uni (retval0), 
	vprintf, 
	(
	param0, 
	param1
	);
	ld.param.b32 	%r41, [retval0];
	} // callseq 23
$L__BB2_17:
	add.s64 	%rd634, %rd630, %rd23;
	setp.lt.u64 	%p87, %rd634, %rd630;
	selp.u64 	%rd319, 1, 0, %p87;
	add.s64 	%rd320, %rd629, %rd24;
	setp.lt.u64 	%p88, %rd320, %rd629;
	add.s64 	%rd633, %rd320, %rd319;
	setp.lt.u64 	%p89, %rd633, %rd320;
	or.pred  	%p90, %p88, %p89;
	selp.u64 	%rd321, 1, 0, %p90;
	add.s64 	%rd322, %rd628, %rd25;
	setp.lt.u64 	%p91, %rd322, %rd628;
	add.s64 	%rd632, %rd322, %rd321;
	setp.lt.u64 	%p92, %rd632, %rd322;
	or.pred  	%p93, %p91, %p92;
	selp.u64 	%rd323, 1, 0, %p93;
	add.s64 	%rd324, %rd627, %rd26;
	setp.lt.u64 	%p94, %rd324, %rd627;
	add.s64 	%rd631, %rd324, %rd323;
	setp.lt.u64 	%p95, %rd631, %rd324;
	or.pred  	%p96, %p94, %p95;
	selp.u64 	%rd325, 1, 0, %p96;
	add.s64 	%rd58, %rd626, %rd325;
	@%p67 bra 	$L__BB2_19;
	st.local.v2.u64 	[%rd2], {%rd634, %rd633};
	st.local.v2.u64 	[%rd2+16], {%rd632, %rd631};
	st.local.u64 	[%rd2+32], %rd58;
	mov.u64 	%rd326, $str$6;
	cvta.global.u64 	%rd327, %rd326;
	add.u64 	%rd328, %SP, 0;
	{ // callseq 24, 0
	.param .b64 param0;
	st.param.b64 	[param0], %rd327;
	.param .b64 param1;
	st.param.b64 	[param1], %rd328;
	.param .b32 retval0;
	call.uni (retval0), 
	vprintf, 
	(
	param0, 
	param1
	);
	ld.param.b32 	%r43, [retval0];
	} // callseq 24
$L__BB2_19:
	setp.eq.s64 	%p98, %rd58, 0;
	mov.b16 	%rs29, 1;
	@%p98 bra 	$L__BB2_20;
	bra.uni 	$L__BB2_27;
$L__BB2_20:
	setp.gt.u64 	%p100, %rd631, %rd8;
	mov.pred 	%p99, -1;
	mov.pred 	%p346, %p99;
	@%p100 bra 	$L__BB2_26;
	setp.ge.u64 	%p102, %rd631, %rd8;
	mov.pred 	%p101, 0;
	mov.pred 	%p346, %p101;
	@%p102 bra 	$L__BB2_22;
	bra.uni 	$L__BB2_26;
$L__BB2_22:
	setp.gt.u64 	%p104, %rd632, %rd9;
	mov.pred 	%p346, %p99;
	@%p104 bra 	$L__BB2_26;
	setp.lt.u64 	%p106, %rd632, %rd9;
	mov.pred 	%p346, %p101;
	@%p106 bra 	$L__BB2_26;
	setp.gt.u64 	%p108, %rd633, %rd10;
	mov.pred 	%p346, %p99;
	@%p108 bra 	$L__BB2_26;
	setp.ge.u64 	%p109, %rd633, %rd10;
	setp.ge.u64 	%p110, %rd634, %rd11;
	and.pred  	%p346, %p109, %p110;
$L__BB2_26:
	selp.u16 	%rs29, 1, 0, %p346;
$L__BB2_27:
	@%p67 bra 	$L__BB2_29;
	cvt.u32.u16 	%r45, %rs29;
	mov.b32 	%r46, 0;
	st.local.u32 	[%rd2], %r46;
	st.local.u64 	[%rd2+8], %rd58;
	st.local.u32 	[%rd2+16], %r45;
	mov.u64 	%rd329, $str$7;
	cvta.global.u64 	%rd330, %rd329;
	add.u64 	%rd331, %SP, 0;
	{ // callseq 25, 0
	.param .b64 param0;
	st.param.b64 	[param0], %rd330;
	.param .b64 param1;
	st.param.b64 	[param1], %rd331;
	.param .b32 retval0;
	call.uni (retval0), 
	vprintf, 
	(
	param0, 
	param1
	);
	ld.param.b32 	%r47, [retval0];
	} // callseq 25
$L__BB2_29:
	setp.eq.s16 	%p112, %rs29, 0;
	@%p112 bra 	$L__BB2_58;
	sub.s64 	%rd59, %rd634, %rd11;
	setp.lt.u64 	%p113, %rd634, %rd11;
	selp.u64 	%rd332, 1, 0, %p113;
	sub.s64 	%rd333, %rd633, %rd10;
	setp.lt.u64 	%p114, %rd633, %rd10;
	selp.s64 	%rd334, -1, 0, %p113;
	add.s64 	%rd633, %rd333, %rd334;
	setp.lt.u64 	%p115, %rd333, %rd332;
	or.pred  	%p116, %p114, %p115;
	selp.u64 	%rd335, 1, 0, %p116;
	sub.s64 	%rd336, %rd632, %rd9;
	setp.lt.u64 	%p117, %rd632, %rd9;
	selp.s64 	%rd337, -1, 0, %p116;
	add.s64 	%rd632, %rd336, %rd337;
	setp.lt.u64 	%p118, %rd336, %rd335;
	or.pred  	%p119, %p117, %p118;
	selp.u64 	%rd338, 1, 0, %p119;
	sub.s64 	%rd339, %rd631, %rd8;
	setp.lt.u64 	%p120, %rd631, %rd8;
	selp.s64 	%rd340, -1, 0, %p119;
	add.s64 	%rd631, %rd339, %rd340;
	setp.lt.u64 	%p121, %rd339, %rd338;
	or.pred  	%p122, %p120, %p121;
	selp.s64 	%rd341, -1, 0, %p122;
	add.s64 	%rd63, %rd58, %rd341;
	@%p67 bra 	$L__BB2_32;
	mov.b32 	%r49, 0;
	st.local.u32 	[%rd2], %r49;
	st.local.u64 	[%rd2+8], %rd59;
	st.local.v2.u64 	[%rd2+16], {%rd633, %rd632};
	st.local.v2.u64 	[%rd2+32], {%rd631, %rd63};
	mov.u64 	%rd342, $str$8;
	cvta.global.u64 	%rd343, %rd342;
	add.u64 	%rd344, %SP, 0;
	{ // callseq 26, 0
	.param .b64 param0;
	st.param.b64 	[param0], %rd343;
	.param .b64 param1;
	st.param.b64 	[param1], %rd344;
	.param .b32 retval0;
	call.uni (retval0), 
	vprintf, 
	(
	param0, 
	param1
	);
	ld.param.b32 	%r50, [retval0];
	} // callseq 26
$L__BB2_32:
	setp.ne.s64 	%p124, %rd63, 0;
	mov.b16 	%rs30, 1;
	@%p124 bra 	$L__BB2_40;
	setp.gt.u64 	%p126, %rd631, %rd8;
	mov.pred 	%p125, -1;
	mov.pred 	%p347, %p125;
	@%p126 bra 	$L__BB2_39;
	setp.lt.u64 	%p128, %rd631, %rd8;
	mov.pred 	%p127, 0;
	mov.pred 	%p347, %p127;
	@%p128 bra 	$L__BB2_39;
	setp.gt.u64 	%p130, %rd632, %rd9;
	mov.pred 	%p347, %p125;
	@%p130 bra 	$L__BB2_39;
	setp.lt.u64 	%p132, %rd632, %rd9;
	mov.pred 	%p347, %p127;
	@%p132 bra 	$L__BB2_39;
	setp.gt.u64 	%p134, %rd633, %rd10;
	mov.pred 	%p347, %p125;
	@%p134 bra 	$L__BB2_39;
	setp.ge.u64 	%p135, %rd633, %rd10;
	setp.ge.u64 	%p136, %rd59, %rd11;
	and.pred  	%p347, %p135, %p136;
$L__BB2_39:
	selp.u16 	%rs30, 1, 0, %p347;
$L__BB2_40:
	@%p67 bra 	$L__BB2_42;
	cvt.u32.u16 	%r52, %rs30;
	mov.b32 	%r53, 1;
	st.local.u32 	[%rd2], %r53;
	st.local.u64 	[%rd2+8], %rd63;
	st.local.u32 	[%rd2+16], %r52;
	mov.u64 	%rd345, $str$7;
	cvta.global.u64 	%rd346, %rd345;
	add.u64 	%rd347, %SP, 0;
	{ // callseq 27, 0
	.param .b64 param0;
	st.param.b64 	[param0], %rd346;
	.param .b64 param1;
	st.param.b64 	[param1], %rd347;
	.param .b32 retval0;
	call.uni (retval0), 
	vprintf, 
	(
	param0, 
	param1
	);
	ld.param.b32 	%r54, [retval0];
	} // callseq 27
$L__BB2_42:
	setp.eq.s16 	%p138, %rs30, 0;
	mov.u64 	%rd634, %rd59;
	@%p138 bra 	$L__BB2_58;
	sub.s64 	%rd634, %rd59, %rd11;
	setp.lt.u64 	%p139, %rd59, %rd11;
	selp.u64 	%rd348, 1, 0, %p139;
	sub.s64 	%rd349, %rd633, %rd10;
	setp.lt.u64 	%p140, %rd633, %rd10;
	selp.s64 	%rd350, -1, 0, %p139;
	add.s64 	%rd633, %rd349, %rd350;
	setp.lt.u64 	%p141, %rd349, %rd348;
	or.pred  	%p142, %p140, %p141;
	selp.u64 	%rd351, 1, 0, %p142;
	sub.s64 	%rd352, %rd632, %rd9;
	setp.lt.u64 	%p143, %rd632, %rd9;
	selp.s64 	%rd353, -1, 0, %p142;
	add.s64 	%rd632, %rd352, %rd353;
	setp.lt.u64 	%p144, %rd352, %rd351;
	or.pred  	%p145, %p143, %p144;
	selp.u64 	%rd354, 1, 0, %p145;
	sub.s64 	%rd355, %rd631, %rd8;
	setp.lt.u64 	%p146, %rd631, %rd8;
	selp.s64 	%rd356, -1, 0, %p145;
	add.s64 	%rd631, %rd355, %rd356;
	setp.lt.u64 	%p147, %rd355, %rd354;
	or.pred  	%p148, %p146, %p147;
	selp.s64 	%rd357, -1, 0, %p148;
	add.s64 	%rd68, %rd63, %rd357;
	@%p67 bra 	$L__BB2_45;
	mov.b32 	%r56, 1;
	st.local.u32 	[%rd2], %r56;
	st.local.u64 	[%rd2+8], %rd634;
	st.local.v2.u64 	[%rd2+16], {%rd633, %rd632};
	st.local.v2.u64 	[%rd2+32], {%rd631, %rd68};
	mov.u64 	%rd358, $str$8;
	cvta.global.u64 	%rd359, %rd358;
	add.u64 	%rd360, %SP, 0;
	{ // callseq 28, 0
	.param .b64 param0;
	st.param.b64 	[param0], %rd359;
	.param .b64 param1;
	st.param.b64 	[param1], %rd360;
	.param .b32 retval0;
	call.uni (retval0), 
	vprintf, 
	(
	param0, 
	param1
	);
	ld.param.b32 	%r57, [retval0];
	} // callseq 28
$L__BB2_45:
	setp.ne.s64 	%p150, %rd68, 0;
	mov.b16 	%rs31, 1;
	@%p150 bra 	$L__BB2_53;
	setp.gt.u64 	%p152, %rd631, %rd8;
	mov.pred 	%p151, -1;
	mov.pred 	%p348, %p151;
	@%p152 bra 	$L__BB2_52;
	setp.lt.u64 	%p154, %rd631, %rd8;
	mov.pred 	%p153, 0;
	mov.pred 	%p348, %p153;
	@%p154 bra 	$L__BB2_52;
	setp.gt.u64 	%p156, %rd632, %rd9;
	mov.pred 	%p348, %p151;
	@%p156 bra 	$L__BB2_52;
	setp.lt.u64 	%p158, %rd632, %rd9;
	mov.pred 	%p348, %p153;
	@%p158 bra 	$L__BB2_52;
	setp.gt.u64 	%p160, %rd633, %rd10;
	mov.pred 	%p348, %p151;
	@%p160 bra 	$L__BB2_52;
	setp.ge.u64 	%p161, %rd633, %rd10;
	setp.ge.u64 	%p162, %rd634, %rd11;
	and.pred  	%p348, %p161, %p162;
$L__BB2_52:
	selp.u16 	%rs31, 1, 0, %p348;
$L__BB2_53:
	@%p67 bra 	$L__BB2_55;
	cvt.u32.u16 	%r59, %rs31;
	mov.b32 	%r60, 2;
	st.local.u32 	[%rd2], %r60;
	st.local.u64 	[%rd2+8], %rd68;
	st.local.u32 	[%rd2+16], %r59;
	mov.u64 	%rd361, $str$7;
	cvta.global.u64 	%rd362, %rd361;
	add.u64 	%rd363, %SP, 0;
	{ // callseq 29, 0
	.param .b64 param0;
	st.param.b64 	[param0], %rd362;
	.param .b64 param1;
	st.param.b64 	[param1], %rd363;
	.param .b32 retval0;
	call.uni (retval0), 
	vprintf, 
	(
	param0, 
	param1
	);
	ld.param.b32 	%r61, [retval0];
	} // callseq 29
$L__BB2_55:
	setp.eq.s16 	%p164, %rs31, 0;
	@%p164 bra 	$L__BB2_58;
	sub.s64 	%rd69, %rd634, %rd11;
	setp.lt.u64 	%p165, %rd634, %rd11;
	selp.u64 	%rd364, 1, 0, %p165;
	sub.s64 	%rd365, %rd633, %rd10;
	setp.lt.u64 	%p166, %rd633, %rd10;
	selp.s64 	%rd366, -1, 0, %p165;
	add.s64 	%rd633, %rd365, %rd366;
	setp.lt.u64 	%p167, %rd365, %rd364;
	or.pred  	%p168, %p166, %p167;
	selp.u64 	%rd367, 1, 0, %p168;
	sub.s64 	%rd368, %rd632, %rd9;
	setp.lt.u64 	%p169, %rd632, %rd9;
	selp.s64 	%rd369, -1, 0, %p168;
	add.s64 	%rd632, %rd368, %rd369;
	setp.lt.u64 	%p170, %rd368, %rd367;
	or.pred  	%p171, %p169, %p170;
	selp.u64 	%rd370, 1, 0, %p171;
	sub.s64 	%rd371, %rd631, %rd8;
	setp.lt.u64 	%p172, %rd631, %rd8;
	selp.s64 	%rd372, -1, 0, %p171;
	add.s64 	%rd631, %rd371, %rd372;
	setp.lt.u64 	%p173, %rd371, %rd370;
	or.pred  	%p174, %p172, %p173;
	selp.s64 	%rd373, -1, 0, %p174;
	add.s64 	%rd73, %rd68, %rd373;
	mov.u64 	%rd634, %rd69;
	@%p67 bra 	$L__BB2_58;
	mov.b32 	%r63, 2;
	st.local.u32 	[%rd2], %r63;
	st.local.u64 	[%rd2+8], %rd69;
	st.local.v2.u64 	[%rd2+16], {%rd633, %rd632};
	st.local.v2.u64 	[%rd2+32], {%rd631, %rd73};
	mov.u64 	%rd374, $str$8;
	cvta.global.u64 	%rd375, %rd374;
	add.u64 	%rd376, %SP, 0;
	{ // callseq 30, 0
	.param .b64 param0;
	st.param.b64 	[param0], %rd375;
	.param .b64 param1;
	st.param.b64 	[param1], %rd376;
	.param .b32 retval0;
	call.uni (retval0), 
	vprintf, 
	(
	param0, 
	param1
	);
	ld.param.b32 	%r64, [retval0];
	} // callseq 30
	mov.u64 	%rd634, %rd69;
$L__BB2_58:
	@%p49 bra 	$L__BB2_60;
	add.u64 	%rd377, %SP, 48;
	add.u64 	%rd378, %SPL, 48;
	st.local.v2.u64 	[%rd378], {%rd634, %rd633};
	st.local.v2.u64 	[%rd378+16], {%rd632, %rd631};
	mov.u64 	%rd379, $str$11;
	cvta.global.u64 	%rd380, %rd379;
	{ // callseq 31, 0
	.param .b64 param0;
	st.param.b64 	[param0], %rd380;
	.param .b64 param1;
	st.param.b64 	[param1], %rd377;
	.param .b32 retval0;
	call.uni (retval0), 
	vprintf, 
	(
	param0, 
	param1
	);
	ld.param.b32 	%r66, [retval0];
	} // callseq 31
$L__BB2_60:
	cvt.u32.u64 	%r68, %rd621;
	shr.u64 	%rd381, %rd16, %r68;
	and.b64  	%rd382, %rd381, 1;
	setp.eq.b64 	%p177, %rd382, 1;
	not.pred 	%p178, %p177;
	@%p178 bra 	$L__BB2_114;
	setp.eq.s64 	%p179, %rd7, -9223372036854775808;
	setp.eq.s64 	%p180, %rd6, 0;
	setp.eq.s64 	%p181, %rd5, 0;
	setp.eq.s64 	%p182, %rd4, 0;
	mul.lo.s64 	%rd78, %rd4, %rd634;
	mul.hi.u64 	%rd383, %rd634, %rd4;
	mul.lo.s64 	%rd384, %rd5, %rd634;
	mul.hi.u64 	%rd385, %rd634, %rd5;
	add.s64 	%rd386, %rd384, %rd383;
	setp.lt.u64 	%p183, %rd386, %rd384;
	selp.u64 	%rd387, 1, 0, %p183;
	add.s64 	%rd388, %rd385, %rd387;
	mul.lo.s64 	%rd389, %rd6, %rd634;
	mul.hi.u64 	%rd390, %rd634, %rd6;
	add.s64 	%rd391, %rd389, %rd388;
	setp.lt.u64 	%p184, %rd391, %rd389;
	selp.u64 	%rd392, 1, 0, %p184;
	add.s64 	%rd393, %rd390, %rd392;
	mul.lo.s64 	%rd394, %rd7, %rd634;
	mul.hi.u64 	%rd395, %rd634, %rd7;
	add.s64 	%rd396, %rd394, %rd393;
	setp.lt.u64 	%p185, %rd396, %rd394;
	selp.u64 	%rd397, 1, 0, %p185;
	add.s64 	%rd398, %rd395, %rd397;
	mul.hi.u64 	%rd399, %rd633, %rd4;
	mad.lo.s64 	%rd79, %rd4, %rd633, %rd386;
	setp.lt.u64 	%p186, %rd79, %rd386;
	selp.u64 	%rd400, 1, 0, %p186;
	add.s64 	%rd401, %rd399, %rd400;
	mul.hi.u64 	%rd402, %rd633, %rd5;
	mad.lo.s64 	%rd403, %rd5, %rd633, %rd391;
	setp.lt.u64 	%p187, %rd403, %rd391;
	selp.u64 	%rd404, 1, 0, %p187;
	add.s64 	%rd405, %rd403, %rd401;
	setp.lt.u64 	%p188, %rd405, %rd403;
	selp.u64 	%rd406, 1, 0, %p188;
	add.s64 	%rd407, %rd402, %rd404;
	add.s64 	%rd408, %rd407, %rd406;
	mul.hi.u64 	%rd409, %rd633, %rd6;
	mad.lo.s64 	%rd410, %rd6, %rd633, %rd396;
	setp.lt.u64 	%p189, %rd410, %rd396;
	selp.u64 	%rd411, 1, 0, %p189;
	add.s64 	%rd412, %rd410, %rd408;
	setp.lt.u64 	%p190, %rd412, %rd410;
	selp.u64 	%rd413, 1, 0, %p190;
	add.s64 	%rd414, %rd409, %rd411;
	add.s64 	%rd415, %rd414, %rd413;
	mul.hi.u64 	%rd416, %rd633, %rd7;
	mad.lo.s64 	%rd417, %rd7, %rd633, %rd398;
	setp.lt.u64 	%p191, %rd417, %rd398;
	selp.u64 	%rd418, 1, 0, %p191;
	add.s64 	%rd419, %rd417, %rd415;
	setp.lt.u64 	%p192, %rd419, %rd417;
	selp.u64 	%rd420, 1, 0, %p192;
	add.s64 	%rd421, %rd416, %rd418;
	add.s64 	%rd422, %rd421, %rd420;
	mul.hi.u64 	%rd423, %rd632, %rd4;
	mad.lo.s64 	%rd80, %rd4, %rd632, %rd405;
	setp.lt.u64 	%p193, %rd80, %rd405;
	selp.u64 	%rd424, 1, 0, %p193;
	add.s64 	%rd425, %rd423, %rd424;
	mul.hi.u64 	%rd426, %rd632, %rd5;
	mad.lo.s64 	%rd427, %rd5, %rd632, %rd412;
	setp.lt.u64 	%p194, %rd427, %rd412;
	selp.u64 	%rd428, 1, 0, %p194;
	add.s64 	%rd429, %rd427, %rd425;
	setp.lt.u64 	%p195, %rd429, %rd427;
	selp.u64 	%rd430, 1, 0, %p195;
	add.s64 	%rd431, %rd426, %rd428;
	add.s64 	%rd432, %rd431, %rd430;
	mul.hi.u64 	%rd433, %rd632, %rd6;
	mad.lo.s64 	%rd434, %rd6, %rd632, %rd419;
	setp.lt.u64 	%p196, %rd434, %rd419;
	selp.u64 	%rd435, 1, 0, %p196;
	add.s64 	%rd436, %rd434, %rd432;
	setp.lt.u64 	%p197, %rd436, %rd434;
	selp.u64 	%rd437, 1, 0, %p197;
	add.s64 	%rd438, %rd433, %rd435;
	add.s64 	%rd439, %rd438, %rd437;
	mul.hi.u64 	%rd440, %rd632, %rd7;
	mad.lo.s64 	%rd441, %rd7, %rd632, %rd422;
	setp.lt.u64 	%p198, %rd441, %rd422;
	selp.u64 	%rd442, 1, 0, %p198;
	add.s64 	%rd443, %rd441, %rd439;
	setp.lt.u64 	%p199, %rd443, %rd441;
	selp.u64 	%rd444, 1, 0, %p199;
	add.s64 	%rd445, %rd440, %rd442;
	add.s64 	%rd446, %rd445, %rd444;
	mul.hi.u64 	%rd447, %rd631, %rd4;
	mad.lo.s64 	%rd81, %rd4, %rd631, %rd429;
	setp.lt.u64 	%p200, %rd81, %rd429;
	selp.u64 	%rd448, 1, 0, %p200;
	add.s64 	%rd449, %rd447, %rd448;
	mul.hi.u64 	%rd450, %rd631, %rd5;
	mad.lo.s64 	%rd451, %rd5, %rd631, %rd436;
	setp.lt.u64 	%p201, %rd451, %rd436;
	selp.u64 	%rd452, 1, 0, %p201;
	add.s64 	%rd82, %rd451, %rd449;
	setp.lt.u64 	%p202, %rd82, %rd451;
	selp.u64 	%rd453, 1, 0, %p202;
	add.s64 	%rd454, %rd450, %rd452;
	add.s64 	%rd455, %rd454, %rd453;
	mul.hi.u64 	%rd456, %rd631, %rd6;
	mad.lo.s64 	%rd457, %rd6, %rd631, %rd443;
	setp.lt.u64 	%p203, %rd457, %rd443;
	selp.u64 	%rd458, 1, 0, %p203;
	add.s64 	%rd83, %rd457, %rd455;
	setp.lt.u64 	%p204, %rd83, %rd457;
	selp.u64 	%rd459, 1, 0, %p204;
	add.s64 	%rd460, %rd456, %rd458;
	add.s64 	%rd461, %rd460, %rd459;
	mul.hi.u64 	%rd462, %rd631, %rd7;
	mad.lo.s64 	%rd463, %rd7, %rd631, %rd446;
	setp.lt.u64 	%p205, %rd463, %rd446;
	selp.u64 	%rd464, 1, 0, %p205;
	add.s64 	%rd84, %rd463, %rd461;
	setp.lt.u64 	%p206, %rd84, %rd463;
	selp.u64 	%rd465, 1, 0, %p206;
	add.s64 	%rd466, %rd462, %rd464;
	add.s64 	%rd85, %rd466, %rd465;
	or.b64  	%rd467, %rd634, %rd633;
	or.b64  	%rd468, %rd467, %rd632;
	setp.eq.s64 	%p207, %rd468, 0;
	setp.eq.s64 	%p208, %rd631, -9223372036854775808;
	and.pred  	%p209, %p207, %p208;
	and.pred  	%p210, %p209, %p182;
	and.pred  	%p211, %p210, %p181;
	and.pred  	%p212, %p211, %p180;
	and.pred  	%p9, %p212, %p179;
	not.pred 	%p213, %p9;
	@%p213 bra 	$L__BB2_63;
	mov.u64 	%rd469, $str$9;
	cvta.global.u64 	%rd470, %rd469;
	{ // callseq 32, 0
	.param .b64 param0;
	st.param.b64 	[param0], %rd470;
	.param .b64 param1;
	st.param.b64 	[param1], 0;
	.param .b32 retval0;
	call.uni (retval0), 
	vprintf, 
	(
	param0, 
	param1
	);
	ld.param.b32 	%r69, [retval0];
	} // callseq 32
	add.u64 	%rd471, %SP, 48;
	add.u64 	%rd472, %SPL, 48;
	st.local.v2.u64 	[%rd472], {%rd78, %rd79};
	st.local.v2.u64 	[%rd472+16], {%rd80, %rd81};
	st.local.v2.u64 	[%rd472+32], {%rd82, %rd83};
	st.local.v2.u64 	[%rd472+48], {%rd84, %rd85};
	mov.u64 	%rd473, $str$10;
	cvta.global.u64 	%rd474, %rd473;
	{ // callseq 33, 0
	.param .b64 param0;
	st.param.b64 	[param0], %rd474;
	.param .b64 param1;
	st.param.b64 	[param1], %rd471;
	.param .b32 retval0;
	call.uni (retval0), 
	vprintf, 
	(
	param0, 
	param1
	);
	ld.param.b32 	%r71, [retval0];
	} // callseq 33
$L__BB2_63:
	mov.b64 	{%r73, %r74}, %rd82;
	mov.b64 	{%r75, %r76}, %rd83;
	mov.b64 	%rd86, {%r74, %r75};
	mov.b64 	{%r77, %r78}, %rd84;
	mov.b64 	%rd87, {%r76, %r77};
	mov.b64 	{%r79, %r80}, %rd85;
	mov.b64 	%rd88, {%r78, %r79};
	shr.u64 	%rd89, %rd85, 32;
	mov.b64 	%rd475, 977;
	mul.hi.u64 	%rd476, %rd82, %rd475;
	mul.lo.s64 	%rd477, %rd83, 977;
	mul.hi.u64 	%rd478, %rd83, %rd475;
	add.s64 	%rd90, %rd477, %rd476;
	setp.lt.u64 	%p214, %rd90, %rd477;
	selp.u64 	%rd479, 1, 0, %p214;
	add.s64 	%rd480, %rd478, %rd479;
	mul.lo.s64 	%rd481, %rd84, 977;
	mul.hi.u64 	%rd482, %rd84, %rd475;
	add.s64 	%rd91, %rd481, %rd480;
	setp.lt.u64 	%p215, %rd91, %rd481;
	selp.u64 	%rd483, 1, 0, %p215;
	add.s64 	%rd484, %rd482, %rd483;
	mul.lo.s64 	%rd485, %rd85, 977;
	mul.hi.u64 	%rd486, %rd85, %rd475;
	add.s64 	%rd92, %rd485, %rd484;
	setp.lt.u64 	%p216, %rd92, %rd485;
	selp.u64 	%rd487, 1, 0, %p216;
	add.s64 	%rd93, %rd486, %rd487;
	setp.eq.s64 	%p217, %rd85, 4611686018427387904;
	setp.eq.s64 	%p218, %rd78, 0;
	and.pred  	%p219, %p217, %p218;
	setp.eq.s64 	%p220, %rd79, 0;
	and.pred  	%p221, %p219, %p220;
	setp.eq.s64 	%p222, %rd80, 0;
	and.pred  	%p223, %p221, %p222;
	setp.eq.s64 	%p224, %rd81, 0;
	and.pred  	%p225, %p223, %p224;
	setp.eq.s64 	%p226, %rd82, 0;
	and.pred  	%p227, %p225, %p226;
	setp.eq.s64 	%p228, %rd83, 0;
	and.pred  	%p229, %p227, %p228;
	setp.eq.s64 	%p230, %rd84, 0;
	and.pred  	%p10, %p229, %p230;
	not.pred 	%p231, %p10;
	@%p231 bra 	$L__BB2_65;
	mov.u64 	%rd488, $str;
	cvta.global.u64 	%rd489, %rd488;
	{ // callseq 34, 0
	.param .b64 param0;
	st.param.b64 	[param0], %rd489;
	.param .b64 param1;
	st.param.b64 	[param1], 0;
	.param .b32 retval0;
	call.uni (retval0), 
	vprintf, 
	(
	param0, 
	param1
	);
	ld.param.b32 	%r81, [retval0];
	} // callseq 34
	mov.b64 	%rd490, 0;
	st.local.v2.u64 	[%rd1], {%rd490, %rd490};
	mov.b64 	%rd491, 4611686018427387904;
	st.local.v2.u64 	[%rd1+16], {%rd490, %rd491};
	mov.u64 	%rd492, $str$1;
	cvta.global.u64 	%rd493, %rd492;
	add.u64 	%rd494, %SP, 0;
	{ // callseq 35, 0
	.param .b64 param0;
	st.param.b64 	[param0], %rd493;
	.param .b64 param1;
	st.param.b64 	[param1], %rd494;
	.param .b32 retval0;
	call.uni (retval0), 
	vprintf, 
	(
	param0, 
	param1
	);
	ld.param.b32 	%r83, [retval0];
	} // callseq 35
	shl.b64 	%rd495, %rd82, 32;
	st.local.v2.u64 	[%rd1], {%rd495, %rd86};
	st.local.v2.u64 	[%rd1+16], {%rd87, %rd88};
	st.local.u64 	[%rd1+32], %rd89;
	mov.u64 	%rd496, $str$2;
	cvta.global.u64 	%rd497, %rd496;
	{ // callseq 36, 0
	.param .b64 param0;
	st.param.b64 	[param0], %rd497;
	.param .b64 param1;
	st.param.b64 	[param1], %rd494;
	.param .b32 retval0;
	call.uni (retval0), 
	vprintf, 
	(
	param0, 
	param1
	);
	ld.param.b32 	%r85, [retval0];
	} // callseq 36
	mul.lo.s64 	%rd498, %rd82, 977;
	st.local.v2.u64 	[%rd1], {%rd498, %rd90};
	st.local.v2.u64 	[%rd1+16], {%rd91, %rd92};
	st.local.u64 	[%rd1+32], %rd93;
	mov.u64 	%rd499, $str$3;
	cvta.global.u64 	%rd500, %rd499;
	{ // callseq 37, 0
	.param .b64 param0;
	st.param.b64 	[param0], %rd500;
	.param .b64 param1;
	st.param.b64 	[param1], %rd494;
	.param .b32 retval0;
	call.uni (retval0), 
	vprintf, 
	(
	param0, 
	param1
	);
	ld.param.b32 	%r87, [retval0];
	} // callseq 37
$L__BB2_65:
	mul.lo.s64 	%rd635, %rd82, 4294968273;
	shl.b64 	%rd501, %rd82, 32;
	setp.lt.u64 	%p232, %rd635, %rd501;
	selp.u64 	%rd502, 1, 0, %p232;
	mad.lo.s64 	%rd503, %rd82, 977, %rd502;
	setp.gt.u64 	%p233, %rd503, %rd635;
	selp.b64 	%rd504, 1, %rd502, %p233;
	add.s64 	%rd505, %rd86, %rd504;
	add.s64 	%rd636, %rd505, %rd90;
	setp.lt.u64 	%p234, %rd636, %rd86;
	selp.u64 	%rd506, 1, 0, %p234;
	add.s64 	%rd507, %rd90, %rd506;
	setp.gt.u64 	%p235, %rd507, %rd636;
	selp.b64 	%rd508, 1, %rd506, %p235;
	add.s64 	%rd509, %rd87, %rd508;
	add.s64 	%rd637, %rd509, %rd91;
	setp.lt.u64 	%p236, %rd637, %rd87;
	selp.u64 	%rd510, 1, 0, %p236;
	add.s64 	%rd511, %rd91, %rd510;
	setp.gt.u64 	%p237, %rd511, %rd637;
	selp.b64 	%rd512, 1, %rd510, %p237;
	add.s64 	%rd513, %rd88, %rd512;
	add.s64 	%rd638, %rd513, %rd92;
	setp.lt.u64 	%p238, %rd638, %rd88;
	selp.u64 	%rd514, 1, 0, %p238;
	add.s64 	%rd515, %rd92, %rd514;
	setp.gt.u64 	%p239, %rd515, %rd638;
	selp.b64 	%rd516, 1, %rd514, %p239;
	add.s64 	%rd517, %rd89, %rd516;
	add.s64 	%rd98, %rd517, %rd93;
	@%p231 bra 	$L__BB2_67;
	st.local.v2.u64 	[%rd1], {%rd635, %rd636};
	st.local.v2.u64 	[%rd1+16], {%rd637, %rd638};
	st.local.u64 	[%rd1+32], %rd98;
	mov.u64 	%rd518, $str$4;
	cvta.global.u64 	%rd519, %rd518;
	add.u64 	%rd520, %SP, 0;
	{ // callseq 38, 0
	.param .b64 param0;
	st.param.b64 	[param0], %rd519;
	.param .b64 param1;
	st.param.b64 	[param1], %rd520;
	.param .b32 retval0;
	call.uni (retval0), 
	vprintf, 
	(
	param0, 
	param1
	);
	ld.param.b32 	%r89, [retval0];
	} // callseq 38
$L__BB2_67:
	setp.eq.s64 	%p241, %rd98, 0;
	mov.b64 	%rd639, 0;
	@%p241 bra 	$L__BB2_69;
	shl.b64 	%rd522, %rd98, 32;
	shr.u64 	%rd523, %rd98, 32;
	mov.b64 	%rd524, 977;
	mul.hi.u64 	%rd525, %rd98, %rd524;
	mad.lo.s64 	%rd526, %rd98, 977, %rd522;
	setp.lt.u64 	%p242, %rd526, %rd522;
	selp.u64 	%rd527, 1, 0, %p242;
	add.s64 	%rd635, %rd526, %rd635;
	setp.lt.u64 	%p243, %rd635, %rd526;
	selp.u64 	%rd528, 1, 0, %p243;
	add.s64 	%rd529, %rd528, %rd527;
	add.s64 	%rd530, %rd523, %rd525;
	setp.lt.u64 	%p244, %rd530, %rd523;
	selp.u64 	%rd531, 1, 0, %p244;
	add.s64 	%rd532, %rd636, %rd530;
	add.s64 	%rd533, %rd532, %rd529;
	setp.lt.u64 	%p245, %rd533, %rd636;
	not.b64 	%rd534, %rd530;
	setp.gt.u64 	%p246, %rd529, %rd534;
	or.pred  	%p247, %p246, %p245;
	selp.u64 	%rd535, 1, 0, %p247;
	add.s64 	%rd536, %rd637, %rd531;
	add.s64 	%rd101, %rd536, %rd535;
	setp.lt.u64 	%p248, %rd101, %rd637;
	selp.u64 	%rd537, 1, 0, %p248;
	add.s64 	%rd102, %rd638, %rd537;
	setp.lt.u64 	%p249, %rd102, %rd638;
	selp.u64 	%rd639, 1, 0, %p249;
	mov.u64 	%rd636, %rd533;
	mov.u64 	%rd637, %rd101;
	mov.u64 	%rd638, %rd102;
$L__BB2_69:
	@%p231 bra 	$L__BB2_71;
	st.local.v2.u64 	[%rd1], {%rd635, %rd636};
	st.local.v2.u64 	[%rd1+16], {%rd637, %rd638};
	st.local.u64 	[%rd1+32], %rd639;
	mov.u64 	%rd538, $str$5;
	cvta.global.u64 	%rd539, %rd538;
	add.u64 	%rd540, %SP, 0;
	{ // callseq 39, 0
	.param .b64 param0;
	st.param.b64 	[param0], %rd539;
	.param .b64 param1;
	st.param.b64 	[param1], %rd540;
	.param .b32 retval0;
	call.uni (retval0), 
	vprintf, 
	(
	param0, 
	param1
	);
	ld.param.b32 	%r91, [retval0];
	} // callseq 39
$L__BB2_71:
	add.s64 	%rd634, %rd635, %rd78;
	setp.lt.u64 	%p251, %rd634, %rd635;
	selp.u64 	%rd541, 1, 0, %p251;
	add.s64 	%rd542, %rd636, %rd79;
	setp.lt.u64 	%p252, %rd542, %rd636;
	add.s64 	%rd633, %rd542, %rd541;
	setp.lt.u64 	%p253, %rd633, %rd542;
	or.pred  	%p254, %p252, %p253;
	selp.u64 	%rd543, 1, 0, %p254;
	add.s64 	%rd544, %rd637, %rd80;
	setp.lt.u64 	%p255, %rd544, %rd637;
	add.s64 	%rd632, %rd544, %rd543;
	setp.lt.u64 	%p256, %rd632, %rd544;
	or.pred  	%p257, %p255, %p256;
	selp.u64 	%rd545, 1, 0, %p257;
	add.s64 	%rd546, %rd638, %rd81;
	setp.lt.u64 	%p258, %rd546, %rd638;
	add.s64 	%rd631, %rd546, %rd545;
	setp.lt.u64 	%p259, %rd631, %rd546;
	or.pred  	%p260, %p258, %p259;
	selp.u64 	%rd547, 1, 0, %p260;
	add.s64 	%rd113, %rd639, %rd547;
	@%p231 bra 	$L__BB2_73;
	st.local.v2.u64 	[%rd1], {%rd634, %rd633};
	st.local.v2.u64 	[%rd1+16], {%rd632, %rd631};
	st.local.u64 	[%rd1+32], %rd113;
	mov.u64 	%rd548, $str$6;
	cvta.global.u64 	%rd549, %rd548;
	add.u64 	%rd550, %SP, 0;
	{ // callseq 40, 0
	.param .b64 param0;
	st.param.b64 	[param0], %rd549;
	.param .b64 param1;
	st.param.b64 	[param1], %rd550;
	.param .b32 retval0;
	call.uni (retval0), 
	vprintf, 
	(
	param0, 
	param1
	);
	ld.param.b32 	%r93, [retval0];
	} // callseq 40
$L__BB2_73:
	setp.eq.s64 	%p262, %rd113, 0;
	mov.b16 	%rs32, 1;
	@%p262 bra 	$L__BB2_74;
	bra.uni 	$L__BB2_81;
$L__BB2_74:
	setp.gt.u64 	%p264, %rd631, %rd8;
	mov.pred 	%p263, -1;
	mov.pred 	%p349, %p263;
	@%p264 bra 	$L__BB2_80;
	setp.ge.u64 	%p266, %rd631, %rd8;
	mov.pred 	%p265, 0;
	mov.pred 	%p349, %p265;
	@%p266 bra 	$L__BB2_76;
	bra.uni 	$L__BB2_80;
$L__BB2_76:
	setp.gt.u64 	%p268, %rd632, %rd9;
	mov.pred 	%p349, %p263;
	@%p268 bra 	$L__BB2_80;
	setp.lt.u64 	%p270, %rd632, %rd9;
	mov.pred 	%p349, %p265;
	@%p270 bra 	$L__BB2_80;
	setp.gt.u64 	%p272, %rd633, %rd10;
	mov.pred 	%p349, %p263;
	@%p272 bra 	$L__BB2_80;
	setp.ge.u64 	%p273, %rd633, %rd10;
	setp.ge.u64 	%p274, %rd634, %rd11;
	and.pred  	%p349, %p273, %p274;
$L__BB2_80:
	selp.u16 	%rs32, 1, 0, %p349;
$L__BB2_81:
	@%p231 bra 	$L__BB2_83;
	cvt.u32.u16 	%r95, %rs32;
	mov.b32 	%r96, 0;
	st.local.u32 	[%rd1], %r96;
	st.local.u64 	[%rd1+8], %rd113;
	st.local.u32 	[%rd1+16], %r95;
	mov.u64 	%rd551, $str$7;
	cvta.global.u64 	%rd552, %rd551;
	add.u64 	%rd553, %SP, 0;
	{ // callseq 41, 0
	.param .b64 param0;
	st.param.b64 	[param0], %rd552;
	.param .b64 param1;
	st.param.b64 	[param1], %rd553;
	.param .b32 retval0;
	call.uni (retval0), 
	vprintf, 
	(
	param0, 
	param1
	);
	ld.param.b32 	%r97, [retval0];
	} // callseq 41
$L__BB2_83:
	setp.eq.s16 	%p276, %rs32, 0;
	@%p276 bra 	$L__BB2_112;
	sub.s64 	%rd114, %rd634, %rd11;
	setp.lt.u64 	%p277, %rd634, %rd11;
	selp.u64 	%rd554, 1, 0, %p277;
	sub.s64 	%rd555, %rd633, %rd10;
	setp.lt.u64 	%p278, %rd633, %rd10;
	selp.s64 	%rd556, -1, 0, %p277;
	add.s64 	%rd633, %rd555, %rd556;
	setp.lt.u64 	%p279, %rd555, %rd554;
	or.pred  	%p280, %p278, %p279;
	selp.u64 	%rd557, 1, 0, %p280;
	sub.s64 	%rd558, %rd632, %rd9;
	setp.lt.u64 	%p281, %rd632, %rd9;
	selp.s64 	%rd559, -1, 0, %p280;
	add.s64 	%rd632, %rd558, %rd559;
	setp.lt.u64 	%p282, %rd558, %rd557;
	or.pred  	%p283, %p281, %p282;
	selp.u64 	%rd560, 1, 0, %p283;
	sub.s64 	%rd561, %rd631, %rd8;
	setp.lt.u64 	%p284, %rd631, %rd8;
	selp.s64 	%rd562, -1, 0, %p283;
	add.s64 	%rd631, %rd561, %rd562;
	setp.lt.u64 	%p285, %rd561, %rd560;
	or.pred  	%p286, %p284, %p285;
	selp.s64 	%rd563, -1, 0, %p286;
	add.s64 	%rd118, %rd113, %rd563;
	@%p231 bra 	$L__BB2_86;
	mov.b32 	%r99, 0;
	st.local.u32 	[%rd1], %r99;
	st.local.u64 	[%rd1+8], %rd114;
	st.local.v2.u64 	[%rd1+16], {%rd633, %rd632};
	st.local.v2.u64 	[%rd1+32], {%rd631, %rd118};
	mov.u64 	%rd564, $str$8;
	cvta.global.u64 	%rd565, %rd564;
	add.u64 	%rd566, %SP, 0;
	{ // callseq 42, 0
	.param .b64 param0;
	st.param.b64 	[param0], %rd565;
	.param .b64 param1;
	st.param.b64 	[param1], %rd566;
	.param .b32 retval0;
	call.uni (retval0), 
	vprintf, 
	(
	param0, 
	param1
	);
	ld.param.b32 	%r100, [retval0];
	} // callseq 42
$L__BB2_86:
	setp.ne.s64 	%p288, %rd118, 0;
	mov.b16 	%rs33, 1;
	@%p288 bra 	$L__BB2_94;
	setp.gt.u64 	%p290, %rd631, %rd8;
	mov.pred 	%p289, -1;
	mov.pred 	%p350, %p289;
	@%p290 bra 	$L__BB2_93;
	setp.lt.u64 	%p292, %rd631, %rd8;
	mov.pred 	%p291, 0;
	mov.pred 	%p350, %p291;
	@%p292 bra 	$L__BB2_93;
	setp.gt.u64 	%p294, %rd632, %rd9;
	mov.pred 	%p350, %p289;
	@%p294 bra 	$L__BB2_93;
	setp.lt.u64 	%p296, %rd632, %rd9;
	mov.pred 	%p350, %p291;
	@%p296 bra 	$L__BB2_93;
	setp.gt.u64 	%p298, %rd633, %rd10;
	mov.pred 	%p350, %p289;
	@%p298 bra 	$L__BB2_93;
	setp.ge.u64 	%p299, %rd633, %rd10;
	setp.ge.u64 	%p300, %rd114, %rd11;
	and.pred  	%p350, %p299, %p300;
$L__BB2_93:
	selp.u16 	%rs33, 1, 0, %p350;
$L__BB2_94:
	@%p231 bra 	$L__BB2_96;
	cvt.u32.u16 	%r102, %rs33;
	mov.b32 	%r103, 1;
	st.local.u32 	[%rd1], %r103;
	st.local.u64 	[%rd1+8], %rd118;
	st.local.u32 	[%rd1+16], %r102;
	mov.u64 	%rd567, $str$7;
	cvta.global.u64 	%rd568, %rd567;
	add.u64 	%rd569, %SP, 0;
	{ // callseq 43, 0
	.param .b64 param0;
	st.param.b64 	[param0], %rd568;
	.param .b64 param1;
	st.param.b64 	[param1], %rd569;
	.param .b32 retval0;
	call.uni (retval0), 
	vprintf, 
	(
	param0, 
	param1
	);
	ld.param.b32 	%r104, [retval0];
	} // callseq 43
$L__BB2_96:
	setp.eq.s16 	%p302, %rs33, 0;
	mov.u64 	%rd634, %rd114;
	@%p302 bra 	$L__BB2_112;
	sub.s64 	%rd634, %rd114, %rd11;
	setp.lt.u64 	%p303, %rd114, %rd11;
	selp.u64 	%rd570, 1, 0, %p303;
	sub.s64 	%rd571, %rd633, %rd10;
	setp.lt.u64 	%p304, %rd633, %rd10;
	selp.s64 	%rd572, -1, 0, %p303;
	add.s64 	%rd633, %rd571, %rd572;
	setp.lt.u64 	%p305, %rd571, %rd570;
	or.pred  	%p306, %p304, %p305;
	selp.u64 	%rd573, 1, 0, %p306;
	sub.s64 	%rd574, %rd632, %rd9;
	setp.lt.u64 	%p307, %rd632, %rd9;
	selp.s64 	%rd575, -1, 0, %p306;
	add.s64 	%rd632, %rd574, %rd575;
	setp.lt.u64 	%p308, %rd574, %rd573;
	or.pred  	%p309, %p307, %p308;
	selp.u64 	%rd576, 1, 0, %p309;
	sub.s64 	%rd577, %rd631, %rd8;
	setp.lt.u64 	%p310, %rd631, %rd8;
	selp.s64 	%rd578, -1, 0, %p309;
	add.s64 	%rd631, %rd577, %rd578;
	setp.lt.u64 	%p311, %rd577, %rd576;
	or.pred  	%p312, %p310, %p311;
	selp.s64 	%rd579, -1, 0, %p312;
	add.s64 	%rd123, %rd118, %rd579;
	@%p231 bra 	$L__BB2_99;
	mov.b32 	%r106, 1;
	st.local.u32 	[%rd1], %r106;
	st.local.u64 	[%rd1+8], %rd634;
	st.local.v2.u64 	[%rd1+16], {%rd633, %rd632};
	st.local.v2.u64 	[%rd1+32], {%rd631, %rd123};
	mov.u64 	%rd580, $str$8;
	cvta.global.u64 	%rd581, %rd580;
	add.u64 	%rd582, %SP, 0;
	{ // callseq 44, 0
	.param .b64 param0;
	st.param.b64 	[param0], %rd581;
	.param .b64 param1;
	st.param.b64 	[param1], %rd582;
	.param .b32 retval0;
	call.uni (retval0), 
	vprintf, 
	(
	param0, 
	param1
	);
	ld.param.b32 	%r107, [retval0];
	} // callseq 44
$L__BB2_99:
	setp.ne.s64 	%p314, %rd123, 0;
	mov.b16 	%rs34, 1;
	@%p314 bra 	$L__BB2_107;
	setp.gt.u64 	%p316, %rd631, %rd8;
	mov.pred 	%p315, -1;
	mov.pred 	%p351, %p315;
	@%p316 bra 	$L__BB2_106;
	setp.lt.u64 	%p318, %rd631, %rd8;
	mov.pred 	%p317, 0;
	mov.pred 	%p351, %p317;
	@%p318 bra 	$L__BB2_106;
	setp.gt.u64 	%p320, %rd632, %rd9;
	mov.pred 	%p351, %p315;
	@%p320 bra 	$L__BB2_106;
	setp.lt.u64 	%p322, %rd632, %rd9;
	mov.pred 	%p351, %p317;
	@%p322 bra 	$L__BB2_106;
	setp.gt.u64 	%p324, %rd633, %rd10;
	mov.pred 	%p351, %p315;
	@%p324 bra 	$L__BB2_106;
	setp.ge.u64 	%p325, %rd633, %rd10;
	setp.ge.u64 	%p326, %rd634, %rd11;
	and.pred  	%p351, %p325, %p326;
$L__BB2_106:
	selp.u16 	%rs34, 1, 0, %p351;
$L__BB2_107:
	@%p231 bra 	$L__BB2_109;
	cvt.u32.u16 	%r109, %rs34;
	mov.b32 	%r110, 2;
	st.local.u32 	[%rd1], %r110;
	st.local.u64 	[%rd1+8], %rd123;
	st.local.u32 	[%rd1+16], %r109;
	mov.u64 	%rd583, $str$7;
	cvta.global.u64 	%rd584, %rd583;
	add.u64 	%rd585, %SP, 0;
	{ // callseq 45, 0
	.param .b64 param0;
	st.param.b64 	[param0], %rd584;
	.param .b64 param1;
	st.param.b64 	[param1], %rd585;
	.param .b32 retval0;
	call.uni (retval0), 
	vprintf, 
	(
	param0, 
	param1
	);
	ld.param.b32 	%r111, [retval0];
	} // callseq 45
$L__BB2_109:
	setp.eq.s16 	%p328, %rs34, 0;
	@%p328 bra 	$L__BB2_112;
	sub.s64 	%rd124, %rd634, %rd11;
	setp.lt.u64 	%p329, %rd634, %rd11;
	selp.u64 	%rd586, 1, 0, %p329;
	sub.s64 	%rd587, %rd633, %rd10;
	setp.lt.u64 	%p330, %rd633, %rd10;
	selp.s64 	%rd588, -1, 0, %p329;
	add.s64 	%rd633, %rd587, %rd588;
	setp.lt.u64 	%p331, %rd587, %rd586;
	or.pred  	%p332, %p330, %p331;
	selp.u64 	%rd589, 1, 0, %p332;
	sub.s64 	%rd590, %rd632, %rd9;
	setp.lt.u64 	%p333, %rd632, %rd9;
	selp.s64 	%rd591, -1, 0, %p332;
	add.s64 	%rd632, %rd590, %rd591;
	setp.lt.u64 	%p334, %rd590, %rd589;
	or.pred  	%p335, %p333, %p334;
	selp.u64 	%rd592, 1, 0, %p335;
	sub.s64 	%rd593, %rd631, %rd8;
	setp.lt.u64 	%p336, %rd631, %rd8;
	selp.s64 	%rd594, -1, 0, %p335;
	add.s64 	%rd631, %rd593, %rd594;
	setp.lt.u64 	%p337, %rd593, %rd592;
	or.pred  	%p338, %p336, %p337;
	selp.s64 	%rd595, -1, 0, %p338;
	add.s64 	%rd128, %rd123, %rd595;
	mov.u64 	%rd634, %rd124;
	@%p231 bra 	$L__BB2_112;
	mov.b32 	%r113, 2;
	st.local.u32 	[%rd1], %r113;
	st.local.u64 	[%rd1+8], %rd124;
	st.local.v2.u64 	[%rd1+16], {%rd633, %rd632};
	st.local.v2.u64 	[%rd1+32], {%rd631, %rd128};
	mov.u64 	%rd596, $str$8;
	cvta.global.u64 	%rd597, %rd596;
	add.u64 	%rd598, %SP, 0;
	{ // callseq 46, 0
	.param .b64 param0;
	st.param.b64 	[param0], %rd597;
	.param .b64 param1;
	st.param.b64 	[param1], %rd598;
	.param .b32 retval0;
	call.uni (retval0), 
	vprintf, 
	(
	param0, 
	param1
	);
	ld.param.b32 	%r114, [retval0];
	} // callseq 46
	mov.u64 	%rd634, %rd124;
$L__BB2_112:
	@%p213 bra 	$L__BB2_114;
	add.u64 	%rd599, %SP, 48;
	add.u64 	%rd600, %SPL, 48;
	st.local.v2.u64 	[%rd600], {%rd634, %rd633};
	st.local.v2.u64 	[%rd600+16], {%rd632, %rd631};
	mov.u64 	%rd601, $str$11;
	cvta.global.u64 	%rd602, %rd601;
	{ // callseq 47, 0
	.param .b64 param0;
	st.param.b64 	[param0], %rd602;
	.param .b64 param1;
	st.param.b64 	[param1], %rd599;
	.param .b32 retval0;
	call.uni (retval0), 
	vprintf, 
	(
	param0, 
	param1
	);
	ld.param.b32 	%r116, [retval0];
	} // callseq 47
$L__BB2_114:
	setp.gt.s32 	%p341, %r127, 19;
	@%p341 bra 	$L__BB2_116;
	add.u64 	%rd603, %SP, 144;
	add.u64 	%rd604, %SPL, 144;
	st.local.u32 	[%rd604], %r127;
	cvt.u32.u64 	%r118, %rd621;
	shr.u64 	%rd605, %rd16, %r118;
	and.b64  	%rd606, %rd605, 1;
	st.local.u64 	[%rd604+8], %rd606;
	st.local.v2.u64 	[%rd604+16], {%rd634, %rd633};
	st.local.v2.u64 	[%rd604+32], {%rd632, %rd631};
	mov.u64 	%rd607, $str$13;
	cvta.global.u64 	%rd608, %rd607;
	{ // callseq 48, 0
	.param .b64 param0;
	st.param.b64 	[param0], %rd608;
	.param .b64 param1;
	st.param.b64 	[param1], %rd603;
	.param .b32 retval0;
	call.uni (retval0), 
	vprintf, 
	(
	param0, 
	param1
	);
	ld.param.b32 	%r119, [retval0];
	} // callseq 48
$L__BB2_116:
	add.s32 	%r127, %r127, 1;
	mov.b16 	%rs35, 1;
$L__BB2_117:
	add.s32 	%r125, %r125, -1;
	add.s64 	%rd621, %rd621, -1;
	setp.ne.s32 	%p344, %r125, -64;
	@%p344 bra 	$L__BB2_2;
	add.s32 	%r10, %r124, -1;
	setp.ne.s32 	%p345, %r124, 0;
	mov.u32 	%r124, %r10;
	@%p345 bra 	$L__BB2_1;
	ld.param.u64 	%rd616, [test_mod_inv_param_1];
	cvta.to.global.u64 	%rd613, %rd616;
	mul.wide.s32 	%rd614, %r1, 8;
	add.s64 	%rd615, %rd613, %rd614;
	st.global.u64 	[%rd615], %rd634;
	st.global.u64 	[%rd615+8], %rd633;
	st.global.u64 	[%rd615+16], %rd632;
	st.global.u64 	[%rd615+24], %rd631;
	ret;

}
	// .globl	test_mod_square
.visible .entry test_mod_square(
	.param .u64 .ptr .align 1 test_mod_square_param_0,
	.param .u64 .ptr .align 1 test_mod_square_param_1
)
{
	.local .align 16 .b8 	__local_depot3[112];
	.reg .b64 	%SP;
	.reg .b64 	%SPL;
	.reg .pred 	%p<171>;
	.reg .b16 	%rs<13>;
	.reg .b32 	%r<55>;
	.reg .b64 	%rd<314>;

	mov.u64 	%SPL, __local_depot3;
	cvta.local.u64 	%SP, %SPL;
	ld.param.u64 	%rd68, [test_mod_square_param_0];
	add.u64 	%rd1, %SPL, 0;
	add.u64 	%rd70, %SP, 48;
	add.u64 	%rd2, %SPL, 48;
	mov.u32 	%r2, %ctaid.x;
	mov.u32 	%r3, %ntid.x;
	mov.u32 	%r4, %tid.x;
	mad.lo.s32 	%r5, %r2, %r3, %r4;
	shl.b32 	%r1, %r5, 2;
	cvta.to.global.u64 	%rd71, %rd68;
	mul.wide.s32 	%rd72, %r1, 8;
	add.s64 	%rd73, %rd71, %rd72;
	ld.global.u64 	%rd74, [%rd73];
	ld.global.u64 	%rd75, [%rd73+8];
	ld.global.u64 	%rd77, [%rd73+16];
	ld.global.u64 	%rd79, [%rd73+24];
	mul.lo.s64 	%rd3, %rd74, %rd74;
	mul.hi.u64 	%rd81, %rd74, %rd74;
	mul.lo.s64 	%rd82, %rd75, %rd74;
	mul.hi.u64 	%rd83, %rd74, %rd75;
	add.s64 	%rd84, %rd82, %rd81;
	setp.lt.u64 	%p9, %rd84, %rd82;
	selp.u64 	%rd85, 1, 0, %p9;
	add.s64 	%rd86, %rd83, %rd85;
	mul.lo.s64 	%rd87, %rd77, %rd74;
	mul.hi.u64 	%rd88, %rd74, %rd77;
	add.s64 	%rd89, %rd87, %rd86;
	setp.lt.u64 	%p10, %rd89, %rd87;
	selp.u64 	%rd90, 1, 0, %p10;
	add.s64 	%rd91, %rd88, %rd90;
	mul.lo.s64 	%rd92, %rd79, %rd74;
	mul.hi.u64 	%rd93, %rd74, %rd79;
	add.s64 	%rd94, %rd92, %rd91;
	setp.lt.u64 	%p11, %rd94, %rd92;
	selp.u64 	%rd95, 1, 0, %p11;
	add.s64 	%rd96, %rd93, %rd95;
	mul.hi.u64 	%rd97, %rd75, %rd74;
	add.s64 	%rd4, %rd84, %rd82;
	setp.lt.u64 	%p12, %rd4, %rd84;
	selp.u64 	%rd98, 1, 0, %p12;
	add.s64 	%rd99, %rd97, %rd98;
	mul.hi.u64 	%rd100, %rd75, %rd75;
	mad.lo.s64 	%rd101, %rd75, %rd75, %rd89;
	setp.lt.u64 	%p13, %rd101, %rd89;
	selp.u64 	%rd102, 1, 0, %p13;
	add.s64 	%rd103, %rd101, %rd99;
	setp.lt.u64 	%p14, %rd103, %rd101;
	selp.u64 	%rd104, 1, 0, %p14;
	add.s64 	%rd105, %rd100, %rd102;
	add.s64 	%rd106, %rd105, %rd104;
	mul.lo.s64 	%rd107, %rd77, %rd75;
	mul.hi.u64 	%rd108, %rd75, %rd77;
	add.s64 	%rd109, %rd94, %rd107;
	setp.lt.u64 	%p15, %rd109, %rd94;
	selp.u64 	%rd110, 1, 0, %p15;
	add.s64 	%rd111, %rd109, %rd106;
	setp.lt.u64 	%p16, %rd111, %rd109;
	selp.u64 	%rd112, 1, 0, %p16;
	add.s64 	%rd113, %rd108, %rd110;
	add.s64 	%rd114, %rd113, %rd112;
	mul.lo.s64 	%rd115, %rd79, %rd75;
	mul.hi.u64 	%rd116, %rd75, %rd79;
	add.s64 	%rd117, %rd96, %rd115;
	setp.lt.u64 	%p17, %rd117, %rd96;
	selp.u64 	%rd118, 1, 0, %p17;
	add.s64 	%rd119, %rd117, %rd114;
	setp.lt.u64 	%p18, %rd119, %rd117;
	selp.u64 	%rd120, 1, 0, %p18;
	add.s64 	%rd121, %rd116, %rd118;
	add.s64 	%rd122, %rd121, %rd120;
	mul.hi.u64 	%rd123, %rd77, %rd74;
	add.s64 	%rd5, %rd103, %rd87;
	setp.lt.u64 	%p19, %rd5, %rd103;
	selp.u64 	%rd124, 1, 0, %p19;
	add.s64 	%rd125, %rd123, %rd124;
	mul.hi.u64 	%rd126, %rd77, %rd75;
	add.s64 	%rd127, %rd111, %rd107;
	setp.lt.u64 	%p20, %rd127, %rd111;
	selp.u64 	%rd128, 1, 0, %p20;
	add.s64 	%rd129, %rd127, %rd125;
	setp.lt.u64 	%p21, %rd129, %rd127;
	selp.u64 	%rd130, 1, 0, %p21;
	add.s64 	%rd131, %rd126, %rd128;
	add.s64 	%rd132, %rd131, %rd130;
	mul.hi.u64 	%rd133, %rd77, %rd77;
	mad.lo.s64 	%rd134, %rd77, %rd77, %rd119;
	setp.lt.u64 	%p22, %rd134, %rd119;
	selp.u64 	%rd135, 1, 0, %p22;
	add.s64 	%rd136, %rd134, %rd132;
	setp.lt.u64 	%p23, %rd136, %rd134;
	selp.u64 	%rd137, 1, 0, %p23;
	add.s64 	%rd138, %rd133, %rd135;
	add.s64 	%rd139, %rd138, %rd137;
	mul.lo.s64 	%rd140, %rd79, %rd77;
	mul.hi.u64 	%rd141, %rd77, %rd79;
	add.s64 	%rd142, %rd122, %rd140;
	setp.lt.u64 	%p24, %rd142, %rd122;
	selp.u64 	%rd143, 1, 0, %p24;
	add.s64 	%rd144, %rd142, %rd139;
	setp.lt.u64 	%p25, %rd144, %rd142;
	selp.u64 	%rd145, 1, 0, %p25;
	add.s64 	%rd146, %rd141, %rd143;
	add.s64 	%rd147, %rd146, %rd145;
	mul.hi.u64 	%rd148, %rd79, %rd74;
	add.s64 	%rd6, %rd129, %rd92;
	setp.lt.u64 	%p26, %rd6, %rd129;
	selp.u64 	%rd149, 1, 0, %p26;
	add.s64 	%rd150, %rd148, %rd149;
	mul.hi.u64 	%rd151, %rd79, %rd75;
	add.s64 	%rd152, %rd136, %rd115;
	setp.lt.u64 	%p27, %rd152, %rd136;
	selp.u64 	%rd153, 1, 0, %p27;
	add.s64 	%rd7, %rd152, %rd150;
	setp.lt.u64 	%p28, %rd7, %rd152;
	selp.u64 	%rd154, 1, 0, %p28;
	add.s64 	%rd155, %rd151, %rd153;
	add.s64 	%rd156, %rd155, %rd154;
	mul.hi.u64 	%rd157, %rd79, %rd77;
	add.s64 	%rd158, %rd144, %rd140;
	setp.lt.u64 	%p29, %rd158, %rd144;
	selp.u64 	%rd159, 1, 0, %p29;
	add.s64 	%rd8, %rd158, %rd156;
	setp.lt.u64 	%p30, %rd8, %rd158;
	selp.u64 	%rd160, 1, 0, %p30;
	add.s64 	%rd161, %rd157, %rd159;
	add.s64 	%rd162, %rd161, %rd160;
	mul.hi.u64 	%rd163, %rd79, %rd79;
	mad.lo.s64 	%rd164, %rd79, %rd79, %rd147;
	setp.lt.u64 	%p31, %rd164, %rd147;
	selp.u64 	%rd165, 1, 0, %p31;
	add.s64 	%rd9, %rd164, %rd162;
	setp.lt.u64 	%p32, %rd9, %rd164;
	selp.u64 	%rd166, 1, 0, %p32;
	add.s64 	%rd167, %rd163, %rd165;
	add.s64 	%rd10, %rd167, %rd166;
	or.b64  	%rd168, %rd74, %rd75;
	setp.eq.s64 	%p33, %rd75, 0;
	or.b64  	%rd169, %rd168, %rd77;
	setp.eq.s64 	%p34, %rd77, 0;
	setp.eq.s64 	%p35, %rd169, 0;
	setp.eq.s64 	%p36, %rd79, -9223372036854775808;
	and.pred  	%p37, %p35, %p36;
	and.pred  	%p38, %p37, %p33;
	and.pred  	%p39, %p38, %p34;
	and.pred  	%p1, %p39, %p36;
	not.pred 	%p40, %p1;
	@%p40 bra 	$L__BB3_2;
	mov.u64 	%rd170, $str$9;
	cvta.global.u64 	%rd171, %rd170;
	{ // callseq 50, 0
	.param .b64 param0;
	st.param.b64 	[param0], %rd171;
	.param .b64 param1;
	st.param.b64 	[param1], 0;
	.param .b32 retval0;
	call.uni (retval0), 
	vprintf, 
	(
	param0, 
	param1
	);
	ld.param.b32 	%r6, [retval0];
	} // callseq 50
	st.local.v2.u64 	[%rd2], {%rd3, %rd4};
	st.local.v2.u64 	[%rd2+16], {%rd5, %rd6};
	st.local.v2.u64 	[%rd2+32], {%rd7, %rd8};
	st.local.v2.u64 	[%rd2+48], {%rd9, %rd10};
	mov.u64 	%rd172, $str$10;
	cvta.global.u64 	%rd173, %rd172;
	{ // callseq 51, 0
	.param .b64 param0;
	st.param.b64 	[param0], %rd173;
	.param .b64 param1;
	st.param.b64 	[param1], %rd70;
	.param .b32 retval0;
	call.uni (retval0), 
	vprintf, 
	(
	param0, 
	param1
	);
	ld.param.b32 	%r8, [retval0];
	} // callseq 51
$L__BB3_2:
	shl.b64 	%rd11, %rd7, 32;
	mov.b64 	{%r10, %r11}, %rd7;
	mov.b64 	{%r12, %r13}, %rd8;
	mov.b64 	%rd12, {%r11, %r12};
	mov.b64 	{%r14, %r15}, %rd9;
	mov.b64 	%rd13, {%r13, %r14};
	mov.b64 	{%r16, %r17}, %rd10;
	mov.b64 	%rd14, {%r15, %r16};
	shr.u64 	%rd15, %rd10, 32;
	mul.lo.s64 	%rd16, %rd7, 977;
	mov.b64 	%rd175, 977;
	mul.hi.u64 	%rd176, %rd7, %rd175;
	mul.lo.s64 	%rd177, %rd8, 977;
	mul.hi.u64 	%rd178, %rd8, %rd175;
	add.s64 	%rd17, %rd177, %rd176;
	setp.lt.u64 	%p41, %rd17, %rd177;
	selp.u64 	%rd179, 1, 0, %p41;
	add.s64 	%rd180, %rd178, %rd179;
	mul.lo.s64 	%rd181, %rd9, 977;
	mul.hi.u64 	%rd182, %rd9, %rd175;
	add.s64 	%rd18, %rd181, %rd180;
	setp.lt.u64 	%p42, %rd18, %rd181;
	selp.u64 	%rd183, 1, 0, %p42;
	add.s64 	%rd184, %rd182, %rd183;
	mul.lo.s64 	%rd185, %rd10, 977;
	mul.hi.u64 	%rd186, %rd10, %rd175;
	add.s64 	%rd19, %rd185, %rd184;
	setp.lt.u64 	%p43, %rd19, %rd185;
	selp.u64 	%rd187, 1, 0, %p43;
	add.s64 	%rd20, %rd186, %rd187;
	setp.eq.s64 	%p44, %rd10, 4611686018427387904;
	setp.eq.s64 	%p45, %rd3, 0;
	and.pred  	%p46, %p44, %p45;
	setp.eq.s64 	%p47, %rd4, 0;
	and.pred  	%p48, %p46, %p47;
	setp.eq.s64 	%p49, %rd5, 0;
	and.pred  	%p50, %p48, %p49;
	setp.eq.s64 	%p51, %rd6, 0;
	and.pred  	%p52, %p50, %p51;
	setp.eq.s64 	%p53, %rd7, 0;
	and.pred  	%p54, %p52, %p53;
	setp.eq.s64 	%p55, %rd8, 0;
	and.pred  	%p56, %p54, %p55;
	setp.eq.s64 	%p57, %rd9, 0;
	and.pred  	%p2, %p56, %p57;
	not.pred 	%p58, %p2;
	@%p58 bra 	$L__BB3_4;
	mov.u64 	%rd188, $str;
	cvta.global.u64 	%rd189, %rd188;
	{ // callseq 52, 0
	.param .b64 param0;
	st.param.b64 	[param0], %rd189;
	.param .b64 param1;
	st.param.b64 	[param1], 0;
	.param .b32 retval0;
	call.uni (retval0), 
	vprintf, 
	(
	param0, 
	param1
	);
	ld.param.b32 	%r18, [retval0];
	} // callseq 52
	mov.b64 	%rd190, 0;
	st.local.v2.u64 	[%rd1], {%rd190, %rd190};
	mov.b64 	%rd191, 4611686018427387904;
	st.local.v2.u64 	[%rd1+16], {%rd190, %rd191};
	mov.u64 	%rd192, $str$1;
	cvta.global.u64 	%rd193, %rd192;
	add.u64 	%rd194, %SP, 0;
	{ // callseq 53, 0
	.param .b64 param0;
	st.param.b64 	[param0], %rd193;
	.param .b64 param1;
	st.param.b64 	[param1], %rd194;
	.param .b32 retval0;
	call.uni (retval0), 
	vprintf, 
	(
	param0, 
	param1
	);
	ld.param.b32 	%r20, [retval0];
	} // callseq 53
	st.local.v2.u64 	[%rd1], {%rd11, %rd12};
	st.local.v2.u64 	[%rd1+16], {%rd13, %rd14};
	st.local.u64 	[%rd1+32], %rd15;
	mov.u64 	%rd195, $str$2;
	cvta.global.u64 	%rd196, %rd195;
	{ // callseq 54, 0
	.param .b64 param0;
	st.param.b64 	[param0], %rd196;
	.param .b64 param1;
	st.param.b64 	[param1], %rd194;
	.param .b32 retval0;
	call.uni (retval0), 
	vprintf, 
	(
	param0, 
	param1
	);
	ld.param.b32 	%r22, [retval0];
	} // callseq 54
	st.local.v2.u64 	[%rd1], {%rd16, %rd17};
	st.local.v2.u64 	[%rd1+16], {%rd18, %rd19};
	st.local.u64 	[%rd1+32], %rd20;
	mov.u64 	%rd197, $str$3;
	cvta.global.u64 	%rd198, %rd197;
	{ // callseq 55, 0
	.param .b64 param0;
	st.param.b64 	[param0], %rd198;
	.param .b64 param1;
	st.param.b64 	[param1], %rd194;
	.param .b32 retval0;
	call.uni (retval0), 
	vprintf, 
	(
	param0, 
	param1
	);
	ld.param.b32 	%r24, [retval0];
	} // callseq 55
$L__BB3_4:
	mul.lo.s64 	%rd309, %rd7, 4294968273;
	setp.lt.u64 	%p59, %rd309, %rd11;
	selp.u64 	%rd199, 1, 0, %p59;
	add.s64 	%rd200, %rd16, %rd199;
	setp.gt.u64 	%p60, %rd200, %rd309;
	selp.b64 	%rd201, 1, %rd199, %p60;
	add.s64 	%rd202, %rd12, %rd201;
	add.s64 	%rd308, %rd202, %rd17;
	setp.lt.u64 	%p61, %rd308, %rd12;
	selp.u64 	%rd203, 1, 0, %p61;
	add.s64 	%rd204, %rd17, %rd203;
	setp.gt.u64 	%p62, %rd204, %rd308;
	selp.b64 	%rd205, 1, %rd203, %p62;
	add.s64 	%rd206, %rd13, %rd205;
	add.s64 	%rd307, %rd206, %rd18;
	setp.lt.u64 	%p63, %rd307, %rd13;
	selp.u64 	%rd207, 1, 0, %p63;
	add.s64 	%rd208, %rd18, %rd207;
	setp.gt.u64 	%p64, %rd208, %rd307;
	selp.b64 	%rd209, 1, %rd207, %p64;
	add.s64 	%rd210, %rd14, %rd209;
	add.s64 	%rd306, %rd210, %rd19;
	setp.lt.u64 	%p65, %rd306, %rd14;
	selp.u64 	%rd211, 1, 0, %p65;
	add.s64 	%rd212, %rd19, %rd211;
	setp.gt.u64 	%p66, %rd212, %rd306;
	selp.b64 	%rd213, 1, %rd211, %p66;
	add.s64 	%rd214, %rd15, %rd213;
	add.s64 	%rd25, %rd214, %rd20;
	@%p58 bra 	$L__BB3_6;
	st.local.v2.u64 	[%rd1], {%rd309, %rd308};
	st.local.v2.u64 	[%rd1+16], {%rd307, %rd306};
	st.local.u64 	[%rd1+32], %rd25;
	mov.u64 	%rd215, $str$4;
	cvta.global.u64 	%rd216, %rd215;
	add.u64 	%rd217, %SP, 0;
	{ // callseq 56, 0
	.param .b64 param0;
	st.param.b64 	[param0], %rd216;
	.param .b64 param1;
	st.param.b64 	[param1], %rd217;
	.param .b32 retval0;
	call.uni (retval0), 
	vprintf, 
	(
	param0, 
	param1
	);
	ld.param.b32 	%r26, [retval0];
	} // callseq 56
$L__BB3_6:
	setp.eq.s64 	%p68, %rd25, 0;
	mov.b64 	%rd305, 0;
	@%p68 bra 	$L__BB3_8;
	shl.b64 	%rd219, %rd25, 32;
	shr.u64 	%rd220, %rd25, 32;
	mov.b64 	%rd221, 977;
	mul.hi.u64 	%rd222, %rd25, %rd221;
	mad.lo.s64 	%rd223, %rd25, 977, %rd219;
	setp.lt.u64 	%p69, %rd223, %rd219;
	selp.u64 	%rd224, 1, 0, %p69;
	add.s64 	%rd309, %rd223, %rd309;
	setp.lt.u64 	%p70, %rd309, %rd223;
	selp.u64 	%rd225, 1, 0, %p70;
	add.s64 	%rd226, %rd225, %rd224;
	add.s64 	%rd227, %rd220, %rd222;
	setp.lt.u64 	%p71, %rd227, %rd220;
	selp.u64 	%rd228, 1, 0, %p71;
	add.s64 	%rd229, %rd308, %rd227;
	add.s64 	%rd230, %rd229, %rd226;
	setp.lt.u64 	%p72, %rd230, %rd308;
	not.b64 	%rd231, %rd227;
	setp.gt.u64 	%p73, %rd226, %rd231;
	or.pred  	%p74, %p73, %p72;
	selp.u64 	%rd232, 1, 0, %p74;
	add.s64 	%rd233, %rd307, %rd228;
	add.s64 	%rd28, %rd233, %rd232;
	setp.lt.u64 	%p75, %rd28, %rd307;
	selp.u64 	%rd234, 1, 0, %p75;
	add.s64 	%rd29, %rd306, %rd234;
	setp.lt.u64 	%p76, %rd29, %rd306;
	selp.u64 	%rd305, 1, 0, %p76;
	mov.u64 	%rd306, %rd29;
	mov.u64 	%rd307, %rd28;
	mov.u64 	%rd308, %rd230;
$L__BB3_8:
	@%p58 bra 	$L__BB3_10;
	st.local.v2.u64 	[%rd1], {%rd309, %rd308};
	st.local.v2.u64 	[%rd1+16], {%rd307, %rd306};
	st.local.u64 	[%rd1+32], %rd305;
	mov.u64 	%rd235, $str$5;
	cvta.global.u64 	%rd236, %rd235;
	add.u64 	%rd237, %SP, 0;
	{ // callseq 57, 0
	.param .b64 param0;
	st.param.b64 	[param0], %rd236;
	.param .b64 param1;
	st.param.b64 	[param1], %rd237;
	.param .b32 retval0;
	call.uni (retval0), 
	vprintf, 
	(
	param0, 
	param1
	);
	ld.param.b32 	%r28, [retval0];
	} // callseq 57
$L__BB3_10:
	add.s64 	%rd313, %rd309, %rd3;
	setp.lt.u64 	%p78, %rd313, %rd309;
	selp.u64 	%rd238, 1, 0, %p78;
	add.s64 	%rd239, %rd308, %rd4;
	setp.lt.u64 	%p79, %rd239, %rd308;
	add.s64 	%rd312, %rd239, %rd238;
	setp.lt.u64 	%p80, %rd312, %rd239;
	or.pred  	%p81, %p79, %p80;
	selp.u64 	%rd240, 1, 0, %p81;
	add.s64 	%rd241, %rd307, %rd5;
	setp.lt.u64 	%p82, %rd241, %rd307;
	add.s64 	%rd311, %rd241, %rd240;
	setp.lt.u64 	%p83, %rd311, %rd241;
	or.pred  	%p84, %p82, %p83;
	selp.u64 	%rd242, 1, 0, %p84;
	add.s64 	%rd243, %rd306, %rd6;
	setp.lt.u64 	%p85, %rd243, %rd306;
	add.s64 	%rd310, %rd243, %rd242;
	setp.lt.u64 	%p86, %rd310, %rd243;
	or.pred  	%p87, %p85, %p86;
	selp.u64 	%rd244, 1, 0, %p87;
	add.s64 	%rd40, %rd305, %rd244;
	@%p58 bra 	$L__BB3_12;
	st.local.v2.u64 	[%rd1], {%rd313, %rd312};
	st.local.v2.u64 	[%rd1+16], {%rd311, %rd310};
	st.local.u64 	[%rd1+32], %rd40;
	mov.u64 	%rd245, $str$6;
	cvta.global.u64 	%rd246, %rd245;
	add.u64 	%rd247, %SP, 0;
	{ // callseq 58, 0
	.param .b64 param0;
	st.param.b64 	[param0], %rd246;
	.param .b64 param1;
	st.param.b64 	[param1], %rd247;
	.param .b32 retval0;
	call.uni (retval0), 
	vprintf, 
	(
	param0, 
	param1
	);
	ld.param.b32 	%r30, [retval0];
	} // callseq 58
$L__BB3_12:
	setp.eq.s64 	%p89, %rd40, 0;
	mov.b16 	%rs10, 1;
	@%p89 bra 	$L__BB3_13;
	bra.uni 	$L__BB3_21;
$L__BB3_13:
	ld.const.u64 	%rd43, [_P+24];
	setp.gt.u64 	%p91, %rd310, %rd43;
	mov.pred 	%p90, -1;
	mov.pred 	%p168, %p90;
	@%p91 bra 	$L__BB3_20;
	setp.ge.u64 	%p93, %rd310, %rd43;
	mov.pred 	%p92, 0;
	mov.pred 	%p168, %p92;
	@%p93 bra 	$L__BB3_15;
	bra.uni 	$L__BB3_20;
$L__BB3_15:
	ld.const.u64 	%rd41, [_P+16];
	setp.gt.u64 	%p95, %rd311, %rd41;
	mov.pred 	%p168, %p90;
	@%p95 bra 	$L__BB3_20;
	setp.lt.u64 	%p97, %rd311, %rd41;
	mov.pred 	%p168, %p92;
	@%p97 bra 	$L__BB3_20;
	ld.const.u64 	%rd42, [_P+8];
	setp.gt.u64 	%p99, %rd312, %rd42;
	mov.pred 	%p168, %p90;
	@%p99 bra 	$L__BB3_20;
	setp.lt.u64 	%p101, %rd312, %rd42;
	mov.pred 	%p168, %p92;
	@%p101 bra 	$L__BB3_20;
	ld.const.u64 	%rd248, [_P];
	setp.ge.u64 	%p168, %rd313, %rd248;
$L__BB3_20:
	selp.u16 	%rs10, 1, 0, %p168;
$L__BB3_21:
	@%p58 bra 	$L__BB3_23;
	cvt.u32.u16 	%r32, %rs10;
	mov.b32 	%r33, 0;
	st.local.u32 	[%rd1], %r33;
	st.local.u64 	[%rd1+8], %rd40;
	st.local.u32 	[%rd1+16], %r32;
	mov.u64 	%rd249, $str$7;
	cvta.global.u64 	%rd250, %rd249;
	add.u64 	%rd251, %SP, 0;
	{ // callseq 59, 0
	.param .b64 param0;
	st.param.b64 	[param0], %rd250;
	.param .b64 param1;
	st.param.b64 	[param1], %rd251;
	.param .b32 retval0;
	call.uni (retval0), 
	vprintf, 
	(
	param0, 
	param1
	);
	ld.param.b32 	%r34, [retval0];
	} // callseq 59
$L__BB3_23:
	setp.eq.s16 	%p103, %rs10, 0;
	@%p103 bra 	$L__BB3_52;
	ld.const.u64 	%rd44, [_P];
	sub.s64 	%rd45, %rd313, %rd44;
	setp.lt.u64 	%p104, %rd313, %rd44;
	selp.u64 	%rd252, 1, 0, %p104;
	ld.const.u64 	%rd46, [_P+8];
	sub.s64 	%rd253, %rd312, %rd46;
	setp.lt.u64 	%p105, %rd312, %rd46;
	selp.s64 	%rd254, -1, 0, %p104;
	add.s64 	%rd312, %rd253, %rd254;
	setp.lt.u64 	%p106, %rd253, %rd252;
	or.pred  	%p107, %p105, %p106;
	selp.u64 	%rd255, 1, 0, %p107;
	ld.const.u64 	%rd48, [_P+16];
	sub.s64 	%rd256, %rd311, %rd48;
	setp.lt.u64 	%p108, %rd311, %rd48;
	selp.s64 	%rd257, -1, 0, %p107;
	add.s64 	%rd311, %rd256, %rd257;
	setp.lt.u64 	%p109, %rd256, %rd255;
	or.pred  	%p110, %p108, %p109;
	selp.u64 	%rd258, 1, 0, %p110;
	ld.const.u64 	%rd50, [_P+24];
	sub.s64 	%rd259, %rd310, %rd50;
	setp.lt.u64 	%p111, %rd310, %rd50;
	selp.s64 	%rd260, -1, 0, %p110;
	add.s64 	%rd310, %rd259, %rd260;
	setp.lt.u64 	%p112, %rd259, %rd258;
	or.pred  	%p113, %p111, %p112;
	selp.s64 	%rd261, -1, 0, %p113;
	add.s64 	%rd52, %rd40, %rd261;
	@%p58 bra 	$L__BB3_26;
	mov.b32 	%r36, 0;
	st.local.u32 	[%rd1], %r36;
	st.local.u64 	[%rd1+8], %rd45;
	st.local.v2.u64 	[%rd1+16], {%rd312, %rd311};
	st.local.v2.u64 	[%rd1+32], {%rd310, %rd52};
	mov.u64 	%rd262, $str$8;
	cvta.global.u64 	%rd263, %rd262;
	add.u64 	%rd264, %SP, 0;
	{ // callseq 60, 0
	.param .b64 param0;
	st.param.b64 	[param0], %rd263;
	.param .b64 param1;
	st.param.b64 	[param1], %rd264;
	.param .b32 retval0;
	call.uni (retval0), 
	vprintf, 
	(
	param0, 
	param1
	);
	ld.param.b32 	%r37, [retval0];
	} // callseq 60
$L__BB3_26:
	setp.ne.s64 	%p115, %rd52, 0;
	mov.b16 	%rs11, 1;
	@%p115 bra 	$L__BB3_34;
	setp.gt.u64 	%p117, %rd310, %rd50;
	mov.pred 	%p116, -1;
	mov.pred 	%p169, %p116;
	@%p117 bra 	$L__BB3_33;
	setp.lt.u64 	%p119, %rd310, %rd50;
	mov.pred 	%p118, 0;
	mov.pred 	%p169, %p118;
	@%p119 bra 	$L__BB3_33;
	setp.gt.u64 	%p121, %rd311, %rd48;
	mov.pred 	%p169, %p116;
	@%p121 bra 	$L__BB3_33;
	setp.lt.u64 	%p123, %rd311, %rd48;
	mov.pred 	%p169, %p118;
	@%p123 bra 	$L__BB3_33;
	setp.gt.u64 	%p125, %rd312, %rd46;
	mov.pred 	%p169, %p116;
	@%p125 bra 	$L__BB3_33;
	setp.ge.u64 	%p126, %rd312, %rd46;
	setp.ge.u64 	%p127, %rd45, %rd44;
	and.pred  	%p169, %p126, %p127;
$L__BB3_33:
	selp.u16 	%rs11, 1, 0, %p169;
$L__BB3_34:
	@%p58 bra 	$L__BB3_36;
	cvt.u32.u16 	%r39, %rs11;
	mov.b32 	%r40, 1;
	st.local.u32 	[%rd1], %r40;
	st.local.u64 	[%rd1+8], %rd52;
	st.local.u32 	[%rd1+16], %r39;
	mov.u64 	%rd265, $str$7;
	cvta.global.u64 	%rd266, %rd265;
	add.u64 	%rd267, %SP, 0;
	{ // callseq 61, 0
	.param .b64 param0;
	st.param.b64 	[param0], %rd266;
	.param .b64 param1;
	st.param.b64 	[param1], %rd267;
	.param .b32 retval0;
	call.uni (retval0), 
	vprintf, 
	(
	param0, 
	param1
	);
	ld.param.b32 	%r41, [retval0];
	} // callseq 61
$L__BB3_36:
	setp.eq.s16 	%p129, %rs11, 0;
	mov.u64 	%rd313, %rd45;
	@%p129 bra 	$L__BB3_52;
	sub.s64 	%rd313, %rd45, %rd44;
	setp.lt.u64 	%p130, %rd45, %rd44;
	selp.u64 	%rd268, 1, 0, %p130;
	sub.s64 	%rd269, %rd312, %rd46;
	setp.lt.u64 	%p131, %rd312, %rd46;
	selp.s64 	%rd270, -1, 0, %p130;
	add.s64 	%rd312, %rd269, %rd270;
	setp.lt.u64 	%p132, %rd269, %rd268;
	or.pred  	%p133, %p131, %p132;
	selp.u64 	%rd271, 1, 0, %p133;
	sub.s64 	%rd272, %rd311, %rd48;
	setp.lt.u64 	%p134, %rd311, %rd48;
	selp.s64 	%rd273, -1, 0, %p133;
	add.s64 	%rd311, %rd272, %rd273;
	setp.lt.u64 	%p135, %rd272, %rd271;
	or.pred  	%p136, %p134, %p135;
	selp.u64 	%rd274, 1, 0, %p136;
	sub.s64 	%rd275, %rd310, %rd50;
	setp.lt.u64 	%p137, %rd310, %rd50;
	selp.s64 	%rd276, -1, 0, %p136;
	add.s64 	%rd310, %rd275, %rd276;
	setp.lt.u64 	%p138, %rd275, %rd274;
	or.pred  	%p139, %p137, %p138;
	selp.s64 	%rd277, -1, 0, %p139;
	add.s64 	%rd57, %rd52, %rd277;
	@%p58 bra 	$L__BB3_39;
	mov.b32 	%r43, 1;
	st.local.u32 	[%rd1], %r43;
	st.local.u64 	[%rd1+8], %rd313;
	st.local.v2.u64 	[%rd1+16], {%rd312, %rd311};
	st.local.v2.u64 	[%rd1+32], {%rd310, %rd57};
	mov.u64 	%rd278, $str$8;
	cvta.global.u64 	%rd279, %rd278;
	add.u64 	%rd280, %SP, 0;
	{ // callseq 62, 0
	.param .b64 param0;
	st.param.b64 	[param0], %rd279;
	.param .b64 param1;
	st.param.b64 	[param1], %rd280;
	.param .b32 retval0;
	call.uni (retval0), 
	vprintf, 
	(
	param0, 
	param1
	);
	ld.param.b32 	%r44, [retval0];
	} // callseq 62
$L__BB3_39:
	setp.ne.s64 	%p141, %rd57, 0;
	mov.b16 	%rs12, 1;
	@%p141 bra 	$L__BB3_47;
	setp.gt.u64 	%p143, %rd310, %rd50;
	mov.pred 	%p142, -1;
	mov.pred 	%p170, %p142;
	@%p143 bra 	$L__BB3_46;
	setp.lt.u64 	%p145, %rd310, %rd50;
	mov.pred 	%p144, 0;
	mov.pred 	%p170, %p144;
	@%p145 bra 	$L__BB3_46;
	setp.gt.u64 	%p147, %rd311, %rd48;
	mov.pred 	%p170, %p142;
	@%p147 bra 	$L__BB3_46;
	setp.lt.u64 	%p149, %rd311, %rd48;
	mov.pred 	%p170, %p144;
	@%p149 bra 	$L__BB3_46;
	setp.gt.u64 	%p151, %rd312, %rd46;
	mov.pred 	%p170, %p142;
	@%p151 bra 	$L__BB3_46;
	setp.ge.u64 	%p152, %rd312, %rd46;
	setp.ge.u64 	%p153, %rd313, %rd44;
	and.pred  	%p170, %p152, %p153;
$L__BB3_46:
	selp.u16 	%rs12, 1, 0, %p170;
$L__BB3_47:
	@%p58 bra 	$L__BB3_49;
	cvt.u32.u16 	%r46, %rs12;
	mov.b32 	%r47, 2;
	st.local.u32 	[%rd1], %r47;
	st.local.u64 	[%rd1+8], %rd57;
	st.local.u32 	[%rd1+16], %r46;
	mov.u64 	%rd281, $str$7;
	cvta.global.u64 	%rd282, %rd281;
	add.u64 	%rd283, %SP, 0;
	{ // callseq 63, 0
	.param .b64 param0;
	st.param.b64 	[param0], %rd282;
	.param .b64 param1;
	st.param.b64 	[param1], %rd283;
	.param .b32 retval0;
	call.uni (retval0), 
	vprintf, 
	(
	param0, 
	param1
	);
	ld.param.b32 	%r48, [retval0];
	} // callseq 63
$L__BB3_49:
	setp.eq.s16 	%p155, %rs12, 0;
	@%p155 bra 	$L__BB3_52;
	sub.s64 	%rd58, %rd313, %rd44;
	setp.lt.u64 	%p156, %rd313, %rd44;
	selp.u64 	%rd284, 1, 0, %p156;
	sub.s64 	%rd285, %rd312, %rd46;
	setp.lt.u64 	%p157, %rd312, %rd46;
	selp.s64 	%rd286, -1, 0, %p156;
	add.s64 	%rd312, %rd285, %rd286;
	setp.lt.u64 	%p158, %rd285, %rd284;
	or.pred  	%p159, %p157, %p158;
	selp.u64 	%rd287, 1, 0, %p159;
	sub.s64 	%rd288, %rd311, %rd48;
	setp.lt.u64 	%p160, %rd311, %rd48;
	selp.s64 	%rd289, -1, 0, %p159;
	add.s64 	%rd311, %rd288, %rd289;
	setp.lt.u64 	%p161, %rd288, %rd287;
	or.pred  	%p162, %p160, %p161;
	selp.u64 	%rd290, 1, 0, %p162;
	sub.s64 	%rd291, %rd310, %rd50;
	setp.lt.u64 	%p163, %rd310, %rd50;
	selp.s64 	%rd292, -1, 0, %p162;
	add.s64 	%rd310, %rd291, %rd292;
	setp.lt.u64 	%p164, %rd291, %rd290;
	or.pred  	%p165, %p163, %p164;
	selp.s64 	%rd293, -1, 0, %p165;
	add.s64 	%rd62, %rd57, %rd293;
	mov.u64 	%rd313, %rd58;
	@%p58 bra 	$L__BB3_52;
	mov.b32 	%r50, 2;
	st.local.u32 	[%rd1], %r50;
	st.local.u64 	[%rd1+8], %rd58;
	st.local.v2.u64 	[%rd1+16], {%rd312, %rd311};
	st.local.v2.u64 	[%rd1+32], {%rd310, %rd62};
	mov.u64 	%rd294, $str$8;
	cvta.global.u64 	%rd295, %rd294;
	add.u64 	%rd296, %SP, 0;
	{ // callseq 64, 0
	.param .b64 param0;
	st.param.b64 	[param0], %rd295;
	.param .b64 param1;
	st.param.b64 	[param1], %rd296;
	.param .b32 retval0;
	call.uni (retval0), 
	vprintf, 
	(
	param0, 
	param1
	);
	ld.param.b32 	%r51, [retval0];
	} // callseq 64
	mov.u64 	%rd313, %rd58;
$L__BB3_52:
	@%p40 bra 	$L__BB3_54;
	add.u64 	%rd297, %SP, 48;
	add.u64 	%rd298, %SPL, 48;
	st.local.v2.u64 	[%rd298], {%rd313, %rd312};
	st.local.v2.u64 	[%rd298+16], {%rd311, %rd310};
	mov.u64 	%rd299, $str$11;
	cvta.global.u64 	%rd300, %rd299;
	{ // callseq 65, 0
	.param .b64 param0;
	st.param.b64 	[param0], %rd300;
	.param .b64 param1;
	st.param.b64 	[param1], %rd297;
	.param .b32 retval0;
	call.uni (retval0), 
	vprintf, 
	(
	param0, 
	param1
	);
	ld.param.b32 	%r53, [retval0];
	} // callseq 65
$L__BB3_54:
	ld.param.u64 	%rd304, [test_mod_square_param_1];
	cvta.to.global.u64 	%rd301, %rd304;
	mul.wide.s32 	%rd302, %r1, 8;
	add.s64 	%rd303, %rd301, %rd302;
	st.global.u64 	[%rd303], %rd313;
	st.global.u64 	[%rd303+8], %rd312;
	st.global.u64 	[%rd303+16], %rd311;
	st.global.u64 	[%rd303+24], %rd310;
	ret;

}
	// .globl	test_point_double
.visible .entry test_point_double(
	.param .u64 .ptr .align 1 test_point_double_param_0,
	.param .u64 .ptr .align 1 test_point_double_param_1,
	.param .u64 .ptr .align 1 test_point_double_param_2,
	.param .u64 .ptr .align 1 test_point_double_param_3,
	.param .u64 .ptr .align 1 test_point_double_param_4
)
{
	.local .align 16 .b8 	__local_depot4[224];
	.reg .b64 	%SP;
	.reg .b64 	%SPL;
	.reg .pred 	%p<2524>;
	.reg .b16 	%rs<168>;
	.reg .b32 	%r<665>;
	.reg .b64 	%rd<4419>;

	mov.u64 	%SPL, __local_depot4;
	cvta.local.u64 	%SP, %SPL;
	add.u64 	%rd1017, %SP, 48;
	add.u64 	%rd1, %SPL, 48;
	add.u64 	%rd2, %SPL, 48;
	add.u64 	%rd3, %SPL, 0;
	add.u64 	%rd4, %SPL, 48;
	add.u64 	%rd5, %SPL, 48;
	mov.u32 	%r10, %ctaid.x;
	mov.u32 	%r11, %ntid.x;
	mul.lo.s32 	%r12, %r10, %r11;
	mov.u32 	%r13, %tid.x;
	neg.s32 	%r14, %r13;
	setp.ne.s32 	%p107, %r12, %r14;
	@%p107 bra 	$L__BB4_811;
	ld.param.u64 	%rd4224, [test_point_double_param_2];
	ld.param.u64 	%rd4223, [test_point_double_param_1];
	ld.param.u64 	%rd4222, [test_point_double_param_0];
	cvta.to.global.u64 	%rd1022, %rd4222;
	cvta.to.global.u64 	%rd1023, %rd4223;
	cvta.to.global.u64 	%rd1024, %rd4224;
	ld.global.u64 	%rd6, [%rd1022];
	ld.global.u64 	%rd7, [%rd1023];
	ld.global.u64 	%rd8, [%rd1024];
	ld.global.u64 	%rd9, [%rd1022+8];
	ld.global.u64 	%rd1025, [%rd1023+8];
	ld.global.u64 	%rd11, [%rd1024+8];
	ld.global.u64 	%rd12, [%rd1022+16];
	ld.global.u64 	%rd1026, [%rd1023+16];
	ld.global.u64 	%rd14, [%rd1024+16];
	ld.global.u64 	%rd15, [%rd1022+24];
	ld.global.u64 	%rd1027, [%rd1023+24];
	ld.global.u64 	%rd17, [%rd1024+24];
	mul.lo.s64 	%rd18, %rd7, %rd7;
	mul.hi.u64 	%rd1028, %rd7, %rd7;
	mul.lo.s64 	%rd1029, %rd1025, %rd7;
	mul.hi.u64 	%rd1030, %rd7, %rd1025;
	add.s64 	%rd1031, %rd1029, %rd1028;
	setp.lt.u64 	%p108, %rd1031, %rd1029;
	selp.u64 	%rd1032, 1, 0, %p108;
	add.s64 	%rd1033, %rd1030, %rd1032;
	mul.lo.s64 	%rd1034, %rd1026, %rd7;
	mul.hi.u64 	%rd1035, %rd7, %rd1026;
	add.s64 	%rd1036, %rd1034, %rd1033;
	setp.lt.u64 	%p109, %rd1036, %rd1034;
	selp.u64 	%rd1037, 1, 0, %p109;
	add.s64 	%rd1038, %rd1035, %rd1037;
	mul.lo.s64 	%rd1039, %rd1027, %rd7;
	mul.hi.u64 	%rd1040, %rd7, %rd1027;
	add.s64 	%rd1041, %rd1039, %rd1038;
	setp.lt.u64 	%p110, %rd1041, %rd1039;
	selp.u64 	%rd1042, 1, 0, %p110;
	add.s64 	%rd1043, %rd1040, %rd1042;
	mul.hi.u64 	%rd1044, %rd1025, %rd7;
	add.s64 	%rd19, %rd1031, %rd1029;
	setp.lt.u64 	%p111, %rd19, %rd1031;
	selp.u64 	%rd1045, 1, 0, %p111;
	add.s64 	%rd1046, %rd1044, %rd1045;
	mul.hi.u64 	%rd1047, %rd1025, %rd1025;
	mad.lo.s64 	%rd1048, %rd1025, %rd1025, %rd1036;
	setp.lt.u64 	%p112, %rd1048, %rd1036;
	selp.u64 	%rd1049, 1, 0, %p112;
	add.s64 	%rd1050, %rd1048, %rd1046;
	setp.lt.u64 	%p113, %rd1050, %rd1048;
	selp.u64 	%rd1051, 1, 0, %p113;
	add.s64 	%rd1052, %rd1047, %rd1049;
	add.s64 	%rd1053, %rd1052, %rd1051;
	mul.lo.s64 	%rd1054, %rd1026, %rd1025;
	mul.hi.u64 	%rd1055, %rd1025, %rd1026;
	add.s64 	%rd1056, %rd1041, %rd1054;
	setp.lt.u64 	%p114, %rd1056, %rd1041;
	selp.u64 	%rd1057, 1, 0, %p114;
	add.s64 	%rd1058, %rd1056, %rd1053;
	setp.lt.u64 	%p115, %rd1058, %rd1056;
	selp.u64 	%rd1059, 1, 0, %p115;
	add.s64 	%rd1060, %rd1055, %rd1057;
	add.s64 	%rd1061, %rd1060, %rd1059;
	mul.lo.s64 	%rd1062, %rd1027, %rd1025;
	mul.hi.u64 	%rd1063, %rd1025, %rd1027;
	add.s64 	%rd1064, %rd1043, %rd1062;
	setp.lt.u64 	%p116, %rd1064, %rd1043;
	selp.u64 	%rd1065, 1, 0, %p116;
	add.s64 	%rd1066, %rd1064, %rd1061;
	setp.lt.u64 	%p117, %rd1066, %rd1064;
	selp.u64 	%rd1067, 1, 0, %p117;
	add.s64 	%rd1068, %rd1063, %rd1065;
	add.s64 	%rd1069, %rd1068, %rd1067;
	mul.hi.u64 	%rd1070, %rd1026, %rd7;
	add.s64 	%rd20, %rd1050, %rd1034;
	setp.lt.u64 	%p118, %rd20, %rd1050;
	selp.u64 	%rd1071, 1, 0, %p118;
	add.s64 	%rd1072, %rd1070, %rd1071;
	mul.hi.u64 	%rd1073, %rd1026, %rd1025;
	add.s64 	%rd1074, %rd1058, %rd1054;
	setp.lt.u64 	%p119, %rd1074, %rd1058;
	selp.u64 	%rd1075, 1, 0, %p119;
	add.s64 	%rd1076, %rd1074, %rd1072;
	setp.lt.u64 	%p120, %rd1076, %rd1074;
	selp.u64 	%rd1077, 1, 0, %p120;
	add.s64 	%rd1078, %rd1073, %rd1075;
	add.s64 	%rd1079, %rd1078, %rd1077;
	mul.hi.u64 	%rd1080, %rd1026, %rd1026;
	mad.lo.s64 	%rd1081, %rd1026, %rd1026, %rd1066;
	setp.lt.u64 	%p121, %rd1081, %rd1066;
	selp.u64 	%rd1082, 1, 0, %p121;
	add.s64 	%rd1083, %rd1081, %rd1079;
	setp.lt.u64 	%p122, %rd1083, %rd1081;
	selp.u64 	%rd1084, 1, 0, %p122;
	add.s64 	%rd1085, %rd1080, %rd1082;
	add.s64 	%rd1086, %rd1085, %rd1084;
	mul.lo.s64 	%rd1087, %rd1027, %rd1026;
	mul.hi.u64 	%rd1088, %rd1026, %rd1027;
	add.s64 	%rd1089, %rd1069, %rd1087;
	setp.lt.u64 	%p123, %rd1089, %rd1069;
	selp.u64 	%rd1090, 1, 0, %p123;
	add.s64 	%rd1091, %rd1089, %rd1086;
	setp.lt.u64 	%p124, %rd1091, %rd1089;
	selp.u64 	%rd1092, 1, 0, %p124;
	add.s64 	%rd1093, %rd1088, %rd1090;
	add.s64 	%rd1094, %rd1093, %rd1092;
	mul.hi.u64 	%rd1095, %rd1027, %rd7;
	add.s64 	%rd21, %rd1076, %rd1039;
	setp.lt.u64 	%p125, %rd21, %rd1076;
	selp.u64 	%rd1096, 1, 0, %p125;
	add.s64 	%rd1097, %rd1095, %rd1096;
	mul.hi.u64 	%rd1098, %rd1027, %rd1025;
	add.s64 	%rd1099, %rd1083, %rd1062;
	setp.lt.u64 	%p126, %rd1099, %rd1083;
	selp.u64 	%rd1100, 1, 0, %p126;
	add.s64 	%rd22, %rd1099, %rd1097;
	setp.lt.u64 	%p127, %rd22, %rd1099;
	selp.u64 	%rd1101, 1, 0, %p127;
	add.s64 	%rd1102, %rd1098, %rd1100;
	add.s64 	%rd1103, %rd1102, %rd1101;
	mul.hi.u64 	%rd1104, %rd1027, %rd1026;
	add.s64 	%rd1105, %rd1091, %rd1087;
	setp.lt.u64 	%p128, %rd1105, %rd1091;
	selp.u64 	%rd1106, 1, 0, %p128;
	add.s64 	%rd23, %rd1105, %rd1103;
	setp.lt.u64 	%p129, %rd23, %rd1105;
	selp.u64 	%rd1107, 1, 0, %p129;
	add.s64 	%rd1108, %rd1104, %rd1106;
	add.s64 	%rd1109, %rd1108, %rd1107;
	mul.hi.u64 	%rd1110, %rd1027, %rd1027;
	mad.lo.s64 	%rd1111, %rd1027, %rd1027, %rd1094;
	setp.lt.u64 	%p130, %rd1111, %rd1094;
	selp.u64 	%rd1112, 1, 0, %p130;
	add.s64 	%rd24, %rd1111, %rd1109;
	setp.lt.u64 	%p131, %rd24, %rd1111;
	selp.u64 	%rd1113, 1, 0, %p131;
	add.s64 	%rd1114, %rd1110, %rd1112;
	add.s64 	%rd25, %rd1114, %rd1113;
	or.b64  	%rd1115, %rd7, %rd1025;
	setp.eq.s64 	%p132, %rd1025, 0;
	or.b64  	%rd1116, %rd1115, %rd1026;
	setp.eq.s64 	%p133, %rd1026, 0;
	setp.eq.s64 	%p134, %rd1116, 0;
	setp.eq.s64 	%p135, %rd1027, -9223372036854775808;
	and.pred  	%p136, %p134, %p135;
	and.pred  	%p137, %p136, %p132;
	and.pred  	%p138, %p137, %p133;
	and.pred  	%p1, %p138, %p135;
	not.pred 	%p139, %p1;
	@%p139 bra 	$L__BB4_3;
	mov.u64 	%rd1117, $str$9;
	cvta.global.u64 	%rd1118, %rd1117;
	{ // callseq 66, 0
	.param .b64 param0;
	st.param.b64 	[param0], %rd1118;
	.param .b64 param1;
	st.param.b64 	[param1], 0;
	.param .b32 retval0;
	call.uni (retval0), 
	vprintf, 
	(
	param0, 
	param1
	);
	ld.param.b32 	%r15, [retval0];
	} // callseq 66
	add.u64 	%rd1119, %SP, 112;
	add.u64 	%rd1120, %SPL, 112;
	st.local.v2.u64 	[%rd1120], {%rd18, %rd19};
	st.local.v2.u64 	[%rd1120+16], {%rd20, %rd21};
	st.local.v2.u64 	[%rd1120+32], {%rd22, %rd23};
	st.local.v2.u64 	[%rd1120+48], {%rd24, %rd25};
	mov.u64 	%rd1121, $str$10;
	cvta.global.u64 	%rd1122, %rd1121;
	{ // callseq 67, 0
	.param .b64 param0;
	st.param.b64 	[param0], %rd1122;
	.param .b64 param1;
	st.param.b64 	[param1], %rd1119;
	.param .b32 retval0;
	call.uni (retval0), 
	vprintf, 
	(
	param0, 
	param1
	);
	ld.param.b32 	%r17, [retval0];
	} // callseq 67
$L__BB4_3:
	mov.b64 	{%r19, %r20}, %rd22;
	mov.b64 	{%r21, %r22}, %rd23;
	mov.b64 	%rd26, {%r20, %r21};
	mov.b64 	{%r23, %r24}, %rd24;
	mov.b64 	%rd27, {%r22, %r23};
	mov.b64 	{%r25, %r26}, %rd25;
	mov.b64 	%rd28, {%r24, %r25};
	shr.u64 	%rd29, %rd25, 32;
	mov.b64 	%rd1123, 977;
	mul.hi.u64 	%rd1124, %rd22, %rd1123;
	mul.lo.s64 	%rd1125, %rd23, 977;
	mul.hi.u64 	%rd1126, %rd23, %rd1123;
	add.s64 	%rd30, %rd1125, %rd1124;
	setp.lt.u64 	%p140, %rd30, %rd1125;
	selp.u64 	%rd1127, 1, 0, %p140;
	add.s64 	%rd1128, %rd1126, %rd1127;
	mul.lo.s64 	%rd1129, %rd24, 977;
	mul.hi.u64 	%rd1130, %rd24, %rd1123;
	add.s64 	%rd31, %rd1129, %rd1128;
	setp.lt.u64 	%p141, %rd31, %rd1129;
	selp.u64 	%rd1131, 1, 0, %p141;
	add.s64 	%rd1132, %rd1130, %rd1131;
	mul.lo.s64 	%rd1133, %rd25, 977;
	mul.hi.u64 	%rd1134, %rd25, %rd1123;
	add.s64 	%rd32, %rd1133, %rd1132;
	setp.lt.u64 	%p142, %rd32, %rd1133;
	selp.u64 	%rd1135, 1, 0, %p142;
	add.s64 	%rd33, %rd1134, %rd1135;
	setp.eq.s64 	%p143, %rd25, 4611686018427387904;
	setp.eq.s64 	%p144, %rd18, 0;
	and.pred  	%p145, %p143, %p144;
	setp.eq.s64 	%p146, %rd19, 0;
	and.pred  	%p147, %p145, %p146;
	setp.eq.s64 	%p148, %rd20, 0;
	and.pred  	%p149, %p147, %p148;
	setp.eq.s64 	%p150, %rd21, 0;
	and.pred  	%p151, %p149, %p150;
	setp.eq.s64 	%p152, %rd22, 0;
	and.pred  	%p153, %p151, %p152;
	setp.eq.s64 	%p154, %rd23, 0;
	and.pred  	%p155, %p153, %p154;
	setp.eq.s64 	%p156, %rd24, 0;
	and.pred  	%p2, %p155, %p156;
	not.pred 	%p157, %p2;
	@%p157 bra 	$L__BB4_5;
	mov.u64 	%rd1137, $str;
	cvta.global.u64 	%rd1138, %rd1137;
	{ // callseq 68, 0
	.param .b64 param0;
	st.param.b64 	[param0], %rd1138;
	.param .b64 param1;
	st.param.b64 	[param1], 0;
	.param .b32 retval0;
	call.uni (retval0), 
	vprintf, 
	(
	param0, 
	param1
	);
	ld.param.b32 	%r27, [retval0];
	} // callseq 68
	mov.b64 	%rd1139, 0;
	st.local.v2.u64 	[%rd5], {%rd1139, %rd1139};
	mov.b64 	%rd1140, 4611686018427387904;
	st.local.v2.u64 	[%rd5+16], {%rd1139, %rd1140};
	mov.u64 	%rd1141, $str$1;
	cvta.global.u64 	%rd1142, %rd1141;
	{ // callseq 69, 0
	.param .b64 param0;
	st.param.b64 	[param0], %rd1142;
	.param .b64 param1;
	st.param.b64 	[param1], %rd1017;
	.param .b32 retval0;
	call.uni (retval0), 
	vprintf, 
	(
	param0, 
	param1
	);
	ld.param.b32 	%r29, [retval0];
	} // callseq 69
	shl.b64 	%rd1144, %rd22, 32;
	st.local.v2.u64 	[%rd5], {%rd1144, %rd26};
	st.local.v2.u64 	[%rd5+16], {%rd27, %rd28};
	st.local.u64 	[%rd5+32], %rd29;
	mov.u64 	%rd1145, $str$2;
	cvta.global.u64 	%rd1146, %rd1145;
	{ // callseq 70, 0
	.param .b64 param0;
	st.param.b64 	[param0], %rd1146;
	.param .b64 param1;
	st.param.b64 	[param1], %rd1017;
	.param .b32 retval0;
	call.uni (retval0), 
	vprintf, 
	(
	param0, 
	param1
	);
	ld.param.b32 	%r31, [retval0];
	} // callseq 70
	mul.lo.s64 	%rd1147, %rd22, 977;
	st.local.v2.u64 	[%rd5], {%rd1147, %rd30};
	st.local.v2.u64 	[%rd5+16], {%rd31, %rd32};
	st.local.u64 	[%rd5+32], %rd33;
	mov.u64 	%rd1148, $str$3;
	cvta.global.u64 	%rd1149, %rd1148;
	{ // callseq 71, 0
	.param .b64 param0;
	st.param.b64 	[param0], %rd1149;
	.param .b64 param1;
	st.param.b64 	[param1], %rd1017;
	.param .b32 retval0;
	call.uni (retval0), 
	vprintf, 
	(
	param0, 
	param1
	);
	ld.param.b32 	%r33, [retval0];
	} // callseq 71
$L__BB4_5:
	mul.lo.s64 	%rd4231, %rd22, 4294968273;
	shl.b64 	%rd1150, %rd22, 32;
	setp.lt.u64 	%p158, %rd4231, %rd1150;
	selp.u64 	%rd1151, 1, 0, %p158;
	mad.lo.s64 	%rd1152, %rd22, 977, %rd1151;
	setp.gt.u64 	%p159, %rd1152, %rd4231;
	selp.b64 	%rd1153, 1, %rd1151, %p159;
	add.s64 	%rd1154, %rd26, %rd1153;
	add.s64 	%rd4230, %rd1154, %rd30;
	setp.lt.u64 	%p160, %rd4230, %rd26;
	selp.u64 	%rd1155, 1, 0, %p160;
	add.s64 	%rd1156, %rd30, %rd1155;
	setp.gt.u64 	%p161, %rd1156, %rd4230;
	selp.b64 	%rd1157, 1, %rd1155, %p161;
	add.s64 	%rd1158, %rd27, %rd1157;
	add.s64 	%rd4229, %rd1158, %rd31;
	setp.lt.u64 	%p162, %rd4229, %rd27;
	selp.u64 	%rd1159, 1, 0, %p162;
	add.s64 	%rd1160, %rd31, %rd1159;
	setp.gt.u64 	%p163, %rd1160, %rd4229;
	selp.b64 	%rd1161, 1, %rd1159, %p163;
	add.s64 	%rd1162, %rd28, %rd1161;
	add.s64 	%rd4228, %rd1162, %rd32;
	setp.lt.u64 	%p164, %rd4228, %rd28;
	selp.u64 	%rd1163, 1, 0, %p164;
	add.s64 	%rd1164, %rd32, %rd1163;
	setp.gt.u64 	%p165, %rd1164, %rd4228;
	selp.b64 	%rd1165, 1, %rd1163, %p165;
	add.s64 	%rd1166, %rd29, %rd1165;
	add.s64 	%rd38, %rd1166, %rd33;
	@%p157 bra 	$L__BB4_7;
	st.local.v2.u64 	[%rd5], {%rd4231, %rd4230};
	st.local.v2.u64 	[%rd5+16], {%rd4229, %rd4228};
	st.local.u64 	[%rd5+32], %rd38;
	mov.u64 	%rd1167, $str$4;
	cvta.global.u64 	%rd1168, %rd1167;
	{ // callseq 72, 0
	.param .b64 param0;
	st.param.b64 	[param0], %rd1168;
	.param .b64 param1;
	st.param.b64 	[param1], %rd1017;
	.param .b32 retval0;
	call.uni (retval0), 
	vprintf, 
	(
	param0, 
	param1
	);
	ld.param.b32 	%r35, [retval0];
	} // callseq 72
$L__BB4_7:
	setp.eq.s64 	%p167, %rd38, 0;
	mov.b64 	%rd4227, 0;
	@%p167 bra 	$L__BB4_9;
	shl.b64 	%rd1171, %rd38, 32;
	shr.u64 	%rd1172, %rd38, 32;
	mov.b64 	%rd1173, 977;
	mul.hi.u64 	%rd1174, %rd38, %rd1173;
	mad.lo.s64 	%rd1175, %rd38, 977, %rd1171;
	setp.lt.u64 	%p168, %rd1175, %rd1171;
	selp.u64 	%rd1176, 1, 0, %p168;
	add.s64 	%rd4231, %rd1175, %rd4231;
	setp.lt.u64 	%p169, %rd4231, %rd1175;
	selp.u64 	%rd1177, 1, 0, %p169;
	add.s64 	%rd1178, %rd1177, %rd1176;
	add.s64 	%rd1179, %rd1172, %rd1174;
	setp.lt.u64 	%p170, %rd1179, %rd1172;
	selp.u64 	%rd1180, 1, 0, %p170;
	add.s64 	%rd1181, %rd4230, %rd1179;
	add.s64 	%rd1182, %rd1181, %rd1178;
	setp.lt.u64 	%p171, %rd1182, %rd4230;
	not.b64 	%rd1183, %rd1179;
	setp.gt.u64 	%p172, %rd1178, %rd1183;
	or.pred  	%p173, %p172, %p171;
	selp.u64 	%rd1184, 1, 0, %p173;
	add.s64 	%rd1185, %rd4229, %rd1180;
	add.s64 	%rd41, %rd1185, %rd1184;
	setp.lt.u64 	%p174, %rd41, %rd4229;
	selp.u64 	%rd1186, 1, 0, %p174;
	add.s64 	%rd42, %rd4228, %rd1186;
	setp.lt.u64 	%p175, %rd42, %rd4228;
	selp.u64 	%rd4227, 1, 0, %p175;
	mov.u64 	%rd4228, %rd42;
	mov.u64 	%rd4229, %rd41;
	mov.u64 	%rd4230, %rd1182;
$L__BB4_9:
	@%p157 bra 	$L__BB4_11;
	st.local.v2.u64 	[%rd5], {%rd4231, %rd4230};
	st.local.v2.u64 	[%rd5+16], {%rd4229, %rd4228};
	st.local.u64 	[%rd5+32], %rd4227;
	mov.u64 	%rd1187, $str$5;
	cvta.global.u64 	%rd1188, %rd1187;
	{ // callseq 73, 0
	.param .b64 param0;
	st.param.b64 	[param0], %rd1188;
	.param .b64 param1;
	st.param.b64 	[param1], %rd1017;
	.param .b32 retval0;
	call.uni (retval0), 
	vprintf, 
	(
	param0, 
	param1
	);
	ld.param.b32 	%r37, [retval0];
	} // callseq 73
$L__BB4_11:
	mad.lo.s64 	%rd4235, %rd7, %rd7, %rd4231;
	setp.lt.u64 	%p177, %rd4235, %rd4231;
	selp.u64 	%rd1190, 1, 0, %p177;
	add.s64 	%rd1191, %rd4230, %rd19;
	setp.lt.u64 	%p178, %rd1191, %rd4230;
	add.s64 	%rd4234, %rd1191, %rd1190;
	setp.lt.u64 	%p179, %rd4234, %rd1191;
	or.pred  	%p180, %p178, %p179;
	selp.u64 	%rd1192, 1, 0, %p180;
	add.s64 	%rd1193, %rd4229, %rd20;
	setp.lt.u64 	%p181, %rd1193, %rd4229;
	add.s64 	%rd4233, %rd1193, %rd1192;
	setp.lt.u64 	%p182, %rd4233, %rd1193;
	or.pred  	%p183, %p181, %p182;
	selp.u64 	%rd1194, 1, 0, %p183;
	add.s64 	%rd1195, %rd4228, %rd21;
	setp.lt.u64 	%p184, %rd1195, %rd4228;
	add.s64 	%rd4232, %rd1195, %rd1194;
	setp.lt.u64 	%p185, %rd4232, %rd1195;
	or.pred  	%p186, %p184, %p185;
	selp.u64 	%rd1196, 1, 0, %p186;
	add.s64 	%rd53, %rd4227, %rd1196;
	@%p157 bra 	$L__BB4_13;
	st.local.v2.u64 	[%rd5], {%rd4235, %rd4234};
	st.local.v2.u64 	[%rd5+16], {%rd4233, %rd4232};
	st.local.u64 	[%rd5+32], %rd53;
	mov.u64 	%rd1197, $str$6;
	cvta.global.u64 	%rd1198, %rd1197;
	{ // callseq 74, 0
	.param .b64 param0;
	st.param.b64 	[param0], %rd1198;
	.param .b64 param1;
	st.param.b64 	[param1], %rd1017;
	.param .b32 retval0;
	call.uni (retval0), 
	vprintf, 
	(
	param0, 
	param1
	);
	ld.param.b32 	%r39, [retval0];
	} // callseq 74
$L__BB4_13:
	setp.eq.s64 	%p188, %rd53, 0;
	mov.b16 	%rs126, 1;
	@%p188 bra 	$L__BB4_14;
	bra.uni 	$L__BB4_22;
$L__BB4_14:
	ld.const.u64 	%rd56, [_P+24];
	setp.gt.u64 	%p190, %rd4232, %rd56;
	mov.pred 	%p189, -1;
	mov.pred 	%p2485, %p189;
	@%p190 bra 	$L__BB4_21;
	setp.ge.u64 	%p192, %rd4232, %rd56;
	mov.pred 	%p191, 0;
	mov.pred 	%p2485, %p191;
	@%p192 bra 	$L__BB4_16;
	bra.uni 	$L__BB4_21;
$L__BB4_16:
	ld.const.u64 	%rd54, [_P+16];
	setp.gt.u64 	%p194, %rd4233, %rd54;
	mov.pred 	%p2485, %p189;
	@%p194 bra 	$L__BB4_21;
	setp.lt.u64 	%p196, %rd4233, %rd54;
	mov.pred 	%p2485, %p191;
	@%p196 bra 	$L__BB4_21;
	ld.const.u64 	%rd55, [_P+8];
	setp.gt.u64 	%p198, %rd4234, %rd55;
	mov.pred 	%p2485, %p189;
	@%p198 bra 	$L__BB4_21;
	setp.lt.u64 	%p200, %rd4234, %rd55;
	mov.pred 	%p2485, %p191;
	@%p200 bra 	$L__BB4_21;
	ld.const.u64 	%rd1200, [_P];
	setp.ge.u64 	%p2485, %rd4235, %rd1200;
$L__BB4_21:
	selp.u16 	%rs126, 1, 0, %p2485;
$L__BB4_22:
	@%p157 bra 	$L__BB4_24;
	cvt.u32.u16 	%r41, %rs126;
	mov.b32 	%r42, 0;
	st.local.u32 	[%rd5], %r42;
	st.local.u64 	[%rd5+8], %rd53;
	st.local.u32 	[%rd5+16], %r41;
	mov.u64 	%rd1201, $str$7;
	cvta.global.u64 	%rd1202, %rd1201;
	{ // callseq 75, 0
	.param .b64 param0;
	st.param.b64 	[param0], %rd1202;
	.param .b64 param1;
	st.param.b64 	[param1], %rd1017;
	.param .b32 retval0;
	call.uni (retval0), 
	vprintf, 
	(
	param0, 
	param1
	);
	ld.param.b32 	%r43, [retval0];
	} // callseq 75
$L__BB4_24:
	setp.eq.s16 	%p202, %rs126, 0;
	@%p202 bra 	$L__BB4_53;
	ld.const.u64 	%rd57, [_P];
	sub.s64 	%rd58, %rd4235, %rd57;
	setp.lt.u64 	%p203, %rd4235, %rd57;
	selp.u64 	%rd1204, 1, 0, %p203;
	ld.const.u64 	%rd59, [_P+8];
	sub.s64 	%rd1205, %rd4234, %rd59;
	setp.lt.u64 	%p204, %rd4234, %rd59;
	selp.s64 	%rd1206, -1, 0, %p203;
	add.s64 	%rd4234, %rd1205, %rd1206;
	setp.lt.u64 	%p205, %rd1205, %rd1204;
	or.pred  	%p206, %p204, %p205;
	selp.u64 	%rd1207, 1, 0, %p206;
	ld.const.u64 	%rd61, [_P+16];
	sub.s64 	%rd1208, %rd4233, %rd61;
	setp.lt.u64 	%p207, %rd4233, %rd61;
	selp.s64 	%rd1209, -1, 0, %p206;
	add.s64 	%rd4233, %rd1208, %rd1209;
	setp.lt.u64 	%p208, %rd1208, %rd1207;
	or.pred  	%p209, %p207, %p208;
	selp.u64 	%rd1210, 1, 0, %p209;
	ld.const.u64 	%rd63, [_P+24];
	sub.s64 	%rd1211, %rd4232, %rd63;
	setp.lt.u64 	%p210, %rd4232, %rd63;
	selp.s64 	%rd1212, -1, 0, %p209;
	add.s64 	%rd4232, %rd1211, %rd1212;
	setp.lt.u64 	%p211, %rd1211, %rd1210;
	or.pred  	%p212, %p210, %p211;
	selp.s64 	%rd1213, -1, 0, %p212;
	add.s64 	%rd65, %rd53, %rd1213;
	@%p157 bra 	$L__BB4_27;
	mov.b32 	%r45, 0;
	st.local.u32 	[%rd5], %r45;
	st.local.u64 	[%rd5+8], %rd58;
	st.local.v2.u64 	[%rd5+16], {%rd4234, %rd4233};
	st.local.v2.u64 	[%rd5+32], {%rd4232, %rd65};
	mov.u64 	%rd1214, $str$8;
	cvta.global.u64 	%rd1215, %rd1214;
	{ // callseq 76, 0
	.param .b64 param0;
	st.param.b64 	[param0], %rd1215;
	.param .b64 param1;
	st.param.b64 	[param1], %rd1017;
	.param .b32 retval0;
	call.uni (retval0), 
	vprintf, 
	(
	param0, 
	param1
	);
	ld.param.b32 	%r46, [retval0];
	} // callseq 76
$L__BB4_27:
	setp.ne.s64 	%p214, %rd65, 0;
	mov.b16 	%rs127, 1;
	@%p214 bra 	$L__BB4_35;
	setp.gt.u64 	%p216, %rd4232, %rd63;
	mov.pred 	%p215, -1;
	mov.pred 	%p2486, %p215;
	@%p216 bra 	$L__BB4_34;
	setp.lt.u64 	%p218, %rd4232, %rd63;
	mov.pred 	%p217, 0;
	mov.pred 	%p2486, %p217;
	@%p218 bra 	$L__BB4_34;
	setp.gt.u64 	%p220, %rd4233, %rd61;
	mov.pred 	%p2486, %p215;
	@%p220 bra 	$L__BB4_34;
	setp.lt.u64 	%p222, %rd4233, %rd61;
	mov.pred 	%p2486, %p217;
	@%p222 bra 	$L__BB4_34;
	setp.gt.u64 	%p224, %rd4234, %rd59;
	mov.pred 	%p2486, %p215;
	@%p224 bra 	$L__BB4_34;
	setp.ge.u64 	%p225, %rd4234, %rd59;
	setp.ge.u64 	%p226, %rd58, %rd57;
	and.pred  	%p2486, %p225, %p226;
$L__BB4_34:
	selp.u16 	%rs127, 1, 0, %p2486;
$L__BB4_35:
	@%p157 bra 	$L__BB4_37;
	cvt.u32.u16 	%r48, %rs127;
	mov.b32 	%r49, 1;
	st.local.u32 	[%rd5], %r49;
	st.local.u64 	[%rd5+8], %rd65;
	st.local.u32 	[%rd5+16], %r48;
	mov.u64 	%rd1217, $str$7;
	cvta.global.u64 	%rd1218, %rd1217;
	{ // callseq 77, 0
	.param .b64 param0;
	st.param.b64 	[param0], %rd1218;
	.param .b64 param1;
	st.param.b64 	[param1], %rd1017;
	.param .b32 retval0;
	call.uni (retval0), 
	vprintf, 
	(
	param0, 
	param1
	);
	ld.param.b32 	%r50, [retval0];
	} // callseq 77
$L__BB4_37:
	setp.eq.s16 	%p228, %rs127, 0;
	mov.u64 	%rd4235, %rd58;
	@%p228 bra 	$L__BB4_53;
	sub.s64 	%rd4235, %rd58, %rd57;
	setp.lt.u64 	%p229, %rd58, %rd57;
	selp.u64 	%rd1220, 1, 0, %p229;
	sub.s64 	%rd1221, %rd4234, %rd59;
	setp.lt.u64 	%p230, %rd4234, %rd59;
	selp.s64 	%rd1222, -1, 0, %p229;
	add.s64 	%rd4234, %rd1221, %rd1222;
	setp.lt.u64 	%p231, %rd1221, %rd1220;
	or.pred  	%p232, %p230, %p231;
	selp.u64 	%rd1223, 1, 0, %p232;
	sub.s64 	%rd1224, %rd4233, %rd61;
	setp.lt.u64 	%p233, %rd4233, %rd61;
	selp.s64 	%rd1225, -1, 0, %p232;
	add.s64 	%rd4233, %rd1224, %rd1225;
	setp.lt.u64 	%p234, %rd1224, %rd1223;
	or.pred  	%p235, %p233, %p234;
	selp.u64 	%rd1226, 1, 0, %p235;
	sub.s64 	%rd1227, %rd4232, %rd63;
	setp.lt.u64 	%p236, %rd4232, %rd63;
	selp.s64 	%rd1228, -1, 0, %p235;
	add.s64 	%rd4232, %rd1227, %rd1228;
	setp.lt.u64 	%p237, %rd1227, %rd1226;
	or.pred  	%p238, %p236, %p237;
	selp.s64 	%rd1229, -1, 0, %p238;
	add.s64 	%rd70, %rd65, %rd1229;
	@%p157 bra 	$L__BB4_40;
	mov.b32 	%r52, 1;
	st.local.u32 	[%rd5], %r52;
	st.local.u64 	[%rd5+8], %rd4235;
	st.local.v2.u64 	[%rd5+16], {%rd4234, %rd4233};
	st.local.v2.u64 	[%rd5+32], {%rd4232, %rd70};
	mov.u64 	%rd1230, $str$8;
	cvta.global.u64 	%rd1231, %rd1230;
	{ // callseq 78, 0
	.param .b64 param0;
	st.param.b64 	[param0], %rd1231;
	.param .b64 param1;
	st.param.b64 	[param1], %rd1017;
	.param .b32 retval0;
	call.uni (retval0), 
	vprintf, 
	(
	param0, 
	param1
	);
	ld.param.b32 	%r53, [retval0];
	} // callseq 78
$L__BB4_40:
	setp.ne.s64 	%p240, %rd70, 0;
	mov.b16 	%rs128, 1;
	@%p240 bra 	$L__BB4_48;
	setp.gt.u64 	%p242, %rd4232, %rd63;
	mov.pred 	%p241, -1;
	mov.pred 	%p2487, %p241;
	@%p242 bra 	$L__BB4_47;
	setp.lt.u64 	%p244, %rd4232, %rd63;
	mov.pred 	%p243, 0;
	mov.pred 	%p2487, %p243;
	@%p244 bra 	$L__BB4_47;
	setp.gt.u64 	%p246, %rd4233, %rd61;
	mov.pred 	%p2487, %p241;
	@%p246 bra 	$L__BB4_47;
	setp.lt.u64 	%p248, %rd4233, %rd61;
	mov.pred 	%p2487, %p243;
	@%p248 bra 	$L__BB4_47;
	setp.gt.u64 	%p250, %rd4234, %rd59;
	mov.pred 	%p2487, %p241;
	@%p250 bra 	$L__BB4_47;
	setp.ge.u64 	%p251, %rd4234, %rd59;
	setp.ge.u64 	%p252, %rd4235, %rd57;
	and.pred  	%p2487, %p251, %p252;
$L__BB4_47:
	selp.u16 	%rs128, 1, 0, %p2487;
$L__BB4_48:
	@%p157 bra 	$L__BB4_50;
	cvt.u32.u16 	%r55, %rs128;
	mov.b32 	%r56, 2;
	st.local.u32 	[%rd5], %r56;
	st.local.u64 	[%rd5+8], %rd70;
	st.local.u32 	[%rd5+16], %r55;
	mov.u64 	%rd1233, $str$7;
	cvta.global.u64 	%rd1234, %rd1233;
	{ // callseq 79, 0
	.param .b64 param0;
	st.param.b64 	[param0], %rd1234;
	.param .b64 param1;
	st.param.b64 	[param1], %rd1017;
	.param .b32 retval0;
	call.uni (retval0), 
	vprintf, 
	(
	param0, 
	param1
	);
	ld.param.b32 	%r57, [retval0];
	} // callseq 79
$L__BB4_50:
	setp.eq.s16 	%p254, %rs128, 0;
	@%p254 bra 	$L__BB4_53;
	sub.s64 	%rd71, %rd4235, %rd57;
	setp.lt.u64 	%p255, %rd4235, %rd57;
	selp.u64 	%rd1236, 1, 0, %p255;
	sub.s64 	%rd1237, %rd4234, %rd59;
	setp.lt.u64 	%p256, %rd4234, %rd59;
	selp.s64 	%rd1238, -1, 0, %p255;
	add.s64 	%rd4234, %rd1237, %rd1238;
	setp.lt.u64 	%p257, %rd1237, %rd1236;
	or.pred  	%p258, %p256, %p257;
	selp.u64 	%rd1239, 1, 0, %p258;
	sub.s64 	%rd1240, %rd4233, %rd61;
	setp.lt.u64 	%p259, %rd4233, %rd61;
	selp.s64 	%rd1241, -1, 0, %p258;
	add.s64 	%rd4233, %rd1240, %rd1241;
	setp.lt.u64 	%p260, %rd1240, %rd1239;
	or.pred  	%p261, %p259, %p260;
	selp.u64 	%rd1242, 1, 0, %p261;
	sub.s64 	%rd1243, %rd4232, %rd63;
	setp.lt.u64 	%p262, %rd4232, %rd63;
	selp.s64 	%rd1244, -1, 0, %p261;
	add.s64 	%rd4232, %rd1243, %rd1244;
	setp.lt.u64 	%p263, %rd1243, %rd1242;
	or.pred  	%p264, %p262, %p263;
	selp.s64 	%rd1245, -1, 0, %p264;
	add.s64 	%rd75, %rd70, %rd1245;
	mov.u64 	%rd4235, %rd71;
	@%p157 bra 	$L__BB4_53;
	mov.b32 	%r59, 2;
	st.local.u32 	[%rd5], %r59;
	st.local.u64 	[%rd5+8], %rd71;
	st.local.v2.u64 	[%rd5+16], {%rd4234, %rd4233};
	st.local.v2.u64 	[%rd5+32], {%rd4232, %rd75};
	mov.u64 	%rd1246, $str$8;
	cvta.global.u64 	%rd1247, %rd1246;
	{ // callseq 80, 0
	.param .b64 param0;
	st.param.b64 	[param0], %rd1247;
	.param .b64 param1;
	st.param.b64 	[param1], %rd1017;
	.param .b32 retval0;
	call.uni (retval0), 
	vprintf, 
	(
	param0, 
	param1
	);
	ld.param.b32 	%r60, [retval0];
	} // callseq 80
	mov.u64 	%rd4235, %rd71;
$L__BB4_53:
	@%p139 bra 	$L__BB4_55;
	add.u64 	%rd1249, %SP, 112;
	add.u64 	%rd1250, %SPL, 112;
	st.local.v2.u64 	[%rd1250], {%rd4235, %rd4234};
	st.local.v2.u64 	[%rd1250+16], {%rd4233, %rd4232};
	mov.u64 	%rd1251, $str$11;
	cvta.global.u64 	%rd1252, %rd1251;
	{ // callseq 81, 0
	.param .b64 param0;
	st.param.b64 	[param0], %rd1252;
	.param .b64 param1;
	st.param.b64 	[param1], %rd1249;
	.param .b32 retval0;
	call.uni (retval0), 
	vprintf, 
	(
	param0, 
	param1
	);
	ld.param.b32 	%r62, [retval0];
	} // callseq 81
$L__BB4_55:
	mul.lo.s64 	%rd80, %rd4235, %rd4235;
	mul.hi.u64 	%rd1253, %rd4235, %rd4235;
	mul.lo.s64 	%rd1254, %rd4234, %rd4235;
	mul.hi.u64 	%rd1255, %rd4235, %rd4234;
	add.s64 	%rd1256, %rd1254, %rd1253;
	setp.lt.u64 	%p267, %rd1256, %rd1254;
	selp.u64 	%rd1257, 1, 0, %p267;
	add.s64 	%rd1258, %rd1255, %rd1257;
	mul.lo.s64 	%rd1259, %rd4233, %rd4235;
	mul.hi.u64 	%rd1260, %rd4235, %rd4233;
	add.s64 	%rd1261, %rd1259, %rd1258;
	setp.lt.u64 	%p268, %rd1261, %rd1259;
	selp.u64 	%rd1262, 1, 0, %p268;
	add.s64 	%rd1263, %rd1260, %rd1262;
	mul.lo.s64 	%rd1264, %rd4232, %rd4235;
	mul.hi.u64 	%rd1265, %rd4235, %rd4232;
	add.s64 	%rd1266, %rd1264, %rd1263;
	setp.lt.u64 	%p269, %rd1266, %rd1264;
	selp.u64 	%rd1267, 1, 0, %p269;
	add.s64 	%rd1268, %rd1265, %rd1267;
	mul.hi.u64 	%rd1269, %rd4234, %rd4235;
	add.s64 	%rd81, %rd1256, %rd1254;
	setp.lt.u64 	%p270, %rd81, %rd1256;
	selp.u64 	%rd1270, 1, 0, %p270;
	add.s64 	%rd1271, %rd1269, %rd1270;
	mul.hi.u64 	%rd1272, %rd4234, %rd4234;
	mad.lo.s64 	%rd1273, %rd4234, %rd4234, %rd1261;
	setp.lt.u64 	%p271, %rd1273, %rd1261;
	selp.u64 	%rd1274, 1, 0, %p271;
	add.s64 	%rd1275, %rd1273, %rd1271;
	setp.lt.u64 	%p272, %rd1275, %rd1273;
	selp.u64 	%rd1276, 1, 0, %p272;
	add.s64 	%rd1277, %rd1272, %rd1274;
	add.s64 	%rd1278, %rd1277, %rd1276;
	mul.lo.s64 	%rd1279, %rd4233, %rd4234;
	mul.hi.u64 	%rd1280, %rd4234, %rd4233;
	add.s64 	%rd1281, %rd1266, %rd1279;
	setp.lt.u64 	%p273, %rd1281, %rd1266;
	selp.u64 	%rd1282, 1, 0, %p273;
	add.s64 	%rd1283, %rd1281, %rd1278;
	setp.lt.u64 	%p274, %rd1283, %rd1281;
	selp.u64 	%rd1284, 1, 0, %p274;
	add.s64 	%rd1285, %rd1280, %rd1282;
	add.s64 	%rd1286, %rd1285, %rd1284;
	mul.lo.s64 	%rd1287, %rd4232, %rd4234;
	mul.hi.u64 	%rd1288, %rd4234, %rd4232;
	add.s64 	%rd1289, %rd1268, %rd1287;
	setp.lt.u64 	%p275, %rd1289, %rd1268;
	selp.u64 	%rd1290, 1, 0, %p275;
	add.s64 	%rd1291, %rd1289, %rd1286;
	setp.lt.u64 	%p276, %rd1291, %rd1289;
	selp.u64 	%rd1292, 1, 0, %p276;
	add.s64 	%rd1293, %rd1288, %rd1290;
	add.s64 	%rd1294, %rd1293, %rd1292;
	mul.hi.u64 	%rd1295, %rd4233, %rd4235;
	add.s64 	%rd82, %rd1275, %rd1259;
	setp.lt.u64 	%p277, %rd82, %rd1275;
	selp.u64 	%rd1296, 1, 0, %p277;
	add.s64 	%rd1297, %rd1295, %rd1296;
	mul.hi.u64 	%rd1298, %rd4233, %rd4234;
	add.s64 	%rd1299, %rd1283, %rd1279;
	setp.lt.u64 	%p278, %rd1299, %rd1283;
	selp.u64 	%rd1300, 1, 0, %p278;
	add.s64 	%rd1301, %rd1299, %rd1297;
	setp.lt.u64 	%p279, %rd1301, %rd1299;
	selp.u64 	%rd1302, 1, 0, %p279;
	add.s64 	%rd1303, %rd1298, %rd1300;
	add.s64 	%rd1304, %rd1303, %rd1302;
	mul.hi.u64 	%rd1305, %rd4233, %rd4233;
	mad.lo.s64 	%rd1306, %rd4233, %rd4233, %rd1291;
	setp.lt.u64 	%p280, %rd1306, %rd1291;
	selp.u64 	%rd1307, 1, 0, %p280;
	add.s64 	%rd1308, %rd1306, %rd1304;
	setp.lt.u64 	%p281, %rd1308, %rd1306;
	selp.u64 	%rd1309, 1, 0, %p281;
	add.s64 	%rd1310, %rd1305, %rd1307;
	add.s64 	%rd1311, %rd1310, %rd1309;
	mul.lo.s64 	%rd1312, %rd4232, %rd4233;
	mul.hi.u64 	%rd1313, %rd4233, %rd4232;
	add.s64 	%rd1314, %rd1294, %rd1312;
	setp.lt.u64 	%p282, %rd1314, %rd1294;
	selp.u64 	%rd1315, 1, 0, %p282;
	add.s64 	%rd1316, %rd1314, %rd1311;
	setp.lt.u64 	%p283, %rd1316, %rd1314;
	selp.u64 	%rd1317, 1, 0, %p283;
	add.s64 	%rd1318, %rd1313, %rd1315;
	add.s64 	%rd1319, %rd1318, %rd1317;
	mul.hi.u64 	%rd1320, %rd4232, %rd4235;
	add.s64 	%rd83, %rd1301, %rd1264;
	setp.lt.u64 	%p284, %rd83, %rd1301;
	selp.u64 	%rd1321, 1, 0, %p284;
	add.s64 	%rd1322, %rd1320, %rd1321;
	mul.hi.u64 	%rd1323, %rd4232, %rd4234;
	add.s64 	%rd1324, %rd1308, %rd1287;
	setp.lt.u64 	%p285, %rd1324, %rd1308;
	selp.u64 	%rd1325, 1, 0, %p285;
	add.s64 	%rd84, %rd1324, %rd1322;
	setp.lt.u64 	%p286, %rd84, %rd1324;
	selp.u64 	%rd1326, 1, 0, %p286;
	add.s64 	%rd1327, %rd1323, %rd1325;
	add.s64 	%rd1328, %rd1327, %rd1326;
	mul.hi.u64 	%rd1329, %rd4232, %rd4233;
	add.s64 	%rd1330, %rd1316, %rd1312;
	setp.lt.u64 	%p287, %rd1330, %rd1316;
	selp.u64 	%rd1331, 1, 0, %p287;
	add.s64 	%rd85, %rd1330, %rd1328;
	setp.lt.u64 	%p288, %rd85, %rd1330;
	selp.u64 	%rd1332, 1, 0, %p288;
	add.s64 	%rd1333, %rd1329, %rd1331;
	add.s64 	%rd1334, %rd1333, %rd1332;
	mul.hi.u64 	%rd1335, %rd4232, %rd4232;
	mad.lo.s64 	%rd1336, %rd4232, %rd4232, %rd1319;
	setp.lt.u64 	%p289, %rd1336, %rd1319;
	selp.u64 	%rd1337, 1, 0, %p289;
	add.s64 	%rd86, %rd1336, %rd1334;
	setp.lt.u64 	%p290, %rd86, %rd1336;
	selp.u64 	%rd1338, 1, 0, %p290;
	add.s64 	%rd1339, %rd1335, %rd1337;
	add.s64 	%rd87, %rd1339, %rd1338;
	or.b64  	%rd1340, %rd4235, %rd4234;
	setp.eq.s64 	%p291, %rd4234, 0;
	or.b64  	%rd1341, %rd1340, %rd4233;
	setp.eq.s64 	%p292, %rd4233, 0;
	setp.eq.s64 	%p293, %rd1341, 0;
	setp.eq.s64 	%p294, %rd4232, -9223372036854775808;
	and.pred  	%p295, %p293, %p294;
	and.pred  	%p296, %p295, %p291;
	and.pred  	%p297, %p296, %p292;
	and.pred  	%p9, %p297, %p294;
	not.pred 	%p298, %p9;
	@%p298 bra 	$L__BB4_57;
	mov.u64 	%rd1342, $str$9;
	cvta.global.u64 	%rd1343, %rd1342;
	{ // callseq 82, 0
	.param .b64 param0;
	st.param.b64 	[param0], %rd1343;
	.param .b64 param1;
	st.param.b64 	[param1], 0;
	.param .b32 retval0;
	call.uni (retval0), 
	vprintf, 
	(
	param0, 
	param1
	);
	ld.param.b32 	%r64, [retval0];
	} // callseq 82
	add.u64 	%rd1344, %SP, 112;
	add.u64 	%rd1345, %SPL, 112;
	st.local.v2.u64 	[%rd1345], {%rd80, %rd81};
	st.local.v2.u64 	[%rd1345+16], {%rd82, %rd83};
	st.local.v2.u64 	[%rd1345+32], {%rd84, %rd85};
	st.local.v2.u64 	[%rd1345+48], {%rd86, %rd87};
	mov.u64 	%rd1346, $str$10;
	cvta.global.u64 	%rd1347, %rd1346;
	{ // callseq 83, 0
	.param .b64 param0;
	st.param.b64 	[param0], %rd1347;
	.param .b64 param1;
	st.param.b64 	[param1], %rd1344;
	.param .b32 retval0;
	call.uni (retval0), 
	vprintf, 
	(
	param0, 
	param1
	);
	ld.param.b32 	%r66, [retval0];
	} // callseq 83
$L__BB4_57:
	mov.b64 	{%r68, %r69}, %rd84;
	mov.b64 	{%r70, %r71}, %rd85;
	mov.b64 	%rd88, {%r69, %r70};
	mov.b64 	{%r72, %r73}, %rd86;
	mov.b64 	%rd89, {%r71, %r72};
	mov.b64 	{%r74, %r75}, %rd87;
	mov.b64 	%rd90, {%r73, %r74};
	shr.u64 	%rd91, %rd87, 32;
	mov.b64 	%rd1348, 977;
	mul.hi.u64 	%rd1349, %rd84, %rd1348;
	mul.lo.s64 	%rd1350, %rd85, 977;
	mul.hi.u64 	%rd1351, %rd85, %rd1348;
	add.s64 	%rd92, %rd1350, %rd1349;
	setp.lt.u64 	%p299, %rd92, %rd1350;
	selp.u64 	%rd1352, 1, 0, %p299;
	add.s64 	%rd1353, %rd1351, %rd1352;
	mul.lo.s64 	%rd1354, %rd86, 977;
	mul.hi.u64 	%rd1355, %rd86, %rd1348;
	add.s64 	%rd93, %rd1354, %rd1353;
	setp.lt.u64 	%p300, %rd93, %rd1354;
	selp.u64 	%rd1356, 1, 0, %p300;
	add.s64 	%rd1357, %rd1355, %rd1356;
	mul.lo.s64 	%rd1358, %rd87, 977;
	mul.hi.u64 	%rd1359, %rd87, %rd1348;
	add.s64 	%rd94, %rd1358, %rd1357;
	setp.lt.u64 	%p301, %rd94, %rd1358;
	selp.u64 	%rd1360, 1, 0, %p301;
	add.s64 	%rd95, %rd1359, %rd1360;
	setp.eq.s64 	%p302, %rd87, 4611686018427387904;
	setp.eq.s64 	%p303, %rd80, 0;
	and.pred  	%p304, %p302, %p303;
	setp.eq.s64 	%p305, %rd81, 0;
	and.pred  	%p306, %p304, %p305;
	setp.eq.s64 	%p307, %rd82, 0;
	and.pred  	%p308, %p306, %p307;
	setp.eq.s64 	%p309, %rd83, 0;
	and.pred  	%p310, %p308, %p309;
	setp.eq.s64 	%p311, %rd84, 0;
	and.pred  	%p312, %p310, %p311;
	setp.eq.s64 	%p313, %rd85, 0;
	and.pred  	%p314, %p312, %p313;
	setp.eq.s64 	%p315, %rd86, 0;
	and.pred  	%p10, %p314, %p315;
	not.pred 	%p316, %p10;
	@%p316 bra 	$L__BB4_59;
	mov.u64 	%rd1362, $str;
	cvta.global.u64 	%rd1363, %rd1362;
	{ // callseq 84, 0
	.param .b64 param0;
	st.param.b64 	[param0], %rd1363;
	.param .b64 param1;
	st.param.b64 	[param1], 0;
	.param .b32 retval0;
	call.uni (retval0), 
	vprintf, 
	(
	param0, 
	param1
	);
	ld.param.b32 	%r76, [retval0];
	} // callseq 84
	mov.b64 	%rd1364, 0;
	st.local.v2.u64 	[%rd4], {%rd1364, %rd1364};
	mov.b64 	%rd1365, 4611686018427387904;
	st.local.v2.u64 	[%rd4+16], {%rd1364, %rd1365};
	mov.u64 	%rd1366, $str$1;
	cvta.global.u64 	%rd1367, %rd1366;
	{ // callseq 85, 0
	.param .b64 param0;
	st.param.b64 	[param0], %rd1367;
	.param .b64 param1;
	st.param.b64 	[param1], %rd1017;
	.param .b32 retval0;
	call.uni (retval0), 
	vprintf, 
	(
	param0, 
	param1
	);
	ld.param.b32 	%r78, [retval0];
	} // callseq 85
	shl.b64 	%rd1369, %rd84, 32;
	st.local.v2.u64 	[%rd4], {%rd1369, %rd88};
	st.local.v2.u64 	[%rd4+16], {%rd89, %rd90};
	st.local.u64 	[%rd4+32], %rd91;
	mov.u64 	%rd1370, $str$2;
	cvta.global.u64 	%rd1371, %rd1370;
	{ // callseq 86, 0
	.param .b64 param0;
	st.param.b64 	[param0], %rd1371;
	.param .b64 param1;
	st.param.b64 	[param1], %rd1017;
	.param .b32 retval0;
	call.uni (retval0), 
	vprintf, 
	(
	param0, 
	param1
	);
	ld.param.b32 	%r80, [retval0];
	} // callseq 86
	mul.lo.s64 	%rd1372, %rd84, 977;
	st.local.v2.u64 	[%rd4], {%rd1372, %rd92};
	st.local.v2.u64 	[%rd4+16], {%rd93, %rd94};
	st.local.u64 	[%rd4+32], %rd95;
	mov.u64 	%rd1373, $str$3;
	cvta.global.u64 	%rd1374, %rd1373;
	{ // callseq 87, 0
	.param .b64 param0;
	st.param.b64 	[param0], %rd1374;
	.param .b64 param1;
	st.param.b64 	[param1], %rd1017;
	.param .b32 retval0;
	call.uni (retval0), 
	vprintf, 
	(
	param0, 
	param1
	);
	ld.param.b32 	%r82, [retval0];
	} // callseq 87
$L__BB4_59:
	mul.lo.s64 	%rd4240, %rd84, 4294968273;
	shl.b64 	%rd1375, %rd84, 32;
	setp.lt.u64 	%p317, %rd4240, %rd1375;
	selp.u64 	%rd1376, 1, 0, %p317;
	mad.lo.s64 	%rd1377, %rd84, 977, %rd1376;
	setp.gt.u64 	%p318, %rd1377, %rd4240;
	selp.b64 	%rd1378, 1, %rd1376, %p318;
	add.s64 	%rd1379, %rd88, %rd1378;
	add.s64 	%rd4239, %rd1379, %rd92;
	setp.lt.u64 	%p319, %rd4239, %rd88;
	selp.u64 	%rd1380, 1, 0, %p319;
	add.s64 	%rd1381, %rd92, %rd1380;
	setp.gt.u64 	%p320, %rd1381, %rd4239;
	selp.b64 	%rd1382, 1, %rd1380, %p320;
	add.s64 	%rd1383, %rd89, %rd1382;
	add.s64 	%rd4238, %rd1383, %rd93;
	setp.lt.u64 	%p321, %rd4238, %rd89;
	selp.u64 	%rd1384, 1, 0, %p321;
	add.s64 	%rd1385, %rd93, %rd1384;
	setp.gt.u64 	%p322, %rd1385, %rd4238;
	selp.b64 	%rd1386, 1, %rd1384, %p322;
	add.s64 	%rd1387, %rd90, %rd1386;
	add.s64 	%rd4237, %rd1387, %rd94;
	setp.lt.u64 	%p323, %rd4237, %rd90;
	selp.u64 	%rd1388, 1, 0, %p323;
	add.s64 	%rd1389, %rd94, %rd1388;
	setp.gt.u64 	%p324, %rd1389, %rd4237;
	selp.b64 	%rd1390, 1, %rd1388, %p324;
	add.s64 	%rd1391, %rd91, %rd1390;
	add.s64 	%rd100, %rd1391, %rd95;
	@%p316 bra 	$L__BB4_61;
	st.local.v2.u64 	[%rd4], {%rd4240, %rd4239};
	st.local.v2.u64 	[%rd4+16], {%rd4238, %rd4237};
	st.local.u64 	[%rd4+32], %rd100;
	mov.u64 	%rd1392, $str$4;
	cvta.global.u64 	%rd1393, %rd1392;
	{ // callseq 88, 0
	.param .b64 param0;
	st.param.b64 	[param0], %rd1393;
	.param .b64 param1;
	st.param.b64 	[param1], %rd1017;
	.param .b32 retval0;
	call.uni (retval0), 
	vprintf, 
	(
	param0, 
	param1
	);
	ld.param.b32 	%r84, [retval0];
	} // callseq 88
$L__BB4_61:
	setp.eq.s64 	%p326, %rd100, 0;
	mov.b64 	%rd4236, 0;
	@%p326 bra 	$L__BB4_63;
	shl.b64 	%rd1396, %rd100, 32;
	shr.u64 	%rd1397, %rd100, 32;
	mov.b64 	%rd1398, 977;
	mul.hi.u64 	%rd1399, %rd100, %rd1398;
	mad.lo.s64 	%rd1400, %rd100, 977, %rd1396;
	setp.lt.u64 	%p327, %rd1400, %rd1396;
	selp.u64 	%rd1401, 1, 0, %p327;
	add.s64 	%rd4240, %rd1400, %rd4240;
	setp.lt.u64 	%p328, %rd4240, %rd1400;
	selp.u64 	%rd1402, 1, 0, %p328;
	add.s64 	%rd1403, %rd1402, %rd1401;
	add.s64 	%rd1404, %rd1397, %rd1399;
	setp.lt.u64 	%p329, %rd1404, %rd1397;
	selp.u64 	%rd1405, 1, 0, %p329;
	add.s64 	%rd1406, %rd4239, %rd1404;
	add.s64 	%rd1407, %rd1406, %rd1403;
	setp.lt.u64 	%p330, %rd1407, %rd4239;
	not.b64 	%rd1408, %rd1404;
	setp.gt.u64 	%p331, %rd1403, %rd1408;
	or.pred  	%p332, %p331, %p330;
	selp.u64 	%rd1409, 1, 0, %p332;
	add.s64 	%rd1410, %rd4238, %rd1405;
	add.s64 	%rd103, %rd1410, %rd1409;
	setp.lt.u64 	%p333, %rd103, %rd4238;
	selp.u64 	%rd1411, 1, 0, %p333;
	add.s64 	%rd104, %rd4237, %rd1411;
	setp.lt.u64 	%p334, %rd104, %rd4237;
	selp.u64 	%rd4236, 1, 0, %p334;
	mov.u64 	%rd4237, %rd104;
	mov.u64 	%rd4238, %rd103;
	mov.u64 	%rd4239, %rd1407;
$L__BB4_63:
	@%p316 bra 	$L__BB4_65;
	st.local.v2.u64 	[%rd4], {%rd4240, %rd4239};
	st.local.v2.u64 	[%rd4+16], {%rd4238, %rd4237};
	st.local.u64 	[%rd4+32], %rd4236;
	mov.u64 	%rd1412, $str$5;
	cvta.global.u64 	%rd1413, %rd1412;
	{ // callseq 89, 0
	.param .b64 param0;
	st.param.b64 	[param0], %rd1413;
	.param .b64 param1;
	st.param.b64 	[param1], %rd1017;
	.param .b32 retval0;
	call.uni (retval0), 
	vprintf, 
	(
	param0, 
	param1
	);
	ld.param.b32 	%r86, [retval0];
	} // callseq 89
$L__BB4_65:
	mad.lo.s64 	%rd4244, %rd4235, %rd4235, %rd4240;
	setp.lt.u64 	%p336, %rd4244, %rd4240;
	selp.u64 	%rd1415, 1, 0, %p336;
	add.s64 	%rd1416, %rd4239, %rd81;
	setp.lt.u64 	%p337, %rd1416, %rd4239;
	add.s64 	%rd4243, %rd1416, %rd1415;
	setp.lt.u64 	%p338, %rd4243, %rd1416;
	or.pred  	%p339, %p337, %p338;
	selp.u64 	%rd1417, 1, 0, %p339;
	add.s64 	%rd1418, %rd4238, %rd82;
	setp.lt.u64 	%p340, %rd1418, %rd4238;
	add.s64 	%rd4242, %rd1418, %rd1417;
	setp.lt.u64 	%p341, %rd4242, %rd1418;
	or.pred  	%p342, %p340, %p341;
	selp.u64 	%rd1419, 1, 0, %p342;
	add.s64 	%rd1420, %rd4237, %rd83;
	setp.lt.u64 	%p343, %rd1420, %rd4237;
	add.s64 	%rd4241, %rd1420, %rd1419;
	setp.lt.u64 	%p344, %rd4241, %rd1420;
	or.pred  	%p345, %p343, %p344;
	selp.u64 	%rd1421, 1, 0, %p345;
	add.s64 	%rd115, %rd4236, %rd1421;
	@%p316 bra 	$L__BB4_67;
	st.local.v2.u64 	[%rd4], {%rd4244, %rd4243};
	st.local.v2.u64 	[%rd4+16], {%rd4242, %rd4241};
	st.local.u64 	[%rd4+32], %rd115;
	mov.u64 	%rd1422, $str$6;
	cvta.global.u64 	%rd1423, %rd1422;
	{ // callseq 90, 0
	.param .b64 param0;
	st.param.b64 	[param0], %rd1423;
	.param .b64 param1;
	st.param.b64 	[param1], %rd1017;
	.param .b32 retval0;
	call.uni (retval0), 
	vprintf, 
	(
	param0, 
	param1
	);
	ld.param.b32 	%r88, [retval0];
	} // callseq 90
$L__BB4_67:
	setp.eq.s64 	%p347, %rd115, 0;
	mov.b16 	%rs129, 1;
	@%p347 bra 	$L__BB4_68;
	bra.uni 	$L__BB4_76;
$L__BB4_68:
	ld.const.u64 	%rd118, [_P+24];
	setp.gt.u64 	%p349, %rd4241, %rd118;
	mov.pred 	%p348, -1;
	mov.pred 	%p2488, %p348;
	@%p349 bra 	$L__BB4_75;
	setp.ge.u64 	%p351, %rd4241, %rd118;
	mov.pred 	%p350, 0;
	mov.pred 	%p2488, %p350;
	@%p351 bra 	$L__BB4_70;
	bra.uni 	$L__BB4_75;
$L__BB4_70:
	ld.const.u64 	%rd116, [_P+16];
	setp.gt.u64 	%p353, %rd4242, %rd116;
	mov.pred 	%p2488, %p348;
	@%p353 bra 	$L__BB4_75;
	setp.lt.u64 	%p355, %rd4242, %rd116;
	mov.pred 	%p2488, %p350;
	@%p355 bra 	$L__BB4_75;
	ld.const.u64 	%rd117, [_P+8];
	setp.gt.u64 	%p357, %rd4243, %rd117;
	mov.pred 	%p2488, %p348;
	@%p357 bra 	$L__BB4_75;
	setp.lt.u64 	%p359, %rd4243, %rd117;
	mov.pred 	%p2488, %p350;
	@%p359 bra 	$L__BB4_75;
	ld.const.u64 	%rd1425, [_P];
	setp.ge.u64 	%p2488, %rd4244, %rd1425;
$L__BB4_75:
	selp.u16 	%rs129, 1, 0, %p2488;
$L__BB4_76:
	@%p316 bra 	$L__BB4_78;
	cvt.u32.u16 	%r90, %rs129;
	mov.b32 	%r91, 0;
	st.local.u32 	[%rd4], %r91;
	st.local.u64 	[%rd4+8], %rd115;
	st.local.u32 	[%rd4+16], %r90;
	mov.u64 	%rd1426, $str$7;
	cvta.global.u64 	%rd1427, %rd1426;
	{ // callseq 91, 0
	.param .b64 param0;
	st.param.b64 	[param0], %rd1427;
	.param .b64 param1;
	st.param.b64 	[param1], %rd1017;
	.param .b32 retval0;
	call.uni (retval0), 
	vprintf, 
	(
	param0, 
	param1
	);
	ld.param.b32 	%r92, [retval0];
	} // callseq 91
$L__BB4_78:
	setp.eq.s16 	%p361, %rs129, 0;
	@%p361 bra 	$L__BB4_107;
	ld.const.u64 	%rd119, [_P];
	sub.s64 	%rd120, %rd4244, %rd119;
	setp.lt.u64 	%p362, %rd4244, %rd119;
	selp.u64 	%rd1429, 1, 0, %p362;
	ld.const.u64 	%rd121, [_P+8];
	sub.s64 	%rd1430, %rd4243, %rd121;
	setp.lt.u64 	%p363, %rd4243, %rd121;
	selp.s64 	%rd1431, -1, 0, %p362;
	add.s64 	%rd4243, %rd1430, %rd1431;
	setp.lt.u64 	%p364, %rd1430, %rd1429;
	or.pred  	%p365, %p363, %p364;
	selp.u64 	%rd1432, 1, 0, %p365;
	ld.const.u64 	%rd123, [_P+16];
	sub.s64 	%rd1433, %rd4242, %rd123;
	setp.lt.u64 	%p366, %rd4242, %rd123;
	selp.s64 	%rd1434, -1, 0, %p365;
	add.s64 	%rd4242, %rd1433, %rd1434;
	setp.lt.u64 	%p367, %rd1433, %rd1432;
	or.pred  	%p368, %p366, %p367;
	selp.u64 	%rd1435, 1, 0, %p368;
	ld.const.u64 	%rd125, [_P+24];
	sub.s64 	%rd1436, %rd4241, %rd125;
	setp.lt.u64 	%p369, %rd4241, %rd125;
	selp.s64 	%rd1437, -1, 0, %p368;
	add.s64 	%rd4241, %rd1436, %rd1437;
	setp.lt.u64 	%p370, %rd1436, %rd1435;
	or.pred  	%p371, %p369, %p370;
	selp.s64 	%rd1438, -1, 0, %p371;
	add.s64 	%rd127, %rd115, %rd1438;
	@%p316 bra 	$L__BB4_81;
	mov.b32 	%r94, 0;
	st.local.u32 	[%rd4], %r94;
	st.local.u64 	[%rd4+8], %rd120;
	st.local.v2.u64 	[%rd4+16], {%rd4243, %rd4242};
	st.local.v2.u64 	[%rd4+32], {%rd4241, %rd127};
	mov.u64 	%rd1439, $str$8;
	cvta.global.u64 	%rd1440, %rd1439;
	{ // callseq 92, 0
	.param .b64 param0;
	st.param.b64 	[param0], %rd1440;
	.param .b64 param1;
	st.param.b64 	[param1], %rd1017;
	.param .b32 retval0;
	call.uni (retval0), 
	vprintf, 
	(
	param0, 
	param1
	);
	ld.param.b32 	%r95, [retval0];
	} // callseq 92
$L__BB4_81:
	setp.ne.s64 	%p373, %rd127, 0;
	mov.b16 	%rs130, 1;
	@%p373 bra 	$L__BB4_89;
	setp.gt.u64 	%p375, %rd4241, %rd125;
	mov.pred 	%p374, -1;
	mov.pred 	%p2489, %p374;
	@%p375 bra 	$L__BB4_88;
	setp.lt.u64 	%p377, %rd4241, %rd125;
	mov.pred 	%p376, 0;
	mov.pred 	%p2489, %p376;
	@%p377 bra 	$L__BB4_88;
	setp.gt.u64 	%p379, %rd4242, %rd123;
	mov.pred 	%p2489, %p374;
	@%p379 bra 	$L__BB4_88;
	setp.lt.u64 	%p381, %rd4242, %rd123;
	mov.pred 	%p2489, %p376;
	@%p381 bra 	$L__BB4_88;
	setp.gt.u64 	%p383, %rd4243, %rd121;
	mov.pred 	%p2489, %p374;
	@%p383 bra 	$L__BB4_88;
	setp.ge.u64 	%p384, %rd4243, %rd121;
	setp.ge.u64 	%p385, %rd120, %rd119;
	and.pred  	%p2489, %p384, %p385;
$L__BB4_88:
	selp.u16 	%rs130, 1, 0, %p2489;
$L__BB4_89:
	@%p316 bra 	$L__BB4_91;
	cvt.u32.u16 	%r97, %rs130;
	mov.b32 	%r98, 1;
	st.local.u32 	[%rd4], %r98;
	st.local.u64 	[%rd4+8], %rd127;
	st.local.u32 	[%rd4+16], %r97;
	mov.u64 	%rd1442, $str$7;
	cvta.global.u64 	%rd1443, %rd1442;
	{ // callseq 93, 0
	.param .b64 param0;
	st.param.b64 	[param0], %rd1443;
	.param .b64 param1;
	st.param.b64 	[param1], %rd1017;
	.param .b32 retval0;
	call.uni (retval0), 
	vprintf, 
	(
	param0, 
	param1
	);
	ld.param.b32 	%r99, [retval0];
	} // callseq 93
$L__BB4_91:
	setp.eq.s16 	%p387, %rs130, 0;
	mov.u64 	%rd4244, %rd120;
	@%p387 bra 	$L__BB4_107;
	sub.s64 	%rd4244, %rd120, %rd119;
	setp.lt.u64 	%p388, %rd120, %rd119;
	selp.u64 	%rd1445, 1, 0, %p388;
	sub.s64 	%rd1446, %rd4243, %rd121;
	setp.lt.u64 	%p389, %rd4243, %rd121;
	selp.s64 	%rd1447, -1, 0, %p388;
	add.s64 	%rd4243, %rd1446, %rd1447;
	setp.lt.u64 	%p390, %rd1446, %rd1445;
	or.pred  	%p391, %p389, %p390;
	selp.u64 	%rd1448, 1, 0, %p391;
	sub.s64 	%rd1449, %rd4242, %rd123;
	setp.lt.u64 	%p392, %rd4242, %rd123;
	selp.s64 	%rd1450, -1, 0, %p391;
	add.s64 	%rd4242, %rd1449, %rd1450;
	setp.lt.u64 	%p393, %rd1449, %rd1448;
	or.pred  	%p394, %p392, %p393;
	selp.u64 	%rd1451, 1, 0, %p394;
	sub.s64 	%rd1452, %rd4241, %rd125;
	setp.lt.u64 	%p395, %rd4241, %rd125;
	selp.s64 	%rd1453, -1, 0, %p394;
	add.s64 	%rd4241, %rd1452, %rd1453;
	setp.lt.u64 	%p396, %rd1452, %rd1451;
	or.pred  	%p397, %p395, %p396;
	selp.s64 	%rd1454, -1, 0, %p397;
	add.s64 	%rd132, %rd127, %rd1454;
	@%p316 bra 	$L__BB4_94;
	mov.b32 	%r101, 1;
	st.local.u32 	[%rd4], %r101;
	st.local.u64 	[%rd4+8], %rd4244;
	st.local.v2.u64 	[%rd4+16], {%rd4243, %rd4242};
	st.local.v2.u64 	[%rd4+32], {%rd4241, %rd132};
	mov.u64 	%rd1455, $str$8;
	cvta.global.u64 	%rd1456, %rd1455;
	{ // callseq 94, 0
	.param .b64 param0;
	st.param.b64 	[param0], %rd1456;
	.param .b64 param1;
	st.param.b64 	[param1], %rd1017;
	.param .b32 retval0;
	call.uni (retval0), 
	vprintf, 
	(
	param0, 
	param1
	);
	ld.param.b32 	%r102, [retval0];
	} // callseq 94
$L__BB4_94:
	setp.ne.s64 	%p399, %rd132, 0;
	mov.b16 	%rs131, 1;
	@%p399 bra 	$L__BB4_102;
	setp.gt.u64 	%p401, %rd4241, %rd125;
	mov.pred 	%p400, -1;
	mov.pred 	%p2490, %p400;
	@%p401 bra 	$L__BB4_101;
	setp.lt.u64 	%p403, %rd4241, %rd125;
	mov.pred 	%p402, 0;
	mov.pred 	%p2490, %p402;
	@%p403 bra 	$L__BB4_101;
	setp.gt.u64 	%p405, %rd4242, %rd123;
	mov.pred 	%p2490, %p400;
	@%p405 bra 	$L__BB4_101;
	setp.lt.u64 	%p407, %rd4242, %rd123;
	mov.pred 	%p2490, %p402;
	@%p407 bra 	$L__BB4_101;
	setp.gt.u64 	%p409, %rd4243, %rd121;
	mov.pred 	%p2490, %p400;
	@%p409 bra 	$L__BB4_101;
	setp.ge.u64 	%p410, %rd4243, %rd121;
	setp.ge.u64 	%p411, %rd4244, %rd119;
	and.pred  	%p2490, %p410, %p411;
$L__BB4_101:
	selp.u16 	%rs131, 1, 0, %p2490;
$L__BB4_102:
	@%p316 bra 	$L__BB4_104;
	cvt.u32.u16 	%r104, %rs131;
	mov.b32 	%r105, 2;
	st.local.u32 	[%rd4], %r105;
	st.local.u64 	[%rd4+8], %rd132;
	st.local.u32 	[%rd4+16], %r104;
	mov.u64 	%rd1458, $str$7;
	cvta.global.u64 	%rd1459, %rd1458;
	{ // callseq 95, 0
	.param .b64 param0;
	st.param.b64 	[param0], %rd1459;
	.param .b64 param1;
	st.param.b64 	[param1], %rd1017;
	.param .b32 retval0;
	call.uni (retval0), 
	vprintf, 
	(
	param0, 
	param1
	);
	ld.param.b32 	%r106, [retval0];
	} // callseq 95
$L__BB4_104:
	setp.eq.s16 	%p413, %rs131, 0;
	@%p413 bra 	$L__BB4_107;
	sub.s64 	%rd133, %rd4244, %rd119;
	setp.lt.u64 	%p414, %rd4244, %rd119;
	selp.u64 	%rd1461, 1, 0, %p414;
	sub.s64 	%rd1462, %rd4243, %rd121;
	setp.lt.u64 	%p415, %rd4243, %rd121;
	selp.s64 	%rd1463, -1, 0, %p414;
	add.s64 	%rd4243, %rd1462, %rd1463;
	setp.lt.u64 	%p416, %rd1462, %rd1461;
	or.pred  	%p417, %p415, %p416;
	selp.u64 	%rd1464, 1, 0, %p417;
	sub.s64 	%rd1465, %rd4242, %rd123;
	setp.lt.u64 	%p418, %rd4242, %rd123;
	selp.s64 	%rd1466, -1, 0, %p417;
	add.s64 	%rd4242, %rd1465, %rd1466;
	setp.lt.u64 	%p419, %rd1465, %rd1464;
	or.pred  	%p420, %p418, %p419;
	selp.u64 	%rd1467, 1, 0, %p420;
	sub.s64 	%rd1468, %rd4241, %rd125;
	setp.lt.u64 	%p421, %rd4241, %rd125;
	selp.s64 	%rd1469, -1, 0, %p420;
	add.s64 	%rd4241, %rd1468, %rd1469;
	setp.lt.u64 	%p422, %rd1468, %rd1467;
	or.pred  	%p423, %p421, %p422;
	selp.s64 	%rd1470, -1, 0, %p423;
	add.s64 	%rd137, %rd132, %rd1470;
	mov.u64 	%rd4244, %rd133;
	@%p316 bra 	$L__BB4_107;
	mov.b32 	%r108, 2;
	st.local.u32 	[%rd4], %r108;
	st.local.u64 	[%rd4+8], %rd133;
	st.local.v2.u64 	[%rd4+16], {%rd4243, %rd4242};
	st.local.v2.u64 	[%rd4+32], {%rd4241, %rd137};
	mov.u64 	%rd1471, $str$8;
	cvta.global.u64 	%rd1472, %rd1471;
	{ // callseq 96, 0
	.param .b64 param0;
	st.param.b64 	[param0], %rd1472;
	.param .b64 param1;
	st.param.b64 	[param1], %rd1017;
	.param .b32 retval0;
	call.uni (retval0), 
	vprintf, 
	(
	param0, 
	param1
	);
	ld.param.b32 	%r109, [retval0];
	} // callseq 96
	mov.u64 	%rd4244, %rd133;
$L__BB4_107:
	@%p298 bra 	$L__BB4_109;
	add.u64 	%rd1474, %SP, 112;
	add.u64 	%rd1475, %SPL, 112;
	st.local.v2.u64 	[%rd1475], {%rd4244, %rd4243};
	st.local.v2.u64 	[%rd1475+16], {%rd4242, %rd4241};
	mov.u64 	%rd1476, $str$11;
	cvta.global.u64 	%rd1477, %rd1476;
	{ // callseq 97, 0
	.param .b64 param0;
	st.param.b64 	[param0], %rd1477;
	.param .b64 param1;
	st.param.b64 	[param1], %rd1474;
	.param .b32 retval0;
	call.uni (retval0), 
	vprintf, 
	(
	param0, 
	param1
	);
	ld.param.b32 	%r111, [retval0];
	} // callseq 97
$L__BB4_109:
	setp.eq.s64 	%p426, %rd4232, -9223372036854775808;
	setp.eq.s64 	%p427, %rd4233, 0;
	setp.eq.s64 	%p428, %rd4234, 0;
	setp.eq.s64 	%p429, %rd4235, 0;
	mul.lo.s64 	%rd142, %rd4235, %rd6;
	mul.hi.u64 	%rd1478, %rd6, %rd4235;
	mul.lo.s64 	%rd1479, %rd4234, %rd6;
	mul.hi.u64 	%rd1480, %rd6, %rd4234;
	add.s64 	%rd1481, %rd1479, %rd1478;
	setp.lt.u64 	%p430, %rd1481, %rd1479;
	selp.u64 	%rd1482, 1, 0, %p430;
	add.s64 	%rd1483, %rd1480, %rd1482;
	mul.lo.s64 	%rd1484, %rd4233, %rd6;
	mul.hi.u64 	%rd1485, %rd6, %rd4233;
	add.s64 	%rd1486, %rd1484, %rd1483;
	setp.lt.u64 	%p431, %rd1486, %rd1484;
	selp.u64 	%rd1487, 1, 0, %p431;
	add.s64 	%rd1488, %rd1485, %rd1487;
	mul.lo.s64 	%rd1489, %rd4232, %rd6;
	mul.hi.u64 	%rd1490, %rd6, %rd4232;
	add.s64 	%rd1491, %rd1489, %rd1488;
	setp.lt.u64 	%p432, %rd1491, %rd1489;
	selp.u64 	%rd1492, 1, 0, %p432;
	add.s64 	%rd1493, %rd1490, %rd1492;
	mul.hi.u64 	%rd1494, %rd9, %rd4235;
	mad.lo.s64 	%rd143, %rd4235, %rd9, %rd1481;
	setp.lt.u64 	%p433, %rd143, %rd1481;
	selp.u64 	%rd1495, 1, 0, %p433;
	add.s64 	%rd1496, %rd1494, %rd1495;
	mul.hi.u64 	%rd1497, %rd9, %rd4234;
	mad.lo.s64 	%rd1498, %rd4234, %rd9, %rd1486;
	setp.lt.u64 	%p434, %rd1498, %rd1486;
	selp.u64 	%rd1499, 1, 0, %p434;
	add.s64 	%rd1500, %rd1498, %rd1496;
	setp.lt.u64 	%p435, %rd1500, %rd1498;
	selp.u64 	%rd1501, 1, 0, %p435;
	add.s64 	%rd1502, %rd1497, %rd1499;
	add.s64 	%rd1503, %rd1502, %rd1501;
	mul.hi.u64 	%rd1504, %rd9, %rd4233;
	mad.lo.s64 	%rd1505, %rd4233, %rd9, %rd1491;
	setp.lt.u64 	%p436, %rd1505, %rd1491;
	selp.u64 	%rd1506, 1, 0, %p436;
	add.s64 	%rd1507, %rd1505, %rd1503;
	setp.lt.u64 	%p437, %rd1507, %rd1505;
	selp.u64 	%rd1508, 1, 0, %p437;
	add.s64 	%rd1509, %rd1504, %rd1506;
	add.s64 	%rd1510, %rd1509, %rd1508;
	mul.hi.u64 	%rd1511, %rd9, %rd4232;
	mad.lo.s64 	%rd1512, %rd4232, %rd9, %rd1493;
	setp.lt.u64 	%p438, %rd1512, %rd1493;
	selp.u64 	%rd1513, 1, 0, %p438;
	add.s64 	%rd1514, %rd1512, %rd1510;
	setp.lt.u64 	%p439, %rd1514, %rd1512;
	selp.u64 	%rd1515, 1, 0, %p439;
	add.s64 	%rd1516, %rd1511, %rd1513;
	add.s64 	%rd1517, %rd1516, %rd1515;
	mul.hi.u64 	%rd1518, %rd12, %rd4235;
	mad.lo.s64 	%rd144, %rd4235, %rd12, %rd1500;
	setp.lt.u64 	%p440, %rd144, %rd1500;
	selp.u64 	%rd1519, 1, 0, %p440;
	add.s64 	%rd1520, %rd1518, %rd1519;
	mul.hi.u64 	%rd1521, %rd12, %rd4234;
	mad.lo.s64 	%rd1522, %rd4234, %rd12, %rd1507;
	setp.lt.u64 	%p441, %rd1522, %rd1507;
	selp.u64 	%rd1523, 1, 0, %p441;
	add.s64 	%rd1524, %rd1522, %rd1520;
	setp.lt.u64 	%p442, %rd1524, %rd1522;
	selp.u64 	%rd1525, 1, 0, %p442;
	add.s64 	%rd1526, %rd1521, %rd1523;
	add.s64 	%rd1527, %rd1526, %rd1525;
	mul.hi.u64 	%rd1528, %rd12, %rd4233;
	mad.lo.s64 	%rd1529, %rd4233, %rd12, %rd1514;
	setp.lt.u64 	%p443, %rd1529, %rd1514;
	selp.u64 	%rd1530, 1, 0, %p443;
	add.s64 	%rd1531, %rd1529, %rd1527;
	setp.lt.u64 	%p444, %rd1531, %rd1529;
	selp.u64 	%rd1532, 1, 0, %p444;
	add.s64 	%rd1533, %rd1528, %rd1530;
	add.s64 	%rd1534, %rd1533, %rd1532;
	mul.hi.u64 	%rd1535, %rd12, %rd4232;
	mad.lo.s64 	%rd1536, %rd4232, %rd12, %rd1517;
	setp.lt.u64 	%p445, %rd1536, %rd1517;
	selp.u64 	%rd1537, 1, 0, %p445;
	add.s64 	%rd1538, %rd1536, %rd1534;
	setp.lt.u64 	%p446, %rd1538, %rd1536;
	selp.u64 	%rd1539, 1, 0, %p446;
	add.s64 	%rd1540, %rd1535, %rd1537;
	add.s64 	%rd1541, %rd1540, %rd1539;
	mul.hi.u64 	%rd1542, %rd15, %rd4235;
	mad.lo.s64 	%rd145, %rd4235, %rd15, %rd1524;
	setp.lt.u64 	%p447, %rd145, %rd1524;
	selp.u64 	%rd1543, 1, 0, %p447;
	add.s64 	%rd1544, %rd1542, %rd1543;
	mul.hi.u64 	%rd1545, %rd15, %rd4234;
	mad.lo.s64 	%rd1546, %rd4234, %rd15, %rd1531;
	setp.lt.u64 	%p448, %rd1546, %rd1531;
	selp.u64 	%rd1547, 1, 0, %p448;
	add.s64 	%rd146, %rd1546, %rd1544;
	setp.lt.u64 	%p449, %rd146, %rd1546;
	selp.u64 	%rd1548, 1, 0, %p449;
	add.s64 	%rd1549, %rd1545, %rd1547;
	add.s64 	%rd1550, %rd1549, %rd1548;
	mul.hi.u64 	%rd1551, %rd15, %rd4233;
	mad.lo.s64 	%rd1552, %rd4233, %rd15, %rd1538;
	setp.lt.u64 	%p450, %rd1552, %rd1538;
	selp.u64 	%rd1553, 1, 0, %p450;
	add.s64 	%rd147, %rd1552, %rd1550;
	setp.lt.u64 	%p451, %rd147, %rd1552;
	selp.u64 	%rd1554, 1, 0, %p451;
	add.s64 	%rd1555, %rd1551, %rd1553;
	add.s64 	%rd1556, %rd1555, %rd1554;
	mul.hi.u64 	%rd1557, %rd15, %rd4232;
	mad.lo.s64 	%rd1558, %rd4232, %rd15, %rd1541;
	setp.lt.u64 	%p452, %rd1558, %rd1541;
	selp.u64 	%rd1559, 1, 0, %p452;
	add.s64 	%rd148, %rd1558, %rd1556;
	setp.lt.u64 	%p453, %rd148, %rd1558;
	selp.u64 	%rd1560, 1, 0, %p453;
	add.s64 	%rd1561, %rd1557, %rd1559;
	add.s64 	%rd149, %rd1561, %rd1560;
	or.b64  	%rd1562, %rd6, %rd9;
	or.b64  	%rd1563, %rd1562, %rd12;
	setp.eq.s64 	%p454, %rd1563, 0;
	setp.eq.s64 	%p455, %rd15, -9223372036854775808;
	and.pred  	%p17, %p454, %p455;
	and.pred  	%p456, %p17, %p429;
	and.pred  	%p457, %p456, %p428;
	and.pred  	%p458, %p457, %p427;
	and.pred  	%p18, %p458, %p426;
	not.pred 	%p459, %p18;
	@%p459 bra 	$L__BB4_111;
	mov.u64 	%rd1564, $str$9;
	cvta.global.u64 	%rd1565, %rd1564;
	{ // callseq 98, 0
	.param .b64 param0;
	st.param.b64 	[param0], %rd1565;
	.param .b64 param1;
	st.param.b64 	[param1], 0;
	.param .b32 retval0;
	call.uni (retval0), 
	vprintf, 
	(
	param0, 
	param1
	);
	ld.param.b32 	%r113, [retval0];
	} // callseq 98
	add.u64 	%rd1566, %SP, 112;
	add.u64 	%rd1567, %SPL, 112;
	st.local.v2.u64 	[%rd1567], {%rd142, %rd143};
	st.local.v2.u64 	[%rd1567+16], {%rd144, %rd145};
	st.local.v2.u64 	[%rd1567+32], {%rd146, %rd147};
	st.local.v2.u64 	[%rd1567+48], {%rd148, %rd149};
	mov.u64 	%rd1568, $str$10;
	cvta.global.u64 	%rd1569, %rd1568;
	{ // callseq 99, 0
	.param .b64 param0;
	st.param.b64 	[param0], %rd1569;
	.param .b64 param1;
	st.param.b64 	[param1], %rd1566;
	.param .b32 retval0;
	call.uni (retval0), 
	vprintf, 
	(
	param0, 
	param1
	);
	ld.param.b32 	%r115, [retval0];
	} // callseq 99
$L__BB4_111:
	mov.b64 	{%r117, %r118}, %rd146;
	mov.b64 	{%r119, %r120}, %rd147;
	mov.b64 	%rd150, {%r118, %r119};
	mov.b64 	{%r121, %r122}, %rd148;
	mov.b64 	%rd151, {%r120, %r121};
	mov.b64 	{%r123, %r124}, %rd149;
	mov.b64 	%rd152, {%r122, %r123};
	shr.u64 	%rd153, %rd149, 32;
	mov.b64 	%rd1570, 977;
	mul.hi.u64 	%rd1571, %rd146, %rd1570;
	mul.lo.s64 	%rd1572, %rd147, 977;
	mul.hi.u64 	%rd1573, %rd147, %rd1570;
	add.s64 	%rd154, %rd1572, %rd1571;
	setp.lt.u64 	%p460, %rd154, %rd1572;
	selp.u64 	%rd1574, 1, 0, %p460;
	add.s64 	%rd1575, %rd1573, %rd1574;
	mul.lo.s64 	%rd1576, %rd148, 977;
	mul.hi.u64 	%rd1577, %rd148, %rd1570;
	add.s64 	%rd155, %rd1576, %rd1575;
	setp.lt.u64 	%p461, %rd155, %rd1576;
	selp.u64 	%rd1578, 1, 0, %p461;
	add.s64 	%rd1579, %rd1577, %rd1578;
	mul.lo.s64 	%rd1580, %rd149, 977;
	mul.hi.u64 	%rd1581, %rd149, %rd1570;
	add.s64 	%rd156, %rd1580, %rd1579;
	setp.lt.u64 	%p462, %rd156, %rd1580;
	selp.u64 	%rd1582, 1, 0, %p462;
	add.s64 	%rd157, %rd1581, %rd1582;
	setp.eq.s64 	%p463, %rd149, 4611686018427387904;
	setp.eq.s64 	%p464, %rd142, 0;
	and.pred  	%p465, %p463, %p464;
	setp.eq.s64 	%p466, %rd143, 0;
	and.pred  	%p467, %p465, %p466;
	setp.eq.s64 	%p468, %rd144, 0;
	and.pred  	%p469, %p467, %p468;
	setp.eq.s64 	%p470, %rd145, 0;
	and.pred  	%p471, %p469, %p470;
	setp.eq.s64 	%p472, %rd146, 0;
	and.pred  	%p473, %p471, %p472;
	setp.eq.s64 	%p474, %rd147, 0;
	and.pred  	%p475, %p473, %p474;
	setp.eq.s64 	%p476, %rd148, 0;
	and.pred  	%p19, %p475, %p476;
	not.pred 	%p477, %p19;
	@%p477 bra 	$L__BB4_113;
	mov.u64 	%rd1583, $str;
	cvta.global.u64 	%rd1584, %rd1583;
	{ // callseq 100, 0
	.param .b64 param0;
	st.param.b64 	[param0], %rd1584;
	.param .b64 param1;
	st.param.b64 	[param1], 0;
	.param .b32 retval0;
	call.uni (retval0), 
	vprintf, 
	(
	param0, 
	param1
	);
	ld.param.b32 	%r125, [retval0];
	} // callseq 100
	add.u64 	%rd1585, %SP, 176;
	add.u64 	%rd1586, %SPL, 176;
	mov.b64 	%rd1587, 0;
	st.local.v2.u64 	[%rd1586], {%rd1587, %rd1587};
	mov.b64 	%rd1588, 4611686018427387904;
	st.local.v2.u64 	[%rd1586+16], {%rd1587, %rd1588};
	mov.u64 	%rd1589, $str$1;
	cvta.global.u64 	%rd1590, %rd1589;
	{ // callseq 101, 0
	.param .b64 param0;
	st.param.b64 	[param0], %rd1590;
	.param .b64 param1;
	st.param.b64 	[param1], %rd1585;
	.param .b32 retval0;
	call.uni (retval0), 
	vprintf, 
	(
	param0, 
	param1
	);
	ld.param.b32 	%r127, [retval0];
	} // callseq 101
	shl.b64 	%rd1591, %rd146, 32;
	st.local.v2.u64 	[%rd1586], {%rd1591, %rd150};
	st.local.v2.u64 	[%rd1586+16], {%rd151, %rd152};
	st.local.u64 	[%rd1586+32], %rd153;
	mov.u64 	%rd1592, $str$2;
	cvta.global.u64 	%rd1593, %rd1592;
	{ // callseq 102, 0
	.param .b64 param0;
	st.param.b64 	[param0], %rd1593;
	.param .b64 param1;
	st.param.b64 	[param1], %rd1585;
	.param .b32 retval0;
	call.uni (retval0), 
	vprintf, 
	(
	param0, 
	param1
	);
	ld.param.b32 	%r129, [retval0];
	} // callseq 102
	mul.lo.s64 	%rd1594, %rd146, 977;
	st.local.v2.u64 	[%rd1586], {%rd1594, %rd154};
	st.local.v2.u64 	[%rd1586+16], {%rd155, %rd156};
	st.local.u64 	[%rd1586+32], %rd157;
	mov.u64 	%rd1595, $str$3;
	cvta.global.u64 	%rd1596, %rd1595;
	{ // callseq 103, 0
	.param .b64 param0;
	st.param.b64 	[param0], %rd1596;
	.param .b64 param1;
	st.param.b64 	[param1], %rd1585;
	.param .b32 retval0;
	call.uni (retval0), 
	vprintf, 
	(
	param0, 
	param1
	);
	ld.param.b32 	%r131, [retval0];
	} // callseq 103
$L__BB4_113:
	add.u64 	%rd1597, %SP, 176;
	add.u64 	%rd158, %SPL, 176;
	mul.lo.s64 	%rd4249, %rd146, 4294968273;
	shl.b64 	%rd1598, %rd146, 32;
	setp.lt.u64 	%p478, %rd4249, %rd1598;
	selp.u64 	%rd1599, 1, 0, %p478;
	mad.lo.s64 	%rd1600, %rd146, 977, %rd1599;
	setp.gt.u64 	%p479, %rd1600, %rd4249;
	selp.b64 	%rd1601, 1, %rd1599, %p479;
	add.s64 	%rd1602, %rd150, %rd1601;
	add.s64 	%rd4248, %rd1602, %rd154;
	setp.lt.u64 	%p480, %rd4248, %rd150;
	selp.u64 	%rd1603, 1, 0, %p480;
	add.s64 	%rd1604, %rd154, %rd1603;
	setp.gt.u64 	%p481, %rd1604, %rd4248;
	selp.b64 	%rd1605, 1, %rd1603, %p481;
	add.s64 	%rd1606, %rd151, %rd1605;
	add.s64 	%rd4247, %rd1606, %rd155;
	setp.lt.u64 	%p482, %rd4247, %rd151;
	selp.u64 	%rd1607, 1, 0, %p482;
	add.s64 	%rd1608, %rd155, %rd1607;
	setp.gt.u64 	%p483, %rd1608, %rd4247;
	selp.b64 	%rd1609, 1, %rd1607, %p483;
	add.s64 	%rd1610, %rd152, %rd1609;
	add.s64 	%rd4246, %rd1610, %rd156;
	setp.lt.u64 	%p484, %rd4246, %rd152;
	selp.u64 	%rd1611, 1, 0, %p484;
	add.s64 	%rd1612, %rd156, %rd1611;
	setp.gt.u64 	%p485, %rd1612, %rd4246;
	selp.b64 	%rd1613, 1, %rd1611, %p485;
	add.s64 	%rd1614, %rd153, %rd1613;
	add.s64 	%rd163, %rd1614, %rd157;
	@%p477 bra 	$L__BB4_115;
	st.local.v2.u64 	[%rd158], {%rd4249, %rd4248};
	st.local.v2.u64 	[%rd158+16], {%rd4247, %rd4246};
	st.local.u64 	[%rd158+32], %rd163;
	mov.u64 	%rd1615, $str$4;
	cvta.global.u64 	%rd1616, %rd1615;
	{ // callseq 104, 0
	.param .b64 param0;
	st.param.b64 	[param0], %rd1616;
	.param .b64 param1;
	st.param.b64 	[param1], %rd1597;
	.param .b32 retval0;
	call.uni (retval0), 
	vprintf, 
	(
	param0, 
	param1
	);
	ld.param.b32 	%r133, [retval0];
	} // callseq 104
$L__BB4_115:
	setp.eq.s64 	%p487, %rd163, 0;
	mov.b64 	%rd4245, 0;
	@%p487 bra 	$L__BB4_117;
	shl.b64 	%rd1619, %rd163, 32;
	shr.u64 	%rd1620, %rd163, 32;
	mov.b64 	%rd1621, 977;
	mul.hi.u64 	%rd1622, %rd163, %rd1621;
	mad.lo.s64 	%rd1623, %rd163, 977, %rd1619;
	setp.lt.u64 	%p488, %rd1623, %rd1619;
	selp.u64 	%rd1624, 1, 0, %p488;
	add.s64 	%rd4249, %rd1623, %rd4249;
	setp.lt.u64 	%p489, %rd4249, %rd1623;
	selp.u64 	%rd1625, 1, 0, %p489;
	add.s64 	%rd1626, %rd1625, %rd1624;
	add.s64 	%rd1627, %rd1620, %rd1622;
	setp.lt.u64 	%p490, %rd1627, %rd1620;
	selp.u64 	%rd1628, 1, 0, %p490;
	add.s64 	%rd1629, %rd4248, %rd1627;
	add.s64 	%rd1630, %rd1629, %rd1626;
	setp.lt.u64 	%p491, %rd1630, %rd4248;
	not.b64 	%rd1631, %rd1627;
	setp.gt.u64 	%p492, %rd1626, %rd1631;
	or.pred  	%p493, %p492, %p491;
	selp.u64 	%rd1632, 1, 0, %p493;
	add.s64 	%rd1633, %rd4247, %rd1628;
	add.s64 	%rd166, %rd1633, %rd1632;
	setp.lt.u64 	%p494, %rd166, %rd4247;
	selp.u64 	%rd1634, 1, 0, %p494;
	add.s64 	%rd167, %rd4246, %rd1634;
	setp.lt.u64 	%p495, %rd167, %rd4246;
	selp.u64 	%rd4245, 1, 0, %p495;
	mov.u64 	%rd4246, %rd167;
	mov.u64 	%rd4247, %rd166;
	mov.u64 	%rd4248, %rd1630;
$L__BB4_117:
	@%p477 bra 	$L__BB4_119;
	st.local.v2.u64 	[%rd158], {%rd4249, %rd4248};
	st.local.v2.u64 	[%rd158+16], {%rd4247, %rd4246};
	st.local.u64 	[%rd158+32], %rd4245;
	mov.u64 	%rd1635, $str$5;
	cvta.global.u64 	%rd1636, %rd1635;
	{ // callseq 105, 0
	.param .b64 param0;
	st.param.b64 	[param0], %rd1636;
	.param .b64 param1;
	st.param.b64 	[param1], %rd1597;
	.param .b32 retval0;
	call.uni (retval0), 
	vprintf, 
	(
	param0, 
	param1
	);
	ld.param.b32 	%r135, [retval0];
	} // callseq 105
$L__BB4_119:
	add.s64 	%rd4253, %rd4249, %rd142;
	setp.lt.u64 	%p497, %rd4253, %rd4249;
	selp.u64 	%rd1638, 1, 0, %p497;
	add.s64 	%rd1639, %rd4248, %rd143;
	setp.lt.u64 	%p498, %rd1639, %rd4248;
	add.s64 	%rd4252, %rd1639, %rd1638;
	setp.lt.u64 	%p499, %rd4252, %rd1639;
	or.pred  	%p500, %p498, %p499;
	selp.u64 	%rd1640, 1, 0, %p500;
	add.s64 	%rd1641, %rd4247, %rd144;
	setp.lt.u64 	%p501, %rd1641, %rd4247;
	add.s64 	%rd4251, %rd1641, %rd1640;
	setp.lt.u64 	%p502, %rd4251, %rd1641;
	or.pred  	%p503, %p501, %p502;
	selp.u64 	%rd1642, 1, 0, %p503;
	add.s64 	%rd1643, %rd4246, %rd145;
	setp.lt.u64 	%p504, %rd1643, %rd4246;
	add.s64 	%rd4250, %rd1643, %rd1642;
	setp.lt.u64 	%p505, %rd4250, %rd1643;
	or.pred  	%p506, %p504, %p505;
	selp.u64 	%rd1644, 1, 0, %p506;
	add.s64 	%rd178, %rd4245, %rd1644;
	@%p477 bra 	$L__BB4_121;
	st.local.v2.u64 	[%rd158], {%rd4253, %rd4252};
	st.local.v2.u64 	[%rd158+16], {%rd4251, %rd4250};
	st.local.u64 	[%rd158+32], %rd178;
	mov.u64 	%rd1645, $str$6;
	cvta.global.u64 	%rd1646, %rd1645;
	{ // callseq 106, 0
	.param .b64 param0;
	st.param.b64 	[param0], %rd1646;
	.param .b64 param1;
	st.param.b64 	[param1], %rd1597;
	.param .b32 retval0;
	call.uni (retval0), 
	vprintf, 
	(
	param0, 
	param1
	);
	ld.param.b32 	%r137, [retval0];
	} // callseq 106
$L__BB4_121:
	setp.eq.s64 	%p508, %rd178, 0;
	mov.b16 	%rs132, 1;
	@%p508 bra 	$L__BB4_122;
	bra.uni 	$L__BB4_130;
$L__BB4_122:
	ld.const.u64 	%rd181, [_P+24];
	setp.gt.u64 	%p510, %rd4250, %rd181;
	mov.pred 	%p509, -1;
	mov.pred 	%p2491, %p509;
	@%p510 bra 	$L__BB4_129;
	setp.ge.u64 	%p512, %rd4250, %rd181;
	mov.pred 	%p511, 0;
	mov.pred 	%p2491, %p511;
	@%p512 bra 	$L__BB4_124;
	bra.uni 	$L__BB4_129;
$L__BB4_124:
	ld.const.u64 	%rd179, [_P+16];
	setp.gt.u64 	%p514, %rd4251, %rd179;
	mov.pred 	%p2491, %p509;
	@%p514 bra 	$L__BB4_129;
	setp.lt.u64 	%p516, %rd4251, %rd179;
	mov.pred 	%p2491, %p511;
	@%p516 bra 	$L__BB4_129;
	ld.const.u64 	%rd180, [_P+8];
	setp.gt.u64 	%p518, %rd4252, %rd180;
	mov.pred 	%p2491, %p509;
	@%p518 bra 	$L__BB4_129;
	setp.lt.u64 	%p520, %rd4252, %rd180;
	mov.pred 	%p2491, %p511;
	@%p520 bra 	$L__BB4_129;
	ld.const.u64 	%rd1648, [_P];
	setp.ge.u64 	%p2491, %rd4253, %rd1648;
$L__BB4_129:
	selp.u16 	%rs132, 1, 0, %p2491;
$L__BB4_130:
	@%p477 bra 	$L__BB4_132;
	cvt.u32.u16 	%r139, %rs132;
	mov.b32 	%r140, 0;
	st.local.u32 	[%rd158], %r140;
	st.local.u64 	[%rd158+8], %rd178;
	st.local.u32 	[%rd158+16], %r139;
	mov.u64 	%rd1649, $str$7;
	cvta.global.u64 	%rd1650, %rd1649;
	{ // callseq 107, 0
	.param .b64 param0;
	st.param.b64 	[param0], %rd1650;
	.param .b64 param1;
	st.param.b64 	[param1], %rd1597;
	.param .b32 retval0;
	call.uni (retval0), 
	vprintf, 
	(
	param0, 
	param1
	);
	ld.param.b32 	%r141, [retval0];
	} // callseq 107
$L__BB4_132:
	setp.eq.s16 	%p522, %rs132, 0;
	@%p522 bra 	$L__BB4_161;
	ld.const.u64 	%rd182, [_P];
	sub.s64 	%rd183, %rd4253, %rd182;
	setp.lt.u64 	%p523, %rd4253, %rd182;
	selp.u64 	%rd1652, 1, 0, %p523;
	ld.const.u64 	%rd184, [_P+8];
	sub.s64 	%rd1653, %rd4252, %rd184;
	setp.lt.u64 	%p524, %rd4252, %rd184;
	selp.s64 	%rd1654, -1, 0, %p523;
	add.s64 	%rd4252, %rd1653, %rd1654;
	setp.lt.u64 	%p525, %rd1653, %rd1652;
	or.pred  	%p526, %p524, %p525;
	selp.u64 	%rd1655, 1, 0, %p526;
	ld.const.u64 	%rd186, [_P+16];
	sub.s64 	%rd1656, %rd4251, %rd186;
	setp.lt.u64 	%p527, %rd4251, %rd186;
	selp.s64 	%rd1657, -1, 0, %p526;
	add.s64 	%rd4251, %rd1656, %rd1657;
	setp.lt.u64 	%p528, %rd1656, %rd1655;
	or.pred  	%p529, %p527, %p528;
	selp.u64 	%rd1658, 1, 0, %p529;
	ld.const.u64 	%rd188, [_P+24];
	sub.s64 	%rd1659, %rd4250, %rd188;
	setp.lt.u64 	%p530, %rd4250, %rd188;
	selp.s64 	%rd1660, -1, 0, %p529;
	add.s64 	%rd4250, %rd1659, %rd1660;
	setp.lt.u64 	%p531, %rd1659, %rd1658;
	or.pred  	%p532, %p530, %p531;
	selp.s64 	%rd1661, -1, 0, %p532;
	add.s64 	%rd190, %rd178, %rd1661;
	@%p477 bra 	$L__BB4_135;
	mov.b32 	%r143, 0;
	st.local.u32 	[%rd158], %r143;
	st.local.u64 	[%rd158+8], %rd183;
	st.local.v2.u64 	[%rd158+16], {%rd4252, %rd4251};
	st.local.v2.u64 	[%rd158+32], {%rd4250, %rd190};
	mov.u64 	%rd1662, $str$8;
	cvta.global.u64 	%rd1663, %rd1662;
	{ // callseq 108, 0
	.param .b64 param0;
	st.param.b64 	[param0], %rd1663;
	.param .b64 param1;
	st.param.b64 	[param1], %rd1597;
	.param .b32 retval0;
	call.uni (retval0), 
	vprintf, 
	(
	param0, 
	param1
	);
	ld.param.b32 	%r144, [retval0];
	} // callseq 108
$L__BB4_135:
	setp.ne.s64 	%p534, %rd190, 0;
	mov.b16 	%rs133, 1;
	@%p534 bra 	$L__BB4_143;
	setp.gt.u64 	%p536, %rd4250, %rd188;
	mov.pred 	%p535, -1;
	mov.pred 	%p2492, %p535;
	@%p536 bra 	$L__BB4_142;
	setp.lt.u64 	%p538, %rd4250, %rd188;
	mov.pred 	%p537, 0;
	mov.pred 	%p2492, %p537;
	@%p538 bra 	$L__BB4_142;
	setp.gt.u64 	%p540, %rd4251, %rd186;
	mov.pred 	%p2492, %p535;
	@%p540 bra 	$L__BB4_142;
	setp.lt.u64 	%p542, %rd4251, %rd186;
	mov.pred 	%p2492, %p537;
	@%p542 bra 	$L__BB4_142;
	setp.gt.u64 	%p544, %rd4252, %rd184;
	mov.pred 	%p2492, %p535;
	@%p544 bra 	$L__BB4_142;
	setp.ge.u64 	%p545, %rd4252, %rd184;
	setp.ge.u64 	%p546, %rd183, %rd182;
	and.pred  	%p2492, %p545, %p546;
$L__BB4_142:
	selp.u16 	%rs133, 1, 0, %p2492;
$L__BB4_143:
	@%p477 bra 	$L__BB4_145;
	cvt.u32.u16 	%r146, %rs133;
	mov.b32 	%r147, 1;
	st.local.u32 	[%rd158], %r147;
	st.local.u64 	[%rd158+8], %rd190;
	st.local.u32 	[%rd158+16], %r146;
	mov.u64 	%rd1665, $str$7;
	cvta.global.u64 	%rd1666, %rd1665;
	{ // callseq 109, 0
	.param .b64 param0;
	st.param.b64 	[param0], %rd1666;
	.param .b64 param1;
	st.param.b64 	[param1], %rd1597;
	.param .b32 retval0;
	call.uni (retval0), 
	vprintf, 
	(
	param0, 
	param1
	);
	ld.param.b32 	%r148, [retval0];
	} // callseq 109
$L__BB4_145:
	setp.eq.s16 	%p548, %rs133, 0;
	mov.u64 	%rd4253, %rd183;
	@%p548 bra 	$L__BB4_161;
	sub.s64 	%rd4253, %rd183, %rd182;
	setp.lt.u64 	%p549, %rd183, %rd182;
	selp.u64 	%rd1668, 1, 0, %p549;
	sub.s64 	%rd1669, %rd4252, %rd184;
	setp.lt.u64 	%p550, %rd4252, %rd184;
	selp.s64 	%rd1670, -1, 0, %p549;
	add.s64 	%rd4252, %rd1669, %rd1670;
	setp.lt.u64 	%p551, %rd1669, %rd1668;
	or.pred  	%p552, %p550, %p551;
	selp.u64 	%rd1671, 1, 0, %p552;
	sub.s64 	%rd1672, %rd4251, %rd186;
	setp.lt.u64 	%p553, %rd4251, %rd186;
	selp.s64 	%rd1673, -1, 0, %p552;
	add.s64 	%rd4251, %rd1672, %rd1673;
	setp.lt.u64 	%p554, %rd1672, %rd1671;
	or.pred  	%p555, %p553, %p554;
	selp.u64 	%rd1674, 1, 0, %p555;
	sub.s64 	%rd1675, %rd4250, %rd188;
	setp.lt.u64 	%p556, %rd4250, %rd188;
	selp.s64 	%rd1676, -1, 0, %p555;
	add.s64 	%rd4250, %rd1675, %rd1676;
	setp.lt.u64 	%p557, %rd1675, %rd1674;
	or.pred  	%p558, %p556, %p557;
	selp.s64 	%rd1677, -1, 0, %p558;
	add.s64 	%rd195, %rd190, %rd1677;
	@%p477 bra 	$L__BB4_148;
	mov.b32 	%r150, 1;
	st.local.u32 	[%rd158], %r150;
	st.local.u64 	[%rd158+8], %rd4253;
	st.local.v2.u64 	[%rd158+16], {%rd4252, %rd4251};
	st.local.v2.u64 	[%rd158+32], {%rd4250, %rd195};
	mov.u64 	%rd1678, $str$8;
	cvta.global.u64 	%rd1679, %rd1678;
	{ // callseq 110, 0
	.param .b64 param0;
	st.param.b64 	[param0], %rd1679;
	.param .b64 param1;
	st.param.b64 	[param1], %rd1597;
	.param .b32 retval0;
	call.uni (retval0), 
	vprintf, 
	(
	param0, 
	param1
	);
	ld.param.b32 	%r151, [retval0];
	} // callseq 110
$L__BB4_148:
	setp.ne.s64 	%p560, %rd195, 0;
	mov.b16 	%rs134, 1;
	@%p560 bra 	$L__BB4_156;
	setp.gt.u64 	%p562, %rd4250, %rd188;
	mov.pred 	%p561, -1;
	mov.pred 	%p2493, %p561;
	@%p562 bra 	$L__BB4_155;
	setp.lt.u64 	%p564, %rd4250, %rd188;
	mov.pred 	%p563, 0;
	mov.pred 	%p2493, %p563;
	@%p564 bra 	$L__BB4_155;
	setp.gt.u64 	%p566, %rd4251, %rd186;
	mov.pred 	%p2493, %p561;
	@%p566 bra 	$L__BB4_155;
	setp.lt.u64 	%p568, %rd4251, %rd186;
	mov.pred 	%p2493, %p563;
	@%p568 bra 	$L__BB4_155;
	setp.gt.u64 	%p570, %rd4252, %rd184;
	mov.pred 	%p2493, %p561;
	@%p570 bra 	$L__BB4_155;
	setp.ge.u64 	%p571, %rd4252, %rd184;
	setp.ge.u64 	%p572, %rd4253, %rd182;
	and.pred  	%p2493, %p571, %p572;
$L__BB4_155:
	selp.u16 	%rs134, 1, 0, %p2493;
$L__BB4_156:
	@%p477 bra 	$L__BB4_158;
	cvt.u32.u16 	%r153, %rs134;
	mov.b32 	%r154, 2;
	st.local.u32 	[%rd158], %r154;
	st.local.u64 	[%rd158+8], %rd195;
	st.local.u32 	[%rd158+16], %r153;
	mov.u64 	%rd1681, $str$7;
	cvta.global.u64 	%rd1682, %rd1681;
	{ // callseq 111, 0
	.param .b64 param0;
	st.param.b64 	[param0], %rd1682;
	.param .b64 param1;
	st.param.b64 	[param1], %rd1597;
	.param .b32 retval0;
	call.uni (retval0), 
	vprintf, 
	(
	param0, 
	param1
	);
	ld.param.b32 	%r155, [retval0];
	} // callseq 111
$L__BB4_158:
	setp.eq.s16 	%p574, %rs134, 0;
	@%p574 bra 	$L__BB4_161;
	sub.s64 	%rd196, %rd4253, %rd182;
	setp.lt.u64 	%p575, %rd4253, %rd182;
	selp.u64 	%rd1684, 1, 0, %p575;
	sub.s64 	%rd1685, %rd4252, %rd184;
	setp.lt.u64 	%p576, %rd4252, %rd184;
	selp.s64 	%rd1686, -1, 0, %p575;
	add.s64 	%rd4252, %rd1685, %rd1686;
	setp.lt.u64 	%p577, %rd1685, %rd1684;
	or.pred  	%p578, %p576, %p577;
	selp.u64 	%rd1687, 1, 0, %p578;
	sub.s64 	%rd1688, %rd4251, %rd186;
	setp.lt.u64 	%p579, %rd4251, %rd186;
	selp.s64 	%rd1689, -1, 0, %p578;
	add.s64 	%rd4251, %rd1688, %rd1689;
	setp.lt.u64 	%p580, %rd1688, %rd1687;
	or.pred  	%p581, %p579, %p580;
	selp.u64 	%rd1690, 1, 0, %p581;
	sub.s64 	%rd1691, %rd4250, %rd188;
	setp.lt.u64 	%p582, %rd4250, %rd188;
	selp.s64 	%rd1692, -1, 0, %p581;
	add.s64 	%rd4250, %rd1691, %rd1692;
	setp.lt.u64 	%p583, %rd1691, %rd1690;
	or.pred  	%p584, %p582, %p583;
	selp.s64 	%rd1693, -1, 0, %p584;
	add.s64 	%rd200, %rd195, %rd1693;
	mov.u64 	%rd4253, %rd196;
	@%p477 bra 	$L__BB4_161;
	mov.b32 	%r157, 2;
	st.local.u32 	[%rd158], %r157;
	st.local.u64 	[%rd158+8], %rd196;
	st.local.v2.u64 	[%rd158+16], {%rd4252, %rd4251};
	st.local.v2.u64 	[%rd158+32], {%rd4250, %rd200};
	mov.u64 	%rd1694, $str$8;
	cvta.global.u64 	%rd1695, %rd1694;
	{ // callseq 112, 0
	.param .b64 param0;
	st.param.b64 	[param0], %rd1695;
	.param .b64 param1;
	st.param.b64 	[param1], %rd1597;
	.param .b32 retval0;
	call.uni (retval0), 
	vprintf, 
	(
	param0, 
	param1
	);
	ld.param.b32 	%r158, [retval0];
	} // callseq 112
	mov.u64 	%rd4253, %rd196;
$L__BB4_161:
	@%p459 bra 	$L__BB4_163;
	add.u64 	%rd1697, %SP, 112;
	add.u64 	%rd1698, %SPL, 112;
	st.local.v2.u64 	[%rd1698], {%rd4253, %rd4252};
	st.local.v2.u64 	[%rd1698+16], {%rd4251, %rd4250};
	mov.u64 	%rd1699, $str$11;
	cvta.global.u64 	%rd1700, %rd1699;
	{ // callseq 113, 0
	.param .b64 param0;
	st.param.b64 	[param0], %rd1700;
	.param .b64 param1;
	st.param.b64 	[param1], %rd1697;
	.param .b32 retval0;
	call.uni (retval0), 
	vprintf, 
	(
	param0, 
	param1
	);
	ld.param.b32 	%r160, [retval0];
	} // callseq 113
$L__BB4_163:
	shl.b64 	%rd205, %rd4253, 1;
	shr.u64 	%rd1701, %rd4253, 63;
	add.s64 	%rd1702, %rd4252, %rd1701;
	setp.lt.u64 	%p587, %rd1702, %rd4252;
	selp.u64 	%rd1703, 1, 0, %p587;
	add.s64 	%rd4257, %rd1702, %rd4252;
	setp.lt.u64 	%p588, %rd4257, %rd1702;
	selp.u64 	%rd1704, 1, 0, %p588;
	add.s64 	%rd1705, %rd1704, %rd1703;
	add.s64 	%rd1706, %rd4251, %rd1705;
	setp.lt.u64 	%p589, %rd1706, %rd4251;
	selp.u64 	%rd1707, 1, 0, %p589;
	add.s64 	%rd4256, %rd1706, %rd4251;
	setp.lt.u64 	%p590, %rd4256, %rd1706;
	selp.u64 	%rd1708, 1, 0, %p590;
	add.s64 	%rd1709, %rd1708, %rd1707;
	add.s64 	%rd1710, %rd4250, %rd1709;
	setp.ge.u64 	%p591, %rd1710, %rd4250;
	add.s64 	%rd4255, %rd1710, %rd4250;
	setp.ge.u64 	%p592, %rd4255, %rd1710;
	and.pred  	%p593, %p592, %p591;
	ld.const.u64 	%rd1712, [_P+24];
	setp.le.u64 	%p594, %rd4255, %rd1712;
	and.pred  	%p595, %p593, %p594;
	@%p595 bra 	$L__BB4_165;
	ld.const.u64 	%rd4254, [_P+16];
	bra.uni 	$L__BB4_170;
$L__BB4_165:
	setp.lt.u64 	%p596, %rd4255, %rd1712;
	mov.u64 	%rd4258, %rd205;
	@%p596 bra 	$L__BB4_171;
	ld.const.u64 	%rd4254, [_P+16];
	setp.gt.u64 	%p597, %rd4256, %rd4254;
	@%p597 bra 	$L__BB4_170;
	setp.lt.u64 	%p598, %rd4256, %rd4254;
	mov.u64 	%rd4258, %rd205;
	@%p598 bra 	$L__BB4_171;
	ld.const.u64 	%rd212, [_P+8];
	setp.gt.u64 	%p599, %rd4257, %rd212;
	@%p599 bra 	$L__BB4_170;
	setp.lt.u64 	%p600, %rd4257, %rd212;
	ld.const.u64 	%rd1713, [_P];
	setp.lt.u64 	%p601, %rd205, %rd1713;
	or.pred  	%p602, %p600, %p601;
	mov.u64 	%rd4258, %rd205;
	@%p602 bra 	$L__BB4_171;
$L__BB4_170:
	ld.const.u64 	%rd1715, [_P];
	sub.s64 	%rd4258, %rd205, %rd1715;
	setp.lt.u64 	%p603, %rd205, %rd1715;
	selp.u64 	%rd1716, 1, 0, %p603;
	ld.const.u64 	%rd1717, [_P+8];
	sub.s64 	%rd1718, %rd4257, %rd1717;
	setp.lt.u64 	%p604, %rd4257, %rd1717;
	selp.s64 	%rd1719, -1, 0, %p603;
	add.s64 	%rd4257, %rd1718, %rd1719;
	setp.lt.u64 	%p605, %rd1718, %rd1716;
	or.pred  	%p606, %p604, %p605;
	selp.u64 	%rd1720, 1, 0, %p606;
	sub.s64 	%rd1721, %rd4256, %rd4254;
	setp.lt.u64 	%p607, %rd4256, %rd4254;
	selp.s64 	%rd1722, -1, 0, %p606;
	add.s64 	%rd4256, %rd1721, %rd1722;
	setp.lt.u64 	%p608, %rd1721, %rd1720;
	or.pred  	%p609, %p607, %p608;
	selp.s64 	%rd1723, -1, 0, %p609;
	sub.s64 	%rd1724, %rd4255, %rd1712;
	add.s64 	%rd4255, %rd1724, %rd1723;
$L__BB4_171:
	shl.b64 	%rd222, %rd4258, 1;
	shr.u64 	%rd1725, %rd4258, 63;
	add.s64 	%rd1726, %rd4257, %rd1725;
	setp.lt.u64 	%p610, %rd1726, %rd4257;
	selp.u64 	%rd1727, 1, 0, %p610;
	add.s64 	%rd4262, %rd1726, %rd4257;
	setp.lt.u64 	%p611, %rd4262, %rd1726;
	selp.u64 	%rd1728, 1, 0, %p611;
	add.s64 	%rd1729, %rd1728, %rd1727;
	add.s64 	%rd1730, %rd4256, %rd1729;
	setp.lt.u64 	%p612, %rd1730, %rd4256;
	selp.u64 	%rd1731, 1, 0, %p612;
	add.s64 	%rd4261, %rd1730, %rd4256;
	setp.lt.u64 	%p613, %rd4261, %rd1730;
	selp.u64 	%rd1732, 1, 0, %p613;
	add.s64 	%rd1733, %rd1732, %rd1731;
	add.s64 	%rd1734, %rd4255, %rd1733;
	setp.ge.u64 	%p614, %rd1734, %rd4255;
	add.s64 	%rd4260, %rd1734, %rd4255;
	setp.ge.u64 	%p615, %rd4260, %rd1734;
	and.pred  	%p616, %p615, %p614;
	setp.le.u64 	%p617, %rd4260, %rd1712;
	and.pred  	%p618, %p616, %p617;
	@%p618 bra 	$L__BB4_173;
	ld.const.u64 	%rd4259, [_P+16];
	bra.uni 	$L__BB4_178;
$L__BB4_173:
	setp.lt.u64 	%p619, %rd4260, %rd1712;
	mov.u64 	%rd4263, %rd222;
	@%p619 bra 	$L__BB4_179;
	ld.const.u64 	%rd4259, [_P+16];
	setp.gt.u64 	%p620, %rd4261, %rd4259;
	@%p620 bra 	$L__BB4_178;
	setp.lt.u64 	%p621, %rd4261, %rd4259;
	mov.u64 	%rd4263, %rd222;
	@%p621 bra 	$L__BB4_179;
	ld.const.u64 	%rd228, [_P+8];
	setp.gt.u64 	%p622, %rd4262, %rd228;
	@%p622 bra 	$L__BB4_178;
	setp.lt.u64 	%p623, %rd4262, %rd228;
	ld.const.u64 	%rd1736, [_P];
	setp.lt.u64 	%p624, %rd222, %rd1736;
	or.pred  	%p625, %p623, %p624;
	mov.u64 	%rd4263, %rd222;
	@%p625 bra 	$L__BB4_179;
$L__BB4_178:
	ld.const.u64 	%rd1738, [_P];
	sub.s64 	%rd4263, %rd222, %rd1738;
	setp.lt.u64 	%p626, %rd222, %rd1738;
	selp.u64 	%rd1739, 1, 0, %p626;
	ld.const.u64 	%rd1740, [_P+8];
	sub.s64 	%rd1741, %rd4262, %rd1740;
	setp.lt.u64 	%p627, %rd4262, %rd1740;
	selp.s64 	%rd1742, -1, 0, %p626;
	add.s64 	%rd4262, %rd1741, %rd1742;
	setp.lt.u64 	%p628, %rd1741, %rd1739;
	or.pred  	%p629, %p627, %p628;
	selp.u64 	%rd1743, 1, 0, %p629;
	sub.s64 	%rd1744, %rd4261, %rd4259;
	setp.lt.u64 	%p630, %rd4261, %rd4259;
	selp.s64 	%rd1745, -1, 0, %p629;
	add.s64 	%rd4261, %rd1744, %rd1745;
	setp.lt.u64 	%p631, %rd1744, %rd1743;
	or.pred  	%p632, %p630, %p631;
	selp.s64 	%rd1746, -1, 0, %p632;
	sub.s64 	%rd1747, %rd4260, %rd1712;
	add.s64 	%rd4260, %rd1747, %rd1746;
$L__BB4_179:
	setp.eq.s64 	%p633, %rd15, -9223372036854775808;
	setp.eq.s64 	%p634, %rd12, 0;
	setp.eq.s64 	%p635, %rd9, 0;
	mul.lo.s64 	%rd238, %rd6, %rd6;
	mul.hi.u64 	%rd1748, %rd6, %rd6;
	mul.lo.s64 	%rd1749, %rd9, %rd6;
	mul.hi.u64 	%rd1750, %rd6, %rd9;
	add.s64 	%rd1751, %rd1749, %rd1748;
	setp.lt.u64 	%p636, %rd1751, %rd1749;
	selp.u64 	%rd1752, 1, 0, %p636;
	add.s64 	%rd1753, %rd1750, %rd1752;
	mul.lo.s64 	%rd1754, %rd12, %rd6;
	mul.hi.u64 	%rd1755, %rd6, %rd12;
	add.s64 	%rd1756, %rd1754, %rd1753;
	setp.lt.u64 	%p637, %rd1756, %rd1754;
	selp.u64 	%rd1757, 1, 0, %p637;
	add.s64 	%rd1758, %rd1755, %rd1757;
	mul.lo.s64 	%rd1759, %rd15, %rd6;
	mul.hi.u64 	%rd1760, %rd6, %rd15;
	add.s64 	%rd1761, %rd1759, %rd1758;
	setp.lt.u64 	%p638, %rd1761, %rd1759;
	selp.u64 	%rd1762, 1, 0, %p638;
	add.s64 	%rd1763, %rd1760, %rd1762;
	mul.hi.u64 	%rd1764, %rd9, %rd6;
	add.s64 	%rd239, %rd1751, %rd1749;
	setp.lt.u64 	%p639, %rd239, %rd1751;
	selp.u64 	%rd1765, 1, 0, %p639;
	add.s64 	%rd1766, %rd1764, %rd1765;
	mul.hi.u64 	%rd1767, %rd9, %rd9;
	mad.lo.s64 	%rd1768, %rd9, %rd9, %rd1756;
	setp.lt.u64 	%p640, %rd1768, %rd1756;
	selp.u64 	%rd1769, 1, 0, %p640;
	add.s64 	%rd1770, %rd1768, %rd1766;
	setp.lt.u64 	%p641, %rd1770, %rd1768;
	selp.u64 	%rd1771, 1, 0, %p641;
	add.s64 	%rd1772, %rd1767, %rd1769;
	add.s64 	%rd1773, %rd1772, %rd1771;
	mul.lo.s64 	%rd1774, %rd12, %rd9;
	mul.hi.u64 	%rd1775, %rd9, %rd12;
	add.s64 	%rd1776, %rd1761, %rd1774;
	setp.lt.u64 	%p642, %rd1776, %rd1761;
	selp.u64 	%rd1777, 1, 0, %p642;
	add.s64 	%rd1778, %rd1776, %rd1773;
	setp.lt.u64 	%p643, %rd1778, %rd1776;
	selp.u64 	%rd1779, 1, 0, %p643;
	add.s64 	%rd1780, %rd1775, %rd1777;
	add.s64 	%rd1781, %rd1780, %rd1779;
	mul.lo.s64 	%rd1782, %rd15, %rd9;
	mul.hi.u64 	%rd1783, %rd9, %rd15;
	add.s64 	%rd1784, %rd1763, %rd1782;
	setp.lt.u64 	%p644, %rd1784, %rd1763;
	selp.u64 	%rd1785, 1, 0, %p644;
	add.s64 	%rd1786, %rd1784, %rd1781;
	setp.lt.u64 	%p645, %rd1786, %rd1784;
	selp.u64 	%rd1787, 1, 0, %p645;
	add.s64 	%rd1788, %rd1783, %rd1785;
	add.s64 	%rd1789, %rd1788, %rd1787;
	mul.hi.u64 	%rd1790, %rd12, %rd6;
	add.s64 	%rd240, %rd1770, %rd1754;
	setp.lt.u64 	%p646, %rd240, %rd1770;
	selp.u64 	%rd1791, 1, 0, %p646;
	add.s64 	%rd1792, %rd1790, %rd1791;
	mul.hi.u64 	%rd1793, %rd12, %rd9;
	add.s64 	%rd1794, %rd1778, %rd1774;
	setp.lt.u64 	%p647, %rd1794, %rd1778;
	selp.u64 	%rd1795, 1, 0, %p647;
	add.s64 	%rd1796, %rd1794, %rd1792;
	setp.lt.u64 	%p648, %rd1796, %rd1794;
	selp.u64 	%rd1797, 1, 0, %p648;
	add.s64 	%rd1798, %rd1793, %rd1795;
	add.s64 	%rd1799, %rd1798, %rd1797;
	mul.hi.u64 	%rd1800, %rd12, %rd12;
	mad.lo.s64 	%rd1801, %rd12, %rd12, %rd1786;
	setp.lt.u64 	%p649, %rd1801, %rd1786;
	selp.u64 	%rd1802, 1, 0, %p649;
	add.s64 	%rd1803, %rd1801, %rd1799;
	setp.lt.u64 	%p650, %rd1803, %rd1801;
	selp.u64 	%rd1804, 1, 0, %p650;
	add.s64 	%rd1805, %rd1800, %rd1802;
	add.s64 	%rd1806, %rd1805, %rd1804;
	mul.lo.s64 	%rd1807, %rd15, %rd12;
	mul.hi.u64 	%rd1808, %rd12, %rd15;
	add.s64 	%rd1809, %rd1789, %rd1807;
	setp.lt.u64 	%p651, %rd1809, %rd1789;
	selp.u64 	%rd1810, 1, 0, %p651;
	add.s64 	%rd1811, %rd1809, %rd1806;
	setp.lt.u64 	%p652, %rd1811, %rd1809;
	selp.u64 	%rd1812, 1, 0, %p652;
	add.s64 	%rd1813, %rd1808, %rd1810;
	add.s64 	%rd1814, %rd1813, %rd1812;
	mul.hi.u64 	%rd1815, %rd15, %rd6;
	add.s64 	%rd241, %rd1796, %rd1759;
	setp.lt.u64 	%p653, %rd241, %rd1796;
	selp.u64 	%rd1816, 1, 0, %p653;
	add.s64 	%rd1817, %rd1815, %rd1816;
	mul.hi.u64 	%rd1818, %rd15, %rd9;
	add.s64 	%rd1819, %rd1803, %rd1782;
	setp.lt.u64 	%p654, %rd1819, %rd1803;
	selp.u64 	%rd1820, 1, 0, %p654;
	add.s64 	%rd242, %rd1819, %rd1817;
	setp.lt.u64 	%p655, %rd242, %rd1819;
	selp.u64 	%rd1821, 1, 0, %p655;
	add.s64 	%rd1822, %rd1818, %rd1820;
	add.s64 	%rd1823, %rd1822, %rd1821;
	mul.hi.u64 	%rd1824, %rd15, %rd12;
	add.s64 	%rd1825, %rd1811, %rd1807;
	setp.lt.u64 	%p656, %rd1825, %rd1811;
	selp.u64 	%rd1826, 1, 0, %p656;
	add.s64 	%rd243, %rd1825, %rd1823;
	setp.lt.u64 	%p657, %rd243, %rd1825;
	selp.u64 	%rd1827, 1, 0, %p657;
	add.s64 	%rd1828, %rd1824, %rd1826;
	add.s64 	%rd1829, %rd1828, %rd1827;
	mul.hi.u64 	%rd1830, %rd15, %rd15;
	mad.lo.s64 	%rd1831, %rd15, %rd15, %rd1814;
	setp.lt.u64 	%p658, %rd1831, %rd1814;
	selp.u64 	%rd1832, 1, 0, %p658;
	add.s64 	%rd244, %rd1831, %rd1829;
	setp.lt.u64 	%p659, %rd244, %rd1831;
	selp.u64 	%rd1833, 1, 0, %p659;
	add.s64 	%rd1834, %rd1830, %rd1832;
	add.s64 	%rd245, %rd1834, %rd1833;
	and.pred  	%p660, %p17, %p635;
	and.pred  	%p661, %p660, %p634;
	and.pred  	%p26, %p661, %p633;
	not.pred 	%p662, %p26;
	@%p662 bra 	$L__BB4_181;
	mov.u64 	%rd1835, $str$9;
	cvta.global.u64 	%rd1836, %rd1835;
	{ // callseq 114, 0
	.param .b64 param0;
	st.param.b64 	[param0], %rd1836;
	.param .b64 param1;
	st.param.b64 	[param1], 0;
	.param .b32 retval0;
	call.uni (retval0), 
	vprintf, 
	(
	param0, 
	param1
	);
	ld.param.b32 	%r162, [retval0];
	} // callseq 114
	add.u64 	%rd1837, %SP, 112;
	add.u64 	%rd1838, %SPL, 112;
	st.local.v2.u64 	[%rd1838], {%rd238, %rd239};
	st.local.v2.u64 	[%rd1838+16], {%rd240, %rd241};
	st.local.v2.u64 	[%rd1838+32], {%rd242, %rd243};
	st.local.v2.u64 	[%rd1838+48], {%rd244, %rd245};
	mov.u64 	%rd1839, $str$10;
	cvta.global.u64 	%rd1840, %rd1839;
	{ // callseq 115, 0
	.param .b64 param0;
	st.param.b64 	[param0], %rd1840;
	.param .b64 param1;
	st.param.b64 	[param1], %rd1837;
	.param .b32 retval0;
	call.uni (retval0), 
	vprintf, 
	(
	param0, 
	param1
	);
	ld.param.b32 	%r164, [retval0];
	} // callseq 115
$L__BB4_181:
	mov.b64 	{%r166, %r167}, %rd242;
	mov.b64 	{%r168, %r169}, %rd243;
	mov.b64 	%rd246, {%r167, %r168};
	mov.b64 	{%r170, %r171}, %rd244;
	mov.b64 	%rd247, {%r169, %r170};
	mov.b64 	{%r172, %r173}, %rd245;
	mov.b64 	%rd248, {%r171, %r172};
	shr.u64 	%rd249, %rd245, 32;
	mov.b64 	%rd1841, 977;
	mul.hi.u64 	%rd1842, %rd242, %rd1841;
	mul.lo.s64 	%rd1843, %rd243, 977;
	mul.hi.u64 	%rd1844, %rd243, %rd1841;
	add.s64 	%rd250, %rd1843, %rd1842;
	setp.lt.u64 	%p663, %rd250, %rd1843;
	selp.u64 	%rd1845, 1, 0, %p663;
	add.s64 	%rd1846, %rd1844, %rd1845;
	mul.lo.s64 	%rd1847, %rd244, 977;
	mul.hi.u64 	%rd1848, %rd244, %rd1841;
	add.s64 	%rd251, %rd1847, %rd1846;
	setp.lt.u64 	%p664, %rd251, %rd1847;
	selp.u64 	%rd1849, 1, 0, %p664;
	add.s64 	%rd1850, %rd1848, %rd1849;
	mul.lo.s64 	%rd1851, %rd245, 977;
	mul.hi.u64 	%rd1852, %rd245, %rd1841;
	add.s64 	%rd252, %rd1851, %rd1850;
	setp.lt.u64 	%p665, %rd252, %rd1851;
	selp.u64 	%rd1853, 1, 0, %p665;
	add.s64 	%rd253, %rd1852, %rd1853;
	setp.eq.s64 	%p666, %rd245, 4611686018427387904;
	setp.eq.s64 	%p667, %rd238, 0;
	and.pred  	%p668, %p666, %p667;
	setp.eq.s64 	%p669, %rd239, 0;
	and.pred  	%p670, %p668, %p669;
	setp.eq.s64 	%p671, %rd240, 0;
	and.pred  	%p672, %p670, %p671;
	setp.eq.s64 	%p673, %rd241, 0;
	and.pred  	%p674, %p672, %p673;
	setp.eq.s64 	%p675, %rd242, 0;
	and.pred  	%p676, %p674, %p675;
	setp.eq.s64 	%p677, %rd243, 0;
	and.pred  	%p678, %p676, %p677;
	setp.eq.s64 	%p679, %rd244, 0;
	and.pred  	%p27, %p678, %p679;
	not.pred 	%p680, %p27;
	@%p680 bra 	$L__BB4_183;
	mov.u64 	%rd1854, $str;
	cvta.global.u64 	%rd1855, %rd1854;
	{ // callseq 116, 0
	.param .b64 param0;
	st.param.b64 	[param0], %rd1855;
	.param .b64 param1;
	st.param.b64 	[param1], 0;
	.param .b32 retval0;
	call.uni (retval0), 
	vprintf, 
	(
	param0, 
	param1
	);
	ld.param.b32 	%r174, [retval0];
	} // callseq 116
	cvta.to.local.u64 	%rd1857, %rd1597;
	mov.b64 	%rd1858, 0;
	st.local.v2.u64 	[%rd1857], {%rd1858, %rd1858};
	mov.b64 	%rd1859, 4611686018427387904;
	st.local.v2.u64 	[%rd1857+16], {%rd1858, %rd1859};
	mov.u64 	%rd1860, $str$1;
	cvta.global.u64 	%rd1861, %rd1860;
	{ // callseq 117, 0
	.param .b64 param0;
	st.param.b64 	[param0], %rd1861;
	.param .b64 param1;
	st.param.b64 	[param1], %rd1597;
	.param .b32 retval0;
	call.uni (retval0), 
	vprintf, 
	(
	param0, 
	param1
	);
	ld.param.b32 	%r176, [retval0];
	} // callseq 117
	shl.b64 	%rd1862, %rd242, 32;
	st.local.v2.u64 	[%rd1857], {%rd1862, %rd246};
	st.local.v2.u64 	[%rd1857+16], {%rd247, %rd248};
	st.local.u64 	[%rd1857+32], %rd249;
	mov.u64 	%rd1863, $str$2;
	cvta.global.u64 	%rd1864, %rd1863;
	{ // callseq 118, 0
	.param .b64 param0;
	st.param.b64 	[param0], %rd1864;
	.param .b64 param1;
	st.param.b64 	[param1], %rd1597;
	.param .b32 retval0;
	call.uni (retval0), 
	vprintf, 
	(
	param0, 
	param1
	);
	ld.param.b32 	%r178, [retval0];
	} // callseq 118
	mul.lo.s64 	%rd1865, %rd242, 977;
	st.local.v2.u64 	[%rd1857], {%rd1865, %rd250};
	st.local.v2.u64 	[%rd1857+16], {%rd251, %rd252};
	st.local.u64 	[%rd1857+32], %rd253;
	mov.u64 	%rd1866, $str$3;
	cvta.global.u64 	%rd1867, %rd1866;
	{ // callseq 119, 0
	.param .b64 param0;
	st.param.b64 	[param0], %rd1867;
	.param .b64 param1;
	st.param.b64 	[param1], %rd1597;
	.param .b32 retval0;
	call.uni (retval0), 
	vprintf, 
	(
	param0, 
	param1
	);
	ld.param.b32 	%r180, [retval0];
	} // callseq 119
$L__BB4_183:
	cvta.to.local.u64 	%rd254, %rd1597;
	mul.lo.s64 	%rd4268, %rd242, 4294968273;
	shl.b64 	%rd1869, %rd242, 32;
	setp.lt.u64 	%p681, %rd4268, %rd1869;
	selp.u64 	%rd1870, 1, 0, %p681;
	mad.lo.s64 	%rd1871, %rd242, 977, %rd1870;
	setp.gt.u64 	%p682, %rd1871, %rd4268;
	selp.b64 	%rd1872, 1, %rd1870, %p682;
	add.s64 	%rd1873, %rd246, %rd1872;
	add.s64 	%rd4267, %rd1873, %rd250;
	setp.lt.u64 	%p683, %rd4267, %rd246;
	selp.u64 	%rd1874, 1, 0, %p683;
	add.s64 	%rd1875, %rd250, %rd1874;
	setp.gt.u64 	%p684, %rd1875, %rd4267;
	selp.b64 	%rd1876, 1, %rd1874, %p684;
	add.s64 	%rd1877, %rd247, %rd1876;
	add.s64 	%rd4266, %rd1877, %rd251;
	setp.lt.u64 	%p685, %rd4266, %rd247;
	selp.u64 	%rd1878, 1, 0, %p685;
	add.s64 	%rd1879, %rd251, %rd1878;
	setp.gt.u64 	%p686, %rd1879, %rd4266;
	selp.b64 	%rd1880, 1, %rd1878, %p686;
	add.s64 	%rd1881, %rd248, %rd1880;
	add.s64 	%rd4265, %rd1881, %rd252;
	setp.lt.u64 	%p687, %rd4265, %rd248;
	selp.u64 	%rd1882, 1, 0, %p687;
	add.s64 	%rd1883, %rd252, %rd1882;
	setp.gt.u64 	%p688, %rd1883, %rd4265;
	selp.b64 	%rd1884, 1, %rd1882, %p688;
	add.s64 	%rd1885, %rd249, %rd1884;
	add.s64 	%rd259, %rd1885, %rd253;
	@%p680 bra 	$L__BB4_185;
	st.local.v2.u64 	[%rd254], {%rd4268, %rd4267};
	st.local.v2.u64 	[%rd254+16], {%rd4266, %rd4265};
	st.local.u64 	[%rd254+32], %rd259;
	mov.u64 	%rd1886, $str$4;
	cvta.global.u64 	%rd1887, %rd1886;
	{ // callseq 120, 0
	.param .b64 param0;
	st.param.b64 	[param0], %rd1887;
	.param .b64 param1;
	st.param.b64 	[param1], %rd1597;
	.param .b32 retval0;
	call.uni (retval0), 
	vprintf, 
	(
	param0, 
	param1
	);
	ld.param.b32 	%r182, [retval0];
	} // callseq 120
$L__BB4_185:
	setp.eq.s64 	%p690, %rd259, 0;
	mov.b64 	%rd4264, 0;
	@%p690 bra 	$L__BB4_187;
	shl.b64 	%rd1890, %rd259, 32;
	shr.u64 	%rd1891, %rd259, 32;
	mov.b64 	%rd1892, 977;
	mul.hi.u64 	%rd1893, %rd259, %rd1892;
	mad.lo.s64 	%rd1894, %rd259, 977, %rd1890;
	setp.lt.u64 	%p691, %rd1894, %rd1890;
	selp.u64 	%rd1895, 1, 0, %p691;
	add.s64 	%rd4268, %rd1894, %rd4268;
	setp.lt.u64 	%p692, %rd4268, %rd1894;
	selp.u64 	%rd1896, 1, 0, %p692;
	add.s64 	%rd1897, %rd1896, %rd1895;
	add.s64 	%rd1898, %rd1891, %rd1893;
	setp.lt.u64 	%p693, %rd1898, %rd1891;
	selp.u64 	%rd1899, 1, 0, %p693;
	add.s64 	%rd1900, %rd4267, %rd1898;
	add.s64 	%rd1901, %rd1900, %rd1897;
	setp.lt.u64 	%p694, %rd1901, %rd4267;
	not.b64 	%rd1902, %rd1898;
	setp.gt.u64 	%p695, %rd1897, %rd1902;
	or.pred  	%p696, %p695, %p694;
	selp.u64 	%rd1903, 1, 0, %p696;
	add.s64 	%rd1904, %rd4266, %rd1899;
	add.s64 	%rd262, %rd1904, %rd1903;
	setp.lt.u64 	%p697, %rd262, %rd4266;
	selp.u64 	%rd1905, 1, 0, %p697;
	add.s64 	%rd263, %rd4265, %rd1905;
	setp.lt.u64 	%p698, %rd263, %rd4265;
	selp.u64 	%rd4264, 1, 0, %p698;
	mov.u64 	%rd4265, %rd263;
	mov.u64 	%rd4266, %rd262;
	mov.u64 	%rd4267, %rd1901;
$L__BB4_187:
	@%p680 bra 	$L__BB4_189;
	st.local.v2.u64 	[%rd254], {%rd4268, %rd4267};
	st.local.v2.u64 	[%rd254+16], {%rd4266, %rd4265};
	st.local.u64 	[%rd254+32], %rd4264;
	mov.u64 	%rd1906, $str$5;
	cvta.global.u64 	%rd1907, %rd1906;
	{ // callseq 121, 0
	.param .b64 param0;
	st.param.b64 	[param0], %rd1907;
	.param .b64 param1;
	st.param.b64 	[param1], %rd1597;
	.param .b32 retval0;
	call.uni (retval0), 
	vprintf, 
	(
	param0, 
	param1
	);
	ld.param.b32 	%r184, [retval0];
	} // callseq 121
$L__BB4_189:
	add.s64 	%rd4272, %rd4268, %rd238;
	setp.lt.u64 	%p700, %rd4272, %rd4268;
	selp.u64 	%rd1909, 1, 0, %p700;
	add.s64 	%rd1910, %rd4267, %rd239;
	setp.lt.u64 	%p701, %rd1910, %rd4267;
	add.s64 	%rd4271, %rd1910, %rd1909;
	setp.lt.u64 	%p702, %rd4271, %rd1910;
	or.pred  	%p703, %p701, %p702;
	selp.u64 	%rd1911, 1, 0, %p703;
	add.s64 	%rd1912, %rd4266, %rd240;
	setp.lt.u64 	%p704, %rd1912, %rd4266;
	add.s64 	%rd4270, %rd1912, %rd1911;
	setp.lt.u64 	%p705, %rd4270, %rd1912;
	or.pred  	%p706, %p704, %p705;
	selp.u64 	%rd1913, 1, 0, %p706;
	add.s64 	%rd1914, %rd4265, %rd241;
	setp.lt.u64 	%p707, %rd1914, %rd4265;
	add.s64 	%rd4269, %rd1914, %rd1913;
	setp.lt.u64 	%p708, %rd4269, %rd1914;
	or.pred  	%p709, %p707, %p708;
	selp.u64 	%rd1915, 1, 0, %p709;
	add.s64 	%rd274, %rd4264, %rd1915;
	@%p680 bra 	$L__BB4_191;
	st.local.v2.u64 	[%rd254], {%rd4272, %rd4271};
	st.local.v2.u64 	[%rd254+16], {%rd4270, %rd4269};
	st.local.u64 	[%rd254+32], %rd274;
	mov.u64 	%rd1916, $str$6;
	cvta.global.u64 	%rd1917, %rd1916;
	{ // callseq 122, 0
	.param .b64 param0;
	st.param.b64 	[param0], %rd1917;
	.param .b64 param1;
	st.param.b64 	[param1], %rd1597;
	.param .b32 retval0;
	call.uni (retval0), 
	vprintf, 
	(
	param0, 
	param1
	);
	ld.param.b32 	%r186, [retval0];
	} // callseq 122
$L__BB4_191:
	setp.eq.s64 	%p711, %rd274, 0;
	mov.b16 	%rs135, 1;
	@%p711 bra 	$L__BB4_192;
	bra.uni 	$L__BB4_200;
$L__BB4_192:
	setp.gt.u64 	%p713, %rd4269, %rd1712;
	mov.pred 	%p712, -1;
	mov.pred 	%p2494, %p712;
	@%p713 bra 	$L__BB4_199;
	setp.ge.u64 	%p715, %rd4269, %rd1712;
	mov.pred 	%p714, 0;
	mov.pred 	%p2494, %p714;
	@%p715 bra 	$L__BB4_194;
	bra.uni 	$L__BB4_199;
$L__BB4_194:
	ld.const.u64 	%rd275, [_P+16];
	setp.gt.u64 	%p717, %rd4270, %rd275;
	mov.pred 	%p2494, %p712;
	@%p717 bra 	$L__BB4_199;
	setp.lt.u64 	%p719, %rd4270, %rd275;
	mov.pred 	%p2494, %p714;
	@%p719 bra 	$L__BB4_199;
	ld.const.u64 	%rd276, [_P+8];
	setp.gt.u64 	%p721, %rd4271, %rd276;
	mov.pred 	%p2494, %p712;
	@%p721 bra 	$L__BB4_199;
	setp.lt.u64 	%p723, %rd4271, %rd276;
	mov.pred 	%p2494, %p714;
	@%p723 bra 	$L__BB4_199;
	ld.const.u64 	%rd1919, [_P];
	setp.ge.u64 	%p2494, %rd4272, %rd1919;
$L__BB4_199:
	selp.u16 	%rs135, 1, 0, %p2494;
$L__BB4_200:
	@%p680 bra 	$L__BB4_202;
	cvt.u32.u16 	%r188, %rs135;
	mov.b32 	%r189, 0;
	st.local.u32 	[%rd254], %r189;
	st.local.u64 	[%rd254+8], %rd274;
	st.local.u32 	[%rd254+16], %r188;
	mov.u64 	%rd1920, $str$7;
	cvta.global.u64 	%rd1921, %rd1920;
	{ // callseq 123, 0
	.param .b64 param0;
	st.param.b64 	[param0], %rd1921;
	.param .b64 param1;
	st.param.b64 	[param1], %rd1597;
	.param .b32 retval0;
	call.uni (retval0), 
	vprintf, 
	(
	param0, 
	param1
	);
	ld.param.b32 	%r190, [retval0];
	} // callseq 123
$L__BB4_202:
	setp.eq.s16 	%p725, %rs135, 0;
	@%p725 bra 	$L__BB4_231;
	ld.const.u64 	%rd277, [_P];
	sub.s64 	%rd278, %rd4272, %rd277;
	setp.lt.u64 	%p726, %rd4272, %rd277;
	selp.u64 	%rd1923, 1, 0, %p726;
	ld.const.u64 	%rd279, [_P+8];
	sub.s64 	%rd1924, %rd4271, %rd279;
	setp.lt.u64 	%p727, %rd4271, %rd279;
	selp.s64 	%rd1925, -1, 0, %p726;
	add.s64 	%rd4271, %rd1924, %rd1925;
	setp.lt.u64 	%p728, %rd1924, %rd1923;
	or.pred  	%p729, %p727, %p728;
	selp.u64 	%rd1926, 1, 0, %p729;
	ld.const.u64 	%rd281, [_P+16];
	sub.s64 	%rd1927, %rd4270, %rd281;
	setp.lt.u64 	%p730, %rd4270, %rd281;
	selp.s64 	%rd1928, -1, 0, %p729;
	add.s64 	%rd4270, %rd1927, %rd1928;
	setp.lt.u64 	%p731, %rd1927, %rd1926;
	or.pred  	%p732, %p730, %p731;
	selp.u64 	%rd1929, 1, 0, %p732;
	sub.s64 	%rd1930, %rd4269, %rd1712;
	setp.lt.u64 	%p733, %rd4269, %rd1712;
	selp.s64 	%rd1931, -1, 0, %p732;
	add.s64 	%rd4269, %rd1930, %rd1931;
	setp.lt.u64 	%p734, %rd1930, %rd1929;
	or.pred  	%p735, %p733, %p734;
	selp.s64 	%rd1932, -1, 0, %p735;
	add.s64 	%rd284, %rd274, %rd1932;
	@%p680 bra 	$L__BB4_205;
	mov.b32 	%r192, 0;
	st.local.u32 	[%rd254], %r192;
	st.local.u64 	[%rd254+8], %rd278;
	st.local.v2.u64 	[%rd254+16], {%rd4271, %rd4270};
	st.local.v2.u64 	[%rd254+32], {%rd4269, %rd284};
	mov.u64 	%rd1933, $str$8;
	cvta.global.u64 	%rd1934, %rd1933;
	{ // callseq 124, 0
	.param .b64 param0;
	st.param.b64 	[param0], %rd1934;
	.param .b64 param1;
	st.param.b64 	[param1], %rd1597;
	.param .b32 retval0;
	call.uni (retval0), 
	vprintf, 
	(
	param0, 
	param1
	);
	ld.param.b32 	%r193, [retval0];
	} // callseq 124
$L__BB4_205:
	setp.ne.s64 	%p737, %rd284, 0;
	mov.b16 	%rs136, 1;
	@%p737 bra 	$L__BB4_213;
	setp.gt.u64 	%p739, %rd4269, %rd1712;
	mov.pred 	%p738, -1;
	mov.pred 	%p2495, %p738;
	@%p739 bra 	$L__BB4_212;
	setp.lt.u64 	%p741, %rd4269, %rd1712;
	mov.pred 	%p740, 0;
	mov.pred 	%p2495, %p740;
	@%p741 bra 	$L__BB4_212;
	setp.gt.u64 	%p743, %rd4270, %rd281;
	mov.pred 	%p2495, %p738;
	@%p743 bra 	$L__BB4_212;
	setp.lt.u64 	%p745, %rd4270, %rd281;
	mov.pred 	%p2495, %p740;
	@%p745 bra 	$L__BB4_212;
	setp.gt.u64 	%p747, %rd4271, %rd279;
	mov.pred 	%p2495, %p738;
	@%p747 bra 	$L__BB4_212;
	setp.ge.u64 	%p748, %rd4271, %rd279;
	setp.ge.u64 	%p749, %rd278, %rd277;
	and.pred  	%p2495, %p748, %p749;
$L__BB4_212:
	selp.u16 	%rs136, 1, 0, %p2495;
$L__BB4_213:
	@%p680 bra 	$L__BB4_215;
	cvt.u32.u16 	%r195, %rs136;
	mov.b32 	%r196, 1;
	st.local.u32 	[%rd254], %r196;
	st.local.u64 	[%rd254+8], %rd284;
	st.local.u32 	[%rd254+16], %r195;
	mov.u64 	%rd1936, $str$7;
	cvta.global.u64 	%rd1937, %rd1936;
	{ // callseq 125, 0
	.param .b64 param0;
	st.param.b64 	[param0], %rd1937;
	.param .b64 param1;
	st.param.b64 	[param1], %rd1597;
	.param .b32 retval0;
	call.uni (retval0), 
	vprintf, 
	(
	param0, 
	param1
	);
	ld.param.b32 	%r197, [retval0];
	} // callseq 125
$L__BB4_215:
	setp.eq.s16 	%p751, %rs136, 0;
	mov.u64 	%rd4272, %rd278;
	@%p751 bra 	$L__BB4_231;
	sub.s64 	%rd4272, %rd278, %rd277;
	setp.lt.u64 	%p752, %rd278, %rd277;
	selp.u64 	%rd1939, 1, 0, %p752;
	sub.s64 	%rd1940, %rd4271, %rd279;
	setp.lt.u64 	%p753, %rd4271, %rd279;
	selp.s64 	%rd1941, -1, 0, %p752;
	add.s64 	%rd4271, %rd1940, %rd1941;
	setp.lt.u64 	%p754, %rd1940, %rd1939;
	or.pred  	%p755, %p753, %p754;
	selp.u64 	%rd1942, 1, 0, %p755;
	sub.s64 	%rd1943, %rd4270, %rd281;
	setp.lt.u64 	%p756, %rd4270, %rd281;
	selp.s64 	%rd1944, -1, 0, %p755;
	add.s64 	%rd4270, %rd1943, %rd1944;
	setp.lt.u64 	%p757, %rd1943, %rd1942;
	or.pred  	%p758, %p756, %p757;
	selp.u64 	%rd1945, 1, 0, %p758;
	sub.s64 	%rd1946, %rd4269, %rd1712;
	setp.lt.u64 	%p759, %rd4269, %rd1712;
	selp.s64 	%rd1947, -1, 0, %p758;
	add.s64 	%rd4269, %rd1946, %rd1947;
	setp.lt.u64 	%p760, %rd1946, %rd1945;
	or.pred  	%p761, %p759, %p760;
	selp.s64 	%rd1948, -1, 0, %p761;
	add.s64 	%rd289, %rd284, %rd1948;
	@%p680 bra 	$L__BB4_218;
	mov.b32 	%r199, 1;
	st.local.u32 	[%rd254], %r199;
	st.local.u64 	[%rd254+8], %rd4272;
	st.local.v2.u64 	[%rd254+16], {%rd4271, %rd4270};
	st.local.v2.u64 	[%rd254+32], {%rd4269, %rd289};
	mov.u64 	%rd1949, $str$8;
	cvta.global.u64 	%rd1950, %rd1949;
	{ // callseq 126, 0
	.param .b64 param0;
	st.param.b64 	[param0], %rd1950;
	.param .b64 param1;
	st.param.b64 	[param1], %rd1597;
	.param .b32 retval0;
	call.uni (retval0), 
	vprintf, 
	(
	param0, 
	param1
	);
	ld.param.b32 	%r200, [retval0];
	} // callseq 126
$L__BB4_218:
	setp.ne.s64 	%p763, %rd289, 0;
	mov.b16 	%rs137, 1;
	@%p763 bra 	$L__BB4_226;
	setp.gt.u64 	%p765, %rd4269, %rd1712;
	mov.pred 	%p764, -1;
	mov.pred 	%p2496, %p764;
	@%p765 bra 	$L__BB4_225;
	setp.lt.u64 	%p767, %rd4269, %rd1712;
	mov.pred 	%p766, 0;
	mov.pred 	%p2496, %p766;
	@%p767 bra 	$L__BB4_225;
	setp.gt.u64 	%p769, %rd4270, %rd281;
	mov.pred 	%p2496, %p764;
	@%p769 bra 	$L__BB4_225;
	setp.lt.u64 	%p771, %rd4270, %rd281;
	mov.pred 	%p2496, %p766;
	@%p771 bra 	$L__BB4_225;
	setp.gt.u64 	%p773, %rd4271, %rd279;
	mov.pred 	%p2496, %p764;
	@%p773 bra 	$L__BB4_225;
	setp.ge.u64 	%p774, %rd4271, %rd279;
	setp.ge.u64 	%p775, %rd4272, %rd277;
	and.pred  	%p2496, %p774, %p775;
$L__BB4_225:
	selp.u16 	%rs137, 1, 0, %p2496;
$L__BB4_226:
	@%p680 bra 	$L__BB4_228;
	cvt.u32.u16 	%r202, %rs137;
	mov.b32 	%r203, 2;
	st.local.u32 	[%rd254], %r203;
	st.local.u64 	[%rd254+8], %rd289;
	st.local.u32 	[%rd254+16], %r202;
	mov.u64 	%rd1952, $str$7;
	cvta.global.u64 	%rd1953, %rd1952;
	{ // callseq 127, 0
	.param .b64 param0;
	st.param.b64 	[param0], %rd1953;
	.param .b64 param1;
	st.param.b64 	[param1], %rd1597;
	.param .b32 retval0;
	call.uni (retval0), 
	vprintf, 
	(
	param0, 
	param1
	);
	ld.param.b32 	%r204, [retval0];
	} // callseq 127
$L__BB4_228:
	setp.eq.s16 	%p777, %rs137, 0;
	@%p777 bra 	$L__BB4_231;
	sub.s64 	%rd290, %rd4272, %rd277;
	setp.lt.u64 	%p778, %rd4272, %rd277;
	selp.u64 	%rd1955, 1, 0, %p778;
	sub.s64 	%rd1956, %rd4271, %rd279;
	setp.lt.u64 	%p779, %rd4271, %rd279;
	selp.s64 	%rd1957, -1, 0, %p778;
	add.s64 	%rd4271, %rd1956, %rd1957;
	setp.lt.u64 	%p780, %rd1956, %rd1955;
	or.pred  	%p781, %p779, %p780;
	selp.u64 	%rd1958, 1, 0, %p781;
	sub.s64 	%rd1959, %rd4270, %rd281;
	setp.lt.u64 	%p782, %rd4270, %rd281;
	selp.s64 	%rd1960, -1, 0, %p781;
	add.s64 	%rd4270, %rd1959, %rd1960;
	setp.lt.u64 	%p783, %rd1959, %rd1958;
	or.pred  	%p784, %p782, %p783;
	selp.u64 	%rd1961, 1, 0, %p784;
	sub.s64 	%rd1962, %rd4269, %rd1712;
	setp.lt.u64 	%p785, %rd4269, %rd1712;
	selp.s64 	%rd1963, -1, 0, %p784;
	add.s64 	%rd4269, %rd1962, %rd1963;
	setp.lt.u64 	%p786, %rd1962, %rd1961;
	or.pred  	%p787, %p785, %p786;
	selp.s64 	%rd1964, -1, 0, %p787;
	add.s64 	%rd294, %rd289, %rd1964;
	mov.u64 	%rd4272, %rd290;
	@%p680 bra 	$L__BB4_231;
	mov.b32 	%r206, 2;
	st.local.u32 	[%rd254], %r206;
	st.local.u64 	[%rd254+8], %rd290;
	st.local.v2.u64 	[%rd254+16], {%rd4271, %rd4270};
	st.local.v2.u64 	[%rd254+32], {%rd4269, %rd294};
	mov.u64 	%rd1965, $str$8;
	cvta.global.u64 	%rd1966, %rd1965;
	{ // callseq 128, 0
	.param .b64 param0;
	st.param.b64 	[param0], %rd1966;
	.param .b64 param1;
	st.param.b64 	[param1], %rd1597;
	.param .b32 retval0;
	call.uni (retval0), 
	vprintf, 
	(
	param0, 
	param1
	);
	ld.param.b32 	%r207, [retval0];
	} // callseq 128
	mov.u64 	%rd4272, %rd290;
$L__BB4_231:
	@%p662 bra 	$L__BB4_233;
	add.u64 	%rd1968, %SP, 112;
	add.u64 	%rd1969, %SPL, 112;
	st.local.v2.u64 	[%rd1969], {%rd4272, %rd4271};
	st.local.v2.u64 	[%rd1969+16], {%rd4270, %rd4269};
	mov.u64 	%rd1970, $str$11;
	cvta.global.u64 	%rd1971, %rd1970;
	{ // callseq 129, 0
	.param .b64 param0;
	st.param.b64 	[param0], %rd1971;
	.param .b64 param1;
	st.param.b64 	[param1], %rd1968;
	.param .b32 retval0;
	call.uni (retval0), 
	vprintf, 
	(
	param0, 
	param1
	);
	ld.param.b32 	%r209, [retval0];
	} // callseq 129
$L__BB4_233:
	shl.b64 	%rd299, %rd4272, 1;
	shr.u64 	%rd1972, %rd4272, 63;
	add.s64 	%rd1973, %rd4271, %rd1972;
	setp.lt.u64 	%p790, %rd1973, %rd4271;
	selp.u64 	%rd1974, 1, 0, %p790;
	add.s64 	%rd4276, %rd1973, %rd4271;
	setp.lt.u64 	%p791, %rd4276, %rd1973;
	selp.u64 	%rd1975, 1, 0, %p791;
	add.s64 	%rd1976, %rd1975, %rd1974;
	add.s64 	%rd1977, %rd4270, %rd1976;
	setp.lt.u64 	%p792, %rd1977, %rd4270;
	selp.u64 	%rd1978, 1, 0, %p792;
	add.s64 	%rd4275, %rd1977, %rd4270;
	setp.lt.u64 	%p793, %rd4275, %rd1977;
	selp.u64 	%rd1979, 1, 0, %p793;
	add.s64 	%rd1980, %rd1979, %rd1978;
	add.s64 	%rd1981, %rd4269, %rd1980;
	setp.ge.u64 	%p794, %rd1981, %rd4269;
	add.s64 	%rd4274, %rd1981, %rd4269;
	setp.ge.u64 	%p795, %rd4274, %rd1981;
	and.pred  	%p796, %p795, %p794;
	setp.le.u64 	%p797, %rd4274, %rd1712;
	and.pred  	%p798, %p796, %p797;
	@%p798 bra 	$L__BB4_235;
	ld.const.u64 	%rd4273, [_P+16];
	bra.uni 	$L__BB4_240;
$L__BB4_235:
	setp.lt.u64 	%p799, %rd4274, %rd1712;
	mov.u64 	%rd4277, %rd299;
	@%p799 bra 	$L__BB4_241;
	ld.const.u64 	%rd4273, [_P+16];
	setp.gt.u64 	%p800, %rd4275, %rd4273;
	@%p800 bra 	$L__BB4_240;
	setp.lt.u64 	%p801, %rd4275, %rd4273;
	mov.u64 	%rd4277, %rd299;
	@%p801 bra 	$L__BB4_241;
	ld.const.u64 	%rd305, [_P+8];
	setp.gt.u64 	%p802, %rd4276, %rd305;
	@%p802 bra 	$L__BB4_240;
	setp.lt.u64 	%p803, %rd4276, %rd305;
	ld.const.u64 	%rd1983, [_P];
	setp.lt.u64 	%p804, %rd299, %rd1983;
	or.pred  	%p805, %p803, %p804;
	mov.u64 	%rd4277, %rd299;
	@%p805 bra 	$L__BB4_241;
$L__BB4_240:
	ld.const.u64 	%rd1985, [_P];
	sub.s64 	%rd4277, %rd299, %rd1985;
	setp.lt.u64 	%p806, %rd299, %rd1985;
	selp.u64 	%rd1986, 1, 0, %p806;
	ld.const.u64 	%rd1987, [_P+8];
	sub.s64 	%rd1988, %rd4276, %rd1987;
	setp.lt.u64 	%p807, %rd4276, %rd1987;
	selp.s64 	%rd1989, -1, 0, %p806;
	add.s64 	%rd4276, %rd1988, %rd1989;
	setp.lt.u64 	%p808, %rd1988, %rd1986;
	or.pred  	%p809, %p807, %p808;
	selp.u64 	%rd1990, 1, 0, %p809;
	sub.s64 	%rd1991, %rd4275, %rd4273;
	setp.lt.u64 	%p810, %rd4275, %rd4273;
	selp.s64 	%rd1992, -1, 0, %p809;
	add.s64 	%rd4275, %rd1991, %rd1992;
	setp.lt.u64 	%p811, %rd1991, %rd1990;
	or.pred  	%p812, %p810, %p811;
	selp.s64 	%rd1993, -1, 0, %p812;
	sub.s64 	%rd1994, %rd4274, %rd1712;
	add.s64 	%rd4274, %rd1994, %rd1993;
$L__BB4_241:
	add.s64 	%rd315, %rd4277, %rd4272;
	setp.lt.u64 	%p813, %rd315, %rd4277;
	selp.u64 	%rd1995, 1, 0, %p813;
	add.s64 	%rd1996, %rd4276, %rd1995;
	setp.lt.u64 	%p814, %rd1996, %rd4276;
	selp.u64 	%rd1997, 1, 0, %p814;
	add.s64 	%rd4281, %rd1996, %rd4271;
	setp.lt.u64 	%p815, %rd4281, %rd1996;
	selp.u64 	%rd1998, 1, 0, %p815;
	add.s64 	%rd1999, %rd1998, %rd1997;
	add.s64 	%rd2000, %rd4275, %rd1999;
	setp.lt.u64 	%p816, %rd2000, %rd4275;
	selp.u64 	%rd2001, 1, 0, %p816;
	add.s64 	%rd4280, %rd2000, %rd4270;
	setp.lt.u64 	%p817, %rd4280, %rd2000;
	selp.u64 	%rd2002, 1, 0, %p817;
	add.s64 	%rd2003, %rd2002, %rd2001;
	add.s64 	%rd2004, %rd4274, %rd2003;
	setp.ge.u64 	%p818, %rd2004, %rd4274;
	add.s64 	%rd4279, %rd2004, %rd4269;
	setp.ge.u64 	%p819, %rd4279, %rd2004;
	and.pred  	%p820, %p819, %p818;
	setp.le.u64 	%p821, %rd4279, %rd1712;
	and.pred  	%p822, %p820, %p821;
	@%p822 bra 	$L__BB4_243;
	ld.const.u64 	%rd4278, [_P+16];
	bra.uni 	$L__BB4_248;
$L__BB4_243:
	setp.lt.u64 	%p823, %rd4279, %rd1712;
	mov.u64 	%rd4282, %rd315;
	@%p823 bra 	$L__BB4_249;
	ld.const.u64 	%rd4278, [_P+16];
	setp.gt.u64 	%p824, %rd4280, %rd4278;
	@%p824 bra 	$L__BB4_248;
	setp.lt.u64 	%p825, %rd4280, %rd4278;
	mov.u64 	%rd4282, %rd315;
	@%p825 bra 	$L__BB4_249;
	ld.const.u64 	%rd321, [_P+8];
	setp.gt.u64 	%p826, %rd4281, %rd321;
	@%p826 bra 	$L__BB4_248;
	setp.lt.u64 	%p827, %rd4281, %rd321;
	ld.const.u64 	%rd2006, [_P];
	setp.lt.u64 	%p828, %rd315, %rd2006;
	or.pred  	%p829, %p827, %p828;
	mov.u64 	%rd4282, %rd315;
	@%p829 bra 	$L__BB4_249;
$L__BB4_248:
	ld.const.u64 	%rd2008, [_P];
	sub.s64 	%rd4282, %rd315, %rd2008;
	setp.lt.u64 	%p830, %rd315, %rd2008;
	selp.u64 	%rd2009, 1, 0, %p830;
	ld.const.u64 	%rd2010, [_P+8];
	sub.s64 	%rd2011, %rd4281, %rd2010;
	setp.lt.u64 	%p831, %rd4281, %rd2010;
	selp.s64 	%rd2012, -1, 0, %p830;
	add.s64 	%rd4281, %rd2011, %rd2012;
	setp.lt.u64 	%p832, %rd2011, %rd2009;
	or.pred  	%p833, %p831, %p832;
	selp.u64 	%rd2013, 1, 0, %p833;
	sub.s64 	%rd2014, %rd4280, %rd4278;
	setp.lt.u64 	%p834, %rd4280, %rd4278;
	selp.s64 	%rd2015, -1, 0, %p833;
	add.s64 	%rd4280, %rd2014, %rd2015;
	setp.lt.u64 	%p835, %rd2014, %rd2013;
	or.pred  	%p836, %p834, %p835;
	selp.s64 	%rd2016, -1, 0, %p836;
	sub.s64 	%rd2017, %rd4279, %rd1712;
	add.s64 	%rd4279, %rd2017, %rd2016;
$L__BB4_249:
	mul.lo.s64 	%rd331, %rd4282, %rd4282;
	mul.hi.u64 	%rd2018, %rd4282, %rd4282;
	mul.lo.s64 	%rd2019, %rd4281, %rd4282;
	mul.hi.u64 	%rd2020, %rd4282, %rd4281;
	add.s64 	%rd2021, %rd2019, %rd2018;
	setp.lt.u64 	%p837, %rd2021, %rd2019;
	selp.u64 	%rd2022, 1, 0, %p837;
	add.s64 	%rd2023, %rd2020, %rd2022;
	mul.lo.s64 	%rd2024, %rd4280, %rd4282;
	mul.hi.u64 	%rd2025, %rd4282, %rd4280;
	add.s64 	%rd2026, %rd2024, %rd2023;
	setp.lt.u64 	%p838, %rd2026, %rd2024;
	selp.u64 	%rd2027, 1, 0, %p838;
	add.s64 	%rd2028, %rd2025, %rd2027;
	mul.lo.s64 	%rd2029, %rd4279, %rd4282;
	mul.hi.u64 	%rd2030, %rd4282, %rd4279;
	add.s64 	%rd2031, %rd2029, %rd2028;
	setp.lt.u64 	%p839, %rd2031, %rd2029;
	selp.u64 	%rd2032, 1, 0, %p839;
	add.s64 	%rd2033, %rd2030, %rd2032;
	mul.hi.u64 	%rd2034, %rd4281, %rd4282;
	add.s64 	%rd332, %rd2021, %rd2019;
	setp.lt.u64 	%p840, %rd332, %rd2021;
	selp.u64 	%rd2035, 1, 0, %p840;
	add.s64 	%rd2036, %rd2034, %rd2035;
	mul.hi.u64 	%rd2037, %rd4281, %rd4281;
	mad.lo.s64 	%rd2038, %rd4281, %rd4281, %rd2026;
	setp.lt.u64 	%p841, %rd2038, %rd2026;
	selp.u64 	%rd2039, 1, 0, %p841;
	add.s64 	%rd2040, %rd2038, %rd2036;
	setp.lt.u64 	%p842, %rd2040, %rd2038;
	selp.u64 	%rd2041, 1, 0, %p842;
	add.s64 	%rd2042, %rd2037, %rd2039;
	add.s64 	%rd2043, %rd2042, %rd2041;
	mul.lo.s64 	%rd2044, %rd4280, %rd4281;
	mul.hi.u64 	%rd2045, %rd4281, %rd4280;
	add.s64 	%rd2046, %rd2031, %rd2044;
	setp.lt.u64 	%p843, %rd2046, %rd2031;
	selp.u64 	%rd2047, 1, 0, %p843;
	add.s64 	%rd2048, %rd2046, %rd2043;
	setp.lt.u64 	%p844, %rd2048, %rd2046;
	selp.u64 	%rd2049, 1, 0, %p844;
	add.s64 	%rd2050, %rd2045, %rd2047;
	add.s64 	%rd2051, %rd2050, %rd2049;
	mul.lo.s64 	%rd2052, %rd4279, %rd4281;
	mul.hi.u64 	%rd2053, %rd4281, %rd4279;
	add.s64 	%rd2054, %rd2033, %rd2052;
	setp.lt.u64 	%p845, %rd2054, %rd2033;
	selp.u64 	%rd2055, 1, 0, %p845;
	add.s64 	%rd2056, %rd2054, %rd2051;
	setp.lt.u64 	%p846, %rd2056, %rd2054;
	selp.u64 	%rd2057, 1, 0, %p846;
	add.s64 	%rd2058, %rd2053, %rd2055;
	add.s64 	%rd2059, %rd2058, %rd2057;
	mul.hi.u64 	%rd2060, %rd4280, %rd4282;
	add.s64 	%rd333, %rd2040, %rd2024;
	setp.lt.u64 	%p847, %rd333, %rd2040;
	selp.u64 	%rd2061, 1, 0, %p847;
	add.s64 	%rd2062, %rd2060, %rd2061;
	mul.hi.u64 	%rd2063, %rd4280, %rd4281;
	add.s64 	%rd2064, %rd2048, %rd2044;
	setp.lt.u64 	%p848, %rd2064, %rd2048;
	selp.u64 	%rd2065, 1, 0, %p848;
	add.s64 	%rd2066, %rd2064, %rd2062;
	setp.lt.u64 	%p849, %rd2066, %rd2064;
	selp.u64 	%rd2067, 1, 0, %p849;
	add.s64 	%rd2068, %rd2063, %rd2065;
	add.s64 	%rd2069, %rd2068, %rd2067;
	mul.hi.u64 	%rd2070, %rd4280, %rd4280;
	mad.lo.s64 	%rd2071, %rd4280, %rd4280, %rd2056;
	setp.lt.u64 	%p850, %rd2071, %rd2056;
	selp.u64 	%rd2072, 1, 0, %p850;
	add.s64 	%rd2073, %rd2071, %rd2069;
	setp.lt.u64 	%p851, %rd2073, %rd2071;
	selp.u64 	%rd2074, 1, 0, %p851;
	add.s64 	%rd2075, %rd2070, %rd2072;
	add.s64 	%rd2076, %rd2075, %rd2074;
	mul.lo.s64 	%rd2077, %rd4279, %rd4280;
	mul.hi.u64 	%rd2078, %rd4280, %rd4279;
	add.s64 	%rd2079, %rd2059, %rd2077;
	setp.lt.u64 	%p852, %rd2079, %rd2059;
	selp.u64 	%rd2080, 1, 0, %p852;
	add.s64 	%rd2081, %rd2079, %rd2076;
	setp.lt.u64 	%p853, %rd2081, %rd2079;
	selp.u64 	%rd2082, 1, 0, %p853;
	add.s64 	%rd2083, %rd2078, %rd2080;
	add.s64 	%rd2084, %rd2083, %rd2082;
	mul.hi.u64 	%rd2085, %rd4279, %rd4282;
	add.s64 	%rd334, %rd2066, %rd2029;
	setp.lt.u64 	%p854, %rd334, %rd2066;
	selp.u64 	%rd2086, 1, 0, %p854;
	add.s64 	%rd2087, %rd2085, %rd2086;
	mul.hi.u64 	%rd2088, %rd4279, %rd4281;
	add.s64 	%rd2089, %rd2073, %rd2052;
	setp.lt.u64 	%p855, %rd2089, %rd2073;
	selp.u64 	%rd2090, 1, 0, %p855;
	add.s64 	%rd335, %rd2089, %rd2087;
	setp.lt.u64 	%p856, %rd335, %rd2089;
	selp.u64 	%rd2091, 1, 0, %p856;
	add.s64 	%rd2092, %rd2088, %rd2090;
	add.s64 	%rd2093, %rd2092, %rd2091;
	mul.hi.u64 	%rd2094, %rd4279, %rd4280;
	add.s64 	%rd2095, %rd2081, %rd2077;
	setp.lt.u64 	%p857, %rd2095, %rd2081;
	selp.u64 	%rd2096, 1, 0, %p857;
	add.s64 	%rd336, %rd2095, %rd2093;
	setp.lt.u64 	%p858, %rd336, %rd2095;
	selp.u64 	%rd2097, 1, 0, %p858;
	add.s64 	%rd2098, %rd2094, %rd2096;
	add.s64 	%rd2099, %rd2098, %rd2097;
	mul.hi.u64 	%rd2100, %rd4279, %rd4279;
	mad.lo.s64 	%rd2101, %rd4279, %rd4279, %rd2084;
	setp.lt.u64 	%p859, %rd2101, %rd2084;
	selp.u64 	%rd2102, 1, 0, %p859;
	add.s64 	%rd337, %rd2101, %rd2099;
	setp.lt.u64 	%p860, %rd337, %rd2101;
	selp.u64 	%rd2103, 1, 0, %p860;
	add.s64 	%rd2104, %rd2100, %rd2102;
	add.s64 	%rd338, %rd2104, %rd2103;
	or.b64  	%rd2105, %rd4282, %rd4281;
	setp.eq.s64 	%p861, %rd4281, 0;
	or.b64  	%rd2106, %rd2105, %rd4280;
	setp.eq.s64 	%p862, %rd4280, 0;
	setp.eq.s64 	%p863, %rd2106, 0;
	setp.eq.s64 	%p864, %rd4279, -9223372036854775808;
	and.pred  	%p34, %p863, %p864;
	and.pred  	%p865, %p34, %p861;
	and.pred  	%p866, %p865, %p862;
	and.pred  	%p35, %p866, %p864;
	not.pred 	%p867, %p35;
	@%p867 bra 	$L__BB4_251;
	mov.u64 	%rd2107, $str$9;
	cvta.global.u64 	%rd2108, %rd2107;
	{ // callseq 130, 0
	.param .b64 param0;
	st.param.b64 	[param0], %rd2108;
	.param .b64 param1;
	st.param.b64 	[param1], 0;
	.param .b32 retval0;
	call.uni (retval0), 
	vprintf, 
	(
	param0, 
	param1
	);
	ld.param.b32 	%r211, [retval0];
	} // callseq 130
	add.u64 	%rd2109, %SP, 112;
	add.u64 	%rd2110, %SPL, 112;
	st.local.v2.u64 	[%rd2110], {%rd331, %rd332};
	st.local.v2.u64 	[%rd2110+16], {%rd333, %rd334};
	st.local.v2.u64 	[%rd2110+32], {%rd335, %rd336};
	st.local.v2.u64 	[%rd2110+48], {%rd337, %rd338};
	mov.u64 	%rd2111, $str$10;
	cvta.global.u64 	%rd2112, %rd2111;
	{ // callseq 131, 0
	.param .b64 param0;
	st.param.b64 	[param0], %rd2112;
	.param .b64 param1;
	st.param.b64 	[param1], %rd2109;
	.param .b32 retval0;
	call.uni (retval0), 
	vprintf, 
	(
	param0, 
	param1
	);
	ld.param.b32 	%r213, [retval0];
	} // callseq 131
$L__BB4_251:
	mov.b64 	{%r215, %r216}, %rd335;
	mov.b64 	{%r217, %r218}, %rd336;
	mov.b64 	%rd339, {%r216, %r217};
	mov.b64 	{%r219, %r220}, %rd337;
	mov.b64 	%rd340, {%r218, %r219};
	mov.b64 	{%r221, %r222}, %rd338;
	mov.b64 	%rd341, {%r220, %r221};
	shr.u64 	%rd342, %rd338, 32;
	mov.b64 	%rd2113, 977;
	mul.hi.u64 	%rd2114, %rd335, %rd2113;
	mul.lo.s64 	%rd2115, %rd336, 977;
	mul.hi.u64 	%rd2116, %rd336, %rd2113;
	add.s64 	%rd343, %rd2115, %rd2114;
	setp.lt.u64 	%p868, %rd343, %rd2115;
	selp.u64 	%rd2117, 1, 0, %p868;
	add.s64 	%rd2118, %rd2116, %rd2117;
	mul.lo.s64 	%rd2119, %rd337, 977;
	mul.hi.u64 	%rd2120, %rd337, %rd2113;
	add.s64 	%rd344, %rd2119, %rd2118;
	setp.lt.u64 	%p869, %rd344, %rd2119;
	selp.u64 	%rd2121, 1, 0, %p869;
	add.s64 	%rd2122, %rd2120, %rd2121;
	mul.lo.s64 	%rd2123, %rd338, 977;
	mul.hi.u64 	%rd2124, %rd338, %rd2113;
	add.s64 	%rd345, %rd2123, %rd2122;
	setp.lt.u64 	%p870, %rd345, %rd2123;
	selp.u64 	%rd2125, 1, 0, %p870;
	add.s64 	%rd346, %rd2124, %rd2125;
	setp.eq.s64 	%p871, %rd338, 4611686018427387904;
	mul.lo.s64 	%rd2126, %rd4282, %rd4282;
	setp.eq.s64 	%p872, %rd2126, 0;
	and.pred  	%p873, %p871, %p872;
	setp.eq.s64 	%p874, %rd332, 0;
	and.pred  	%p875, %p873, %p874;
	setp.eq.s64 	%p876, %rd333, 0;
	and.pred  	%p877, %p875, %p876;
	setp.eq.s64 	%p878, %rd334, 0;
	and.pred  	%p879, %p877, %p878;
	setp.eq.s64 	%p880, %rd335, 0;
	and.pred  	%p881, %p879, %p880;
	setp.eq.s64 	%p882, %rd336, 0;
	and.pred  	%p883, %p881, %p882;
	setp.eq.s64 	%p884, %rd337, 0;
	and.pred  	%p36, %p883, %p884;
	not.pred 	%p885, %p36;
	@%p885 bra 	$L__BB4_253;
	mov.u64 	%rd2127, $str;
	cvta.global.u64 	%rd2128, %rd2127;
	{ // callseq 132, 0
	.param .b64 param0;
	st.param.b64 	[param0], %rd2128;
	.param .b64 param1;
	st.param.b64 	[param1], 0;
	.param .b32 retval0;
	call.uni (retval0), 
	vprintf, 
	(
	param0, 
	param1
	);
	ld.param.b32 	%r223, [retval0];
	} // callseq 132
	add.u64 	%rd2129, %SP, 176;
	add.u64 	%rd2130, %SPL, 176;
	mov.b64 	%rd2131, 0;
	st.local.v2.u64 	[%rd2130], {%rd2131, %rd2131};
	mov.b64 	%rd2132, 4611686018427387904;
	st.local.v2.u64 	[%rd2130+16], {%rd2131, %rd2132};
	mov.u64 	%rd2133, $str$1;
	cvta.global.u64 	%rd2134, %rd2133;
	{ // callseq 133, 0
	.param .b64 param0;
	st.param.b64 	[param0], %rd2134;
	.param .b64 param1;
	st.param.b64 	[param1], %rd2129;
	.param .b32 retval0;
	call.uni (retval0), 
	vprintf, 
	(
	param0, 
	param1
	);
	ld.param.b32 	%r225, [retval0];
	} // callseq 133
	shl.b64 	%rd2135, %rd335, 32;
	st.local.v2.u64 	[%rd2130], {%rd2135, %rd339};
	st.local.v2.u64 	[%rd2130+16], {%rd340, %rd341};
	st.local.u64 	[%rd2130+32], %rd342;
	mov.u64 	%rd2136, $str$2;
	cvta.global.u64 	%rd2137, %rd2136;
	{ // callseq 134, 0
	.param .b64 param0;
	st.param.b64 	[param0], %rd2137;
	.param .b64 param1;
	st.param.b64 	[param1], %rd2129;
	.param .b32 retval0;
	call.uni (retval0), 
	vprintf, 
	(
	param0, 
	param1
	);
	ld.param.b32 	%r227, [retval0];
	} // callseq 134
	mul.lo.s64 	%rd2138, %rd335, 977;
	st.local.v2.u64 	[%rd2130], {%rd2138, %rd343};
	st.local.v2.u64 	[%rd2130+16], {%rd344, %rd345};
	st.local.u64 	[%rd2130+32], %rd346;
	mov.u64 	%rd2139, $str$3;
	cvta.global.u64 	%rd2140, %rd2139;
	{ // callseq 135, 0
	.param .b64 param0;
	st.param.b64 	[param0], %rd2140;
	.param .b64 param1;
	st.param.b64 	[param1], %rd2129;
	.param .b32 retval0;
	call.uni (retval0), 
	vprintf, 
	(
	param0, 
	param1
	);
	ld.param.b32 	%r229, [retval0];
	} // callseq 135
$L__BB4_253:
	add.u64 	%rd2141, %SP, 176;
	add.u64 	%rd347, %SPL, 176;
	mul.lo.s64 	%rd4287, %rd335, 4294968273;
	shl.b64 	%rd2142, %rd335, 32;
	setp.lt.u64 	%p886, %rd4287, %rd2142;
	selp.u64 	%rd2143, 1, 0, %p886;
	mad.lo.s64 	%rd2144, %rd335, 977, %rd2143;
	setp.gt.u64 	%p887, %rd2144, %rd4287;
	selp.b64 	%rd2145, 1, %rd2143, %p887;
	add.s64 	%rd2146, %rd339, %rd2145;
	add.s64 	%rd4286, %rd2146, %rd343;
	setp.lt.u64 	%p888, %rd4286, %rd339;
	selp.u64 	%rd2147, 1, 0, %p888;
	add.s64 	%rd2148, %rd343, %rd2147;
	setp.gt.u64 	%p889, %rd2148, %rd4286;
	selp.b64 	%rd2149, 1, %rd2147, %p889;
	add.s64 	%rd2150, %rd340, %rd2149;
	add.s64 	%rd4285, %rd2150, %rd344;
	setp.lt.u64 	%p890, %rd4285, %rd340;
	selp.u64 	%rd2151, 1, 0, %p890;
	add.s64 	%rd2152, %rd344, %rd2151;
	setp.gt.u64 	%p891, %rd2152, %rd4285;
	selp.b64 	%rd2153, 1, %rd2151, %p891;
	add.s64 	%rd2154, %rd341, %rd2153;
	add.s64 	%rd4284, %rd2154, %rd345;
	setp.lt.u64 	%p892, %rd4284, %rd341;
	selp.u64 	%rd2155, 1, 0, %p892;
	add.s64 	%rd2156, %rd345, %rd2155;
	setp.gt.u64 	%p893, %rd2156, %rd4284;
	selp.b64 	%rd2157, 1, %rd2155, %p893;
	add.s64 	%rd2158, %rd342, %rd2157;
	add.s64 	%rd352, %rd2158, %rd346;
	@%p885 bra 	$L__BB4_255;
	st.local.v2.u64 	[%rd347], {%rd4287, %rd4286};
	st.local.v2.u64 	[%rd347+16], {%rd4285, %rd4284};
	st.local.u64 	[%rd347+32], %rd352;
	mov.u64 	%rd2159, $str$4;
	cvta.global.u64 	%rd2160, %rd2159;
	{ // callseq 136, 0
	.param .b64 param0;
	st.param.b64 	[param0], %rd2160;
	.param .b64 param1;
	st.param.b64 	[param1], %rd2141;
	.param .b32 retval0;
	call.uni (retval0), 
	vprintf, 
	(
	param0, 
	param1
	);
	ld.param.b32 	%r231, [retval0];
	} // callseq 136
$L__BB4_255:
	setp.eq.s64 	%p895, %rd352, 0;
	mov.b64 	%rd4283, 0;
	@%p895 bra 	$L__BB4_257;
	shl.b64 	%rd2163, %rd352, 32;
	shr.u64 	%rd2164, %rd352, 32;
	mov.b64 	%rd2165, 977;
	mul.hi.u64 	%rd2166, %rd352, %rd2165;
	mad.lo.s64 	%rd2167, %rd352, 977, %rd2163;
	setp.lt.u64 	%p896, %rd2167, %rd2163;
	selp.u64 	%rd2168, 1, 0, %p896;
	add.s64 	%rd4287, %rd2167, %rd4287;
	setp.lt.u64 	%p897, %rd4287, %rd2167;
	selp.u64 	%rd2169, 1, 0, %p897;
	add.s64 	%rd2170, %rd2169, %rd2168;
	add.s64 	%rd2171, %rd2164, %rd2166;
	setp.lt.u64 	%p898, %rd2171, %rd2164;
	selp.u64 	%rd2172, 1, 0, %p898;
	add.s64 	%rd2173, %rd4286, %rd2171;
	add.s64 	%rd2174, %rd2173, %rd2170;
	setp.lt.u64 	%p899, %rd2174, %rd4286;
	not.b64 	%rd2175, %rd2171;
	setp.gt.u64 	%p900, %rd2170, %rd2175;
	or.pred  	%p901, %p900, %p899;
	selp.u64 	%rd2176, 1, 0, %p901;
	add.s64 	%rd2177, %rd4285, %rd2172;
	add.s64 	%rd355, %rd2177, %rd2176;
	setp.lt.u64 	%p902, %rd355, %rd4285;
	selp.u64 	%rd2178, 1, 0, %p902;
	add.s64 	%rd356, %rd4284, %rd2178;
	setp.lt.u64 	%p903, %rd356, %rd4284;
	selp.u64 	%rd4283, 1, 0, %p903;
	mov.u64 	%rd4284, %rd356;
	mov.u64 	%rd4285, %rd355;
	mov.u64 	%rd4286, %rd2174;
$L__BB4_257:
	@%p885 bra 	$L__BB4_259;
	st.local.v2.u64 	[%rd347], {%rd4287, %rd4286};
	st.local.v2.u64 	[%rd347+16], {%rd4285, %rd4284};
	st.local.u64 	[%rd347+32], %rd4283;
	mov.u64 	%rd2179, $str$5;
	cvta.global.u64 	%rd2180, %rd2179;
	{ // callseq 137, 0
	.param .b64 param0;
	st.param.b64 	[param0], %rd2180;
	.param .b64 param1;
	st.param.b64 	[param1], %rd2141;
	.param .b32 retval0;
	call.uni (retval0), 
	vprintf, 
	(
	param0, 
	param1
	);
	ld.param.b32 	%r233, [retval0];
	} // callseq 137
$L__BB4_259:
	mad.lo.s64 	%rd4291, %rd4282, %rd4282, %rd4287;
	setp.lt.u64 	%p905, %rd4291, %rd4287;
	selp.u64 	%rd2182, 1, 0, %p905;
	add.s64 	%rd2183, %rd4286, %rd332;
	setp.lt.u64 	%p906, %rd2183, %rd4286;
	add.s64 	%rd4290, %rd2183, %rd2182;
	setp.lt.u64 	%p907, %rd4290, %rd2183;
	or.pred  	%p908, %p906, %p907;
	selp.u64 	%rd2184, 1, 0, %p908;
	add.s64 	%rd2185, %rd4285, %rd333;
	setp.lt.u64 	%p909, %rd2185, %rd4285;
	add.s64 	%rd4289, %rd2185, %rd2184;
	setp.lt.u64 	%p910, %rd4289, %rd2185;
	or.pred  	%p911, %p909, %p910;
	selp.u64 	%rd2186, 1, 0, %p911;
	add.s64 	%rd2187, %rd4284, %rd334;
	setp.lt.u64 	%p912, %rd2187, %rd4284;
	add.s64 	%rd4288, %rd2187, %rd2186;
	setp.lt.u64 	%p913, %rd4288, %rd2187;
	or.pred  	%p914, %p912, %p913;
	selp.u64 	%rd2188, 1, 0, %p914;
	add.s64 	%rd367, %rd4283, %rd2188;
	@%p885 bra 	$L__BB4_261;
	st.local.v2.u64 	[%rd347], {%rd4291, %rd4290};
	st.local.v2.u64 	[%rd347+16], {%rd4289, %rd4288};
	st.local.u64 	[%rd347+32], %rd367;
	mov.u64 	%rd2189, $str$6;
	cvta.global.u64 	%rd2190, %rd2189;
	{ // callseq 138, 0
	.param .b64 param0;
	st.param.b64 	[param0], %rd2190;
	.param .b64 param1;
	st.param.b64 	[param1], %rd2141;
	.param .b32 retval0;
	call.uni (retval0), 
	vprintf, 
	(
	param0, 
	param1
	);
	ld.param.b32 	%r235, [retval0];
	} // callseq 138
$L__BB4_261:
	setp.eq.s64 	%p916, %rd367, 0;
	mov.b16 	%rs138, 1;
	@%p916 bra 	$L__BB4_262;
	bra.uni 	$L__BB4_270;
$L__BB4_262:
	setp.gt.u64 	%p918, %rd4288, %rd1712;
	mov.pred 	%p917, -1;
	mov.pred 	%p2497, %p917;
	@%p918 bra 	$L__BB4_269;
	setp.ge.u64 	%p920, %rd4288, %rd1712;
	mov.pred 	%p919, 0;
	mov.pred 	%p2497, %p919;
	@%p920 bra 	$L__BB4_264;
	bra.uni 	$L__BB4_269;
$L__BB4_264:
	ld.const.u64 	%rd368, [_P+16];
	setp.gt.u64 	%p922, %rd4289, %rd368;
	mov.pred 	%p2497, %p917;
	@%p922 bra 	$L__BB4_269;
	setp.lt.u64 	%p924, %rd4289, %rd368;
	mov.pred 	%p2497, %p919;
	@%p924 bra 	$L__BB4_269;
	ld.const.u64 	%rd369, [_P+8];
	setp.gt.u64 	%p926, %rd4290, %rd369;
	mov.pred 	%p2497, %p917;
	@%p926 bra 	$L__BB4_269;
	setp.lt.u64 	%p928, %rd4290, %rd369;
	mov.pred 	%p2497, %p919;
	@%p928 bra 	$L__BB4_269;
	ld.const.u64 	%rd2192, [_P];
	setp.ge.u64 	%p2497, %rd4291, %rd2192;
$L__BB4_269:
	selp.u16 	%rs138, 1, 0, %p2497;
$L__BB4_270:
	@%p885 bra 	$L__BB4_272;
	cvt.u32.u16 	%r237, %rs138;
	mov.b32 	%r238, 0;
	st.local.u32 	[%rd347], %r238;
	st.local.u64 	[%rd347+8], %rd367;
	st.local.u32 	[%rd347+16], %r237;
	mov.u64 	%rd2193, $str$7;
	cvta.global.u64 	%rd2194, %rd2193;
	{ // callseq 139, 0
	.param .b64 param0;
	st.param.b64 	[param0], %rd2194;
	.param .b64 param1;
	st.param.b64 	[param1], %rd2141;
	.param .b32 retval0;
	call.uni (retval0), 
	vprintf, 
	(
	param0, 
	param1
	);
	ld.param.b32 	%r239, [retval0];
	} // callseq 139
$L__BB4_272:
	setp.eq.s16 	%p930, %rs138, 0;
	@%p930 bra 	$L__BB4_301;
	ld.const.u64 	%rd370, [_P];
	sub.s64 	%rd371, %rd4291, %rd370;
	setp.lt.u64 	%p931, %rd4291, %rd370;
	selp.u64 	%rd2196, 1, 0, %p931;
	ld.const.u64 	%rd372, [_P+8];
	sub.s64 	%rd2197, %rd4290, %rd372;
	setp.lt.u64 	%p932, %rd4290, %rd372;
	selp.s64 	%rd2198, -1, 0, %p931;
	add.s64 	%rd4290, %rd2197, %rd2198;
	setp.lt.u64 	%p933, %rd2197, %rd2196;
	or.pred  	%p934, %p932, %p933;
	selp.u64 	%rd2199, 1, 0, %p934;
	ld.const.u64 	%rd374, [_P+16];
	sub.s64 	%rd2200, %rd4289, %rd374;
	setp.lt.u64 	%p935, %rd4289, %rd374;
	selp.s64 	%rd2201, -1, 0, %p934;
	add.s64 	%rd4289, %rd2200, %rd2201;
	setp.lt.u64 	%p936, %rd2200, %rd2199;
	or.pred  	%p937, %p935, %p936;
	selp.u64 	%rd2202, 1, 0, %p937;
	sub.s64 	%rd2203, %rd4288, %rd1712;
	setp.lt.u64 	%p938, %rd4288, %rd1712;
	selp.s64 	%rd2204, -1, 0, %p937;
	add.s64 	%rd4288, %rd2203, %rd2204;
	setp.lt.u64 	%p939, %rd2203, %rd2202;
	or.pred  	%p940, %p938, %p939;
	selp.s64 	%rd2205, -1, 0, %p940;
	add.s64 	%rd377, %rd367, %rd2205;
	@%p885 bra 	$L__BB4_275;
	mov.b32 	%r241, 0;
	st.local.u32 	[%rd347], %r241;
	st.local.u64 	[%rd347+8], %rd371;
	st.local.v2.u64 	[%rd347+16], {%rd4290, %rd4289};
	st.local.v2.u64 	[%rd347+32], {%rd4288, %rd377};
	mov.u64 	%rd2206, $str$8;
	cvta.global.u64 	%rd2207, %rd2206;
	{ // callseq 140, 0
	.param .b64 param0;
	st.param.b64 	[param0], %rd2207;
	.param .b64 param1;
	st.param.b64 	[param1], %rd2141;
	.param .b32 retval0;
	call.uni (retval0), 
	vprintf, 
	(
	param0, 
	param1
	);
	ld.param.b32 	%r242, [retval0];
	} // callseq 140
$L__BB4_275:
	setp.ne.s64 	%p942, %rd377, 0;
	mov.b16 	%rs139, 1;
	@%p942 bra 	$L__BB4_283;
	setp.gt.u64 	%p944, %rd4288, %rd1712;
	mov.pred 	%p943, -1;
	mov.pred 	%p2498, %p943;
	@%p944 bra 	$L__BB4_282;
	setp.lt.u64 	%p946, %rd4288, %rd1712;
	mov.pred 	%p945, 0;
	mov.pred 	%p2498, %p945;
	@%p946 bra 	$L__BB4_282;
	setp.gt.u64 	%p948, %rd4289, %rd374;
	mov.pred 	%p2498, %p943;
	@%p948 bra 	$L__BB4_282;
	setp.lt.u64 	%p950, %rd4289, %rd374;
	mov.pred 	%p2498, %p945;
	@%p950 bra 	$L__BB4_282;
	setp.gt.u64 	%p952, %rd4290, %rd372;
	mov.pred 	%p2498, %p943;
	@%p952 bra 	$L__BB4_282;
	setp.ge.u64 	%p953, %rd4290, %rd372;
	setp.ge.u64 	%p954, %rd371, %rd370;
	and.pred  	%p2498, %p953, %p954;
$L__BB4_282:
	selp.u16 	%rs139, 1, 0, %p2498;
$L__BB4_283:
	@%p885 bra 	$L__BB4_285;
	cvt.u32.u16 	%r244, %rs139;
	mov.b32 	%r245, 1;
	st.local.u32 	[%rd347], %r245;
	st.local.u64 	[%rd347+8], %rd377;
	st.local.u32 	[%rd347+16], %r244;
	mov.u64 	%rd2209, $str$7;
	cvta.global.u64 	%rd2210, %rd2209;
	{ // callseq 141, 0
	.param .b64 param0;
	st.param.b64 	[param0], %rd2210;
	.param .b64 param1;
	st.param.b64 	[param1], %rd2141;
	.param .b32 retval0;
	call.uni (retval0), 
	vprintf, 
	(
	param0, 
	param1
	);
	ld.param.b32 	%r246, [retval0];
	} // callseq 141
$L__BB4_285:
	setp.eq.s16 	%p956, %rs139, 0;
	mov.u64 	%rd4291, %rd371;
	@%p956 bra 	$L__BB4_301;
	sub.s64 	%rd4291, %rd371, %rd370;
	setp.lt.u64 	%p957, %rd371, %rd370;
	selp.u64 	%rd2212, 1, 0, %p957;
	sub.s64 	%rd2213, %rd4290, %rd372;
	setp.lt.u64 	%p958, %rd4290, %rd372;
	selp.s64 	%rd2214, -1, 0, %p957;
	add.s64 	%rd4290, %rd2213, %rd2214;
	setp.lt.u64 	%p959, %rd2213, %rd2212;
	or.pred  	%p960, %p958, %p959;
	selp.u64 	%rd2215, 1, 0, %p960;
	sub.s64 	%rd2216, %rd4289, %rd374;
	setp.lt.u64 	%p961, %rd4289, %rd374;
	selp.s64 	%rd2217, -1, 0, %p960;
	add.s64 	%rd4289, %rd2216, %rd2217;
	setp.lt.u64 	%p962, %rd2216, %rd2215;
	or.pred  	%p963, %p961, %p962;
	selp.u64 	%rd2218, 1, 0, %p963;
	sub.s64 	%rd2219, %rd4288, %rd1712;
	setp.lt.u64 	%p964, %rd4288, %rd1712;
	selp.s64 	%rd2220, -1, 0, %p963;
	add.s64 	%rd4288, %rd2219, %rd2220;
	setp.lt.u64 	%p965, %rd2219, %rd2218;
	or.pred  	%p966, %p964, %p965;
	selp.s64 	%rd2221, -1, 0, %p966;
	add.s64 	%rd382, %rd377, %rd2221;
	@%p885 bra 	$L__BB4_288;
	mov.b32 	%r248, 1;
	st.local.u32 	[%rd347], %r248;
	st.local.u64 	[%rd347+8], %rd4291;
	st.local.v2.u64 	[%rd347+16], {%rd4290, %rd4289};
	st.local.v2.u64 	[%rd347+32], {%rd4288, %rd382};
	mov.u64 	%rd2222, $str$8;
	cvta.global.u64 	%rd2223, %rd2222;
	{ // callseq 142, 0
	.param .b64 param0;
	st.param.b64 	[param0], %rd2223;
	.param .b64 param1;
	st.param.b64 	[param1], %rd2141;
	.param .b32 retval0;
	call.uni (retval0), 
	vprintf, 
	(
	param0, 
	param1
	);
	ld.param.b32 	%r249, [retval0];
	} // callseq 142
$L__BB4_288:
	setp.ne.s64 	%p968, %rd382, 0;
	mov.b16 	%rs140, 1;
	@%p968 bra 	$L__BB4_296;
	setp.gt.u64 	%p970, %rd4288, %rd1712;
	mov.pred 	%p969, -1;
	mov.pred 	%p2499, %p969;
	@%p970 bra 	$L__BB4_295;
	setp.lt.u64 	%p972, %rd4288, %rd1712;
	mov.pred 	%p971, 0;
	mov.pred 	%p2499, %p971;
	@%p972 bra 	$L__BB4_295;
	setp.gt.u64 	%p974, %rd4289, %rd374;
	mov.pred 	%p2499, %p969;
	@%p974 bra 	$L__BB4_295;
	setp.lt.u64 	%p976, %rd4289, %rd374;
	mov.pred 	%p2499, %p971;
	@%p976 bra 	$L__BB4_295;
	setp.gt.u64 	%p978, %rd4290, %rd372;
	mov.pred 	%p2499, %p969;
	@%p978 bra 	$L__BB4_295;
	setp.ge.u64 	%p979, %rd4290, %rd372;
	setp.ge.u64 	%p980, %rd4291, %rd370;
	and.pred  	%p2499, %p979, %p980;
$L__BB4_295:
	selp.u16 	%rs140, 1, 0, %p2499;
$L__BB4_296:
	@%p885 bra 	$L__BB4_298;
	cvt.u32.u16 	%r251, %rs140;
	mov.b32 	%r252, 2;
	st.local.u32 	[%rd347], %r252;
	st.local.u64 	[%rd347+8], %rd382;
	st.local.u32 	[%rd347+16], %r251;
	mov.u64 	%rd2225, $str$7;
	cvta.global.u64 	%rd2226, %rd2225;
	{ // callseq 143, 0
	.param .b64 param0;
	st.param.b64 	[param0], %rd2226;
	.param .b64 param1;
	st.param.b64 	[param1], %rd2141;
	.param .b32 retval0;
	call.uni (retval0), 
	vprintf, 
	(
	param0, 
	param1
	);
	ld.param.b32 	%r253, [retval0];
	} // callseq 143
$L__BB4_298:
	setp.eq.s16 	%p982, %rs140, 0;
	@%p982 bra 	$L__BB4_301;
	sub.s64 	%rd383, %rd4291, %rd370;
	setp.lt.u64 	%p983, %rd4291, %rd370;
	selp.u64 	%rd2228, 1, 0, %p983;
	sub.s64 	%rd2229, %rd4290, %rd372;
	setp.lt.u64 	%p984, %rd4290, %rd372;
	selp.s64 	%rd2230, -1, 0, %p983;
	add.s64 	%rd4290, %rd2229, %rd2230;
	setp.lt.u64 	%p985, %rd2229, %rd2228;
	or.pred  	%p986, %p984, %p985;
	selp.u64 	%rd2231, 1, 0, %p986;
	sub.s64 	%rd2232, %rd4289, %rd374;
	setp.lt.u64 	%p987, %rd4289, %rd374;
	selp.s64 	%rd2233, -1, 0, %p986;
	add.s64 	%rd4289, %rd2232, %rd2233;
	setp.lt.u64 	%p988, %rd2232, %rd2231;
	or.pred  	%p989, %p987, %p988;
	selp.u64 	%rd2234, 1, 0, %p989;
	sub.s64 	%rd2235, %rd4288, %rd1712;
	setp.lt.u64 	%p990, %rd4288, %rd1712;
	selp.s64 	%rd2236, -1, 0, %p989;
	add.s64 	%rd4288, %rd2235, %rd2236;
	setp.lt.u64 	%p991, %rd2235, %rd2234;
	or.pred  	%p992, %p990, %p991;
	selp.s64 	%rd2237, -1, 0, %p992;
	add.s64 	%rd387, %rd382, %rd2237;
	mov.u64 	%rd4291, %rd383;
	@%p885 bra 	$L__BB4_301;
	mov.b32 	%r255, 2;
	st.local.u32 	[%rd347], %r255;
	st.local.u64 	[%rd347+8], %rd383;
	st.local.v2.u64 	[%rd347+16], {%rd4290, %rd4289};
	st.local.v2.u64 	[%rd347+32], {%rd4288, %rd387};
	mov.u64 	%rd2238, $str$8;
	cvta.global.u64 	%rd2239, %rd2238;
	{ // callseq 144, 0
	.param .b64 param0;
	st.param.b64 	[param0], %rd2239;
	.param .b64 param1;
	st.param.b64 	[param1], %rd2141;
	.param .b32 retval0;
	call.uni (retval0), 
	vprintf, 
	(
	param0, 
	param1
	);
	ld.param.b32 	%r256, [retval0];
	} // callseq 144
	mov.u64 	%rd4291, %rd383;
$L__BB4_301:
	@%p867 bra 	$L__BB4_303;
	add.u64 	%rd2241, %SP, 112;
	add.u64 	%rd2242, %SPL, 112;
	st.local.v2.u64 	[%rd2242], {%rd4291, %rd4290};
	st.local.v2.u64 	[%rd2242+16], {%rd4289, %rd4288};
	mov.u64 	%rd2243, $str$11;
	cvta.global.u64 	%rd2244, %rd2243;
	{ // callseq 145, 0
	.param .b64 param0;
	st.param.b64 	[param0], %rd2244;
	.param .b64 param1;
	st.param.b64 	[param1], %rd2241;
	.param .b32 retval0;
	call.uni (retval0), 
	vprintf, 
	(
	param0, 
	param1
	);
	ld.param.b32 	%r258, [retval0];
	} // callseq 145
$L__BB4_303:
	shl.b64 	%rd392, %rd4263, 1;
	shr.u64 	%rd2245, %rd4263, 63;
	add.s64 	%rd2246, %rd4262, %rd2245;
	setp.lt.u64 	%p995, %rd2246, %rd4262;
	selp.u64 	%rd2247, 1, 0, %p995;
	add.s64 	%rd4295, %rd2246, %rd4262;
	setp.lt.u64 	%p996, %rd4295, %rd2246;
	selp.u64 	%rd2248, 1, 0, %p996;
	add.s64 	%rd2249, %rd2248, %rd2247;
	add.s64 	%rd2250, %rd4261, %rd2249;
	setp.lt.u64 	%p997, %rd2250, %rd4261;
	selp.u64 	%rd2251, 1, 0, %p997;
	add.s64 	%rd4294, %rd2250, %rd4261;
	setp.lt.u64 	%p998, %rd4294, %rd2250;
	selp.u64 	%rd2252, 1, 0, %p998;
	add.s64 	%rd2253, %rd2252, %rd2251;
	add.s64 	%rd2254, %rd4260, %rd2253;
	setp.ge.u64 	%p999, %rd2254, %rd4260;
	add.s64 	%rd4293, %rd2254, %rd4260;
	setp.ge.u64 	%p1000, %rd4293, %rd2254;
	and.pred  	%p1001, %p1000, %p999;
	setp.le.u64 	%p1002, %rd4293, %rd1712;
	and.pred  	%p1003, %p1001, %p1002;
	@%p1003 bra 	$L__BB4_305;
	ld.const.u64 	%rd4292, [_P+16];
	bra.uni 	$L__BB4_310;
$L__BB4_305:
	setp.lt.u64 	%p1004, %rd4293, %rd1712;
	mov.u64 	%rd4296, %rd392;
	@%p1004 bra 	$L__BB4_311;
	ld.const.u64 	%rd4292, [_P+16];
	setp.gt.u64 	%p1005, %rd4294, %rd4292;
	@%p1005 bra 	$L__BB4_310;
	setp.lt.u64 	%p1006, %rd4294, %rd4292;
	mov.u64 	%rd4296, %rd392;
	@%p1006 bra 	$L__BB4_311;
	ld.const.u64 	%rd398, [_P+8];
	setp.gt.u64 	%p1007, %rd4295, %rd398;
	@%p1007 bra 	$L__BB4_310;
	setp.lt.u64 	%p1008, %rd4295, %rd398;
	ld.const.u64 	%rd2256, [_P];
	setp.lt.u64 	%p1009, %rd392, %rd2256;
	or.pred  	%p1010, %p1008, %p1009;
	mov.u64 	%rd4296, %rd392;
	@%p1010 bra 	$L__BB4_311;
$L__BB4_310:
	ld.const.u64 	%rd2258, [_P];
	sub.s64 	%rd4296, %rd392, %rd2258;
	setp.lt.u64 	%p1011, %rd392, %rd2258;
	selp.u64 	%rd2259, 1, 0, %p1011;
	ld.const.u64 	%rd2260, [_P+8];
	sub.s64 	%rd2261, %rd4295, %rd2260;
	setp.lt.u64 	%p1012, %rd4295, %rd2260;
	selp.s64 	%rd2262, -1, 0, %p1011;
	add.s64 	%rd4295, %rd2261, %rd2262;
	setp.lt.u64 	%p1013, %rd2261, %rd2259;
	or.pred  	%p1014, %p1012, %p1013;
	selp.u64 	%rd2263, 1, 0, %p1014;
	sub.s64 	%rd2264, %rd4294, %rd4292;
	setp.lt.u64 	%p1015, %rd4294, %rd4292;
	selp.s64 	%rd2265, -1, 0, %p1014;
	add.s64 	%rd4294, %rd2264, %rd2265;
	setp.lt.u64 	%p1016, %rd2264, %rd2263;
	or.pred  	%p1017, %p1015, %p1016;
	selp.s64 	%rd2266, -1, 0, %p1017;
	sub.s64 	%rd2267, %rd4293, %rd1712;
	add.s64 	%rd4293, %rd2267, %rd2266;
$L__BB4_311:
	setp.gt.u64 	%p1018, %rd4288, %rd4293;
	@%p1018 bra 	$L__BB4_317;
	setp.lt.u64 	%p1019, %rd4288, %rd4293;
	@%p1019 bra 	$L__BB4_318;
	setp.gt.u64 	%p1020, %rd4289, %rd4294;
	@%p1020 bra 	$L__BB4_317;
	setp.lt.u64 	%p1021, %rd4289, %rd4294;
	@%p1021 bra 	$L__BB4_318;
	setp.gt.u64 	%p1022, %rd4290, %rd4295;
	@%p1022 bra 	$L__BB4_317;
	setp.lt.u64 	%p1023, %rd4290, %rd4295;
	setp.lt.u64 	%p1024, %rd4291, %rd4296;
	or.pred  	%p1025, %p1023, %p1024;
	@%p1025 bra 	$L__BB4_318;
$L__BB4_317:
	setp.lt.u64 	%p1038, %rd4291, %rd4296;
	selp.u64 	%rd2292, 1, 0, %p1038;
	sub.s64 	%rd2293, %rd4290, %rd4295;
	setp.lt.u64 	%p1039, %rd4290, %rd4295;
	selp.s64 	%rd2294, -1, 0, %p1038;
	add.s64 	%rd4299, %rd2293, %rd2294;
	setp.lt.u64 	%p1040, %rd2293, %rd2292;
	or.pred  	%p1041, %p1039, %p1040;
	selp.u64 	%rd2295, 1, 0, %p1041;
	sub.s64 	%rd2296, %rd4289, %rd4294;
	setp.lt.u64 	%p1042, %rd4289, %rd4294;
	selp.s64 	%rd2297, -1, 0, %p1041;
	add.s64 	%rd4298, %rd2296, %rd2297;
	setp.lt.u64 	%p1043, %rd2296, %rd2295;
	or.pred  	%p1044, %p1042, %p1043;
	selp.s64 	%rd2298, -1, 0, %p1044;
	sub.s64 	%rd2299, %rd4288, %rd4293;
	add.s64 	%rd4297, %rd2299, %rd2298;
	bra.uni 	$L__BB4_319;
$L__BB4_318:
	ld.const.u64 	%rd2268, [_P];
	add.s64 	%rd411, %rd4291, %rd2268;
	setp.lt.u64 	%p1026, %rd411, %rd4291;
	selp.u64 	%rd2269, 1, 0, %p1026;
	add.s64 	%rd2270, %rd4290, %rd2269;
	setp.lt.u64 	%p1027, %rd2270, %rd4290;
	selp.u64 	%rd2271, 1, 0, %p1027;
	ld.const.u64 	%rd2272, [_P+8];
	add.s64 	%rd2273, %rd2270, %rd2272;
	setp.lt.u64 	%p1028, %rd2273, %rd2270;
	selp.u64 	%rd2274, 1, 0, %p1028;
	add.s64 	%rd2275, %rd2274, %rd2271;
	add.s64 	%rd2276, %rd4289, %rd2275;
	setp.lt.u64 	%p1029, %rd2276, %rd4289;
	selp.u64 	%rd2277, 1, 0, %p1029;
	ld.const.u64 	%rd2278, [_P+16];
	add.s64 	%rd2279, %rd2276, %rd2278;
	setp.lt.u64 	%p1030, %rd2279, %rd2276;
	selp.u64 	%rd2280, 1, 0, %p1030;
	add.s64 	%rd2281, %rd2280, %rd2277;
	add.s64 	%rd2282, %rd4288, %rd2281;
	add.s64 	%rd2283, %rd2282, %rd1712;
	setp.lt.u64 	%p1031, %rd411, %rd4296;
	selp.u64 	%rd2284, 1, 0, %p1031;
	sub.s64 	%rd2285, %rd2273, %rd4295;
	setp.lt.u64 	%p1032, %rd2273, %rd4295;
	selp.s64 	%rd2286, -1, 0, %p1031;
	add.s64 	%rd4299, %rd2285, %rd2286;
	setp.lt.u64 	%p1033, %rd2285, %rd2284;
	or.pred  	%p1034, %p1032, %p1033;
	selp.u64 	%rd2287, 1, 0, %p1034;
	sub.s64 	%rd2288, %rd2279, %rd4294;
	setp.lt.u64 	%p1035, %rd2279, %rd4294;
	selp.s64 	%rd2289, -1, 0, %p1034;
	add.s64 	%rd4298, %rd2288, %rd2289;
	setp.lt.u64 	%p1036, %rd2288, %rd2287;
	or.pred  	%p1037, %p1035, %p1036;
	selp.s64 	%rd2290, -1, 0, %p1037;
	sub.s64 	%rd2291, %rd2283, %rd4293;
	add.s64 	%rd4297, %rd2291, %rd2290;
	mov.u64 	%rd4291, %rd411;
$L__BB4_319:
	sub.s64 	%rd419, %rd4291, %rd4296;
	setp.gt.u64 	%p1045, %rd4260, %rd4297;
	@%p1045 bra 	$L__BB4_325;
	setp.lt.u64 	%p1046, %rd4260, %rd4297;
	@%p1046 bra 	$L__BB4_326;
	setp.gt.u64 	%p1047, %rd4261, %rd4298;
	@%p1047 bra 	$L__BB4_325;
	setp.lt.u64 	%p1048, %rd4261, %rd4298;
	@%p1048 bra 	$L__BB4_326;
	setp.gt.u64 	%p1049, %rd4262, %rd4299;
	@%p1049 bra 	$L__BB4_325;
	setp.lt.u64 	%p1050, %rd4262, %rd4299;
	setp.lt.u64 	%p1051, %rd4263, %rd419;
	or.pred  	%p1052, %p1050, %p1051;
	@%p1052 bra 	$L__BB4_326;
$L__BB4_325:
	setp.lt.u64 	%p1065, %rd4263, %rd419;
	selp.u64 	%rd2324, 1, 0, %p1065;
	sub.s64 	%rd2325, %rd4262, %rd4299;
	setp.lt.u64 	%p1066, %rd4262, %rd4299;
	selp.s64 	%rd2326, -1, 0, %p1065;
	add.s64 	%rd4303, %rd2325, %rd2326;
	setp.lt.u64 	%p1067, %rd2325, %rd2324;
	or.pred  	%p1068, %p1066, %p1067;
	selp.u64 	%rd2327, 1, 0, %p1068;
	sub.s64 	%rd2328, %rd4261, %rd4298;
	setp.lt.u64 	%p1069, %rd4261, %rd4298;
	selp.s64 	%rd2329, -1, 0, %p1068;
	add.s64 	%rd4302, %rd2328, %rd2329;
	setp.lt.u64 	%p1070, %rd2328, %rd2327;
	or.pred  	%p1071, %p1069, %p1070;
	selp.s64 	%rd2330, -1, 0, %p1071;
	sub.s64 	%rd2331, %rd4260, %rd4297;
	add.s64 	%rd4301, %rd2331, %rd2330;
	bra.uni 	$L__BB4_327;
$L__BB4_326:
	ld.const.u64 	%rd2300, [_P];
	add.s64 	%rd423, %rd4263, %rd2300;
	setp.lt.u64 	%p1053, %rd423, %rd4263;
	selp.u64 	%rd2301, 1, 0, %p1053;
	add.s64 	%rd2302, %rd4262, %rd2301;
	setp.lt.u64 	%p1054, %rd2302, %rd4262;
	selp.u64 	%rd2303, 1, 0, %p1054;
	ld.const.u64 	%rd2304, [_P+8];
	add.s64 	%rd2305, %rd2302, %rd2304;
	setp.lt.u64 	%p1055, %rd2305, %rd2302;
	selp.u64 	%rd2306, 1, 0, %p1055;
	add.s64 	%rd2307, %rd2306, %rd2303;
	add.s64 	%rd2308, %rd4261, %rd2307;
	setp.lt.u64 	%p1056, %rd2308, %rd4261;
	selp.u64 	%rd2309, 1, 0, %p1056;
	ld.const.u64 	%rd2310, [_P+16];
	add.s64 	%rd2311, %rd2308, %rd2310;
	setp.lt.u64 	%p1057, %rd2311, %rd2308;
	selp.u64 	%rd2312, 1, 0, %p1057;
	add.s64 	%rd2313, %rd2312, %rd2309;
	add.s64 	%rd2314, %rd4260, %rd2313;
	add.s64 	%rd2315, %rd2314, %rd1712;
	setp.lt.u64 	%p1058, %rd423, %rd419;
	selp.u64 	%rd2316, 1, 0, %p1058;
	sub.s64 	%rd2317, %rd2305, %rd4299;
	setp.lt.u64 	%p1059, %rd2305, %rd4299;
	selp.s64 	%rd2318, -1, 0, %p1058;
	add.s64 	%rd4303, %rd2317, %rd2318;
	setp.lt.u64 	%p1060, %rd2317, %rd2316;
	or.pred  	%p1061, %p1059, %p1060;
	selp.u64 	%rd2319, 1, 0, %p1061;
	sub.s64 	%rd2320, %rd2311, %rd4298;
	setp.lt.u64 	%p1062, %rd2311, %rd4298;
	selp.s64 	%rd2321, -1, 0, %p1061;
	add.s64 	%rd4302, %rd2320, %rd2321;
	setp.lt.u64 	%p1063, %rd2320, %rd2319;
	or.pred  	%p1064, %p1062, %p1063;
	selp.s64 	%rd2322, -1, 0, %p1064;
	sub.s64 	%rd2323, %rd2315, %rd4297;
	add.s64 	%rd4301, %rd2323, %rd2322;
	mov.u64 	%rd4263, %rd423;
$L__BB4_327:
	sub.s64 	%rd2332, %rd4263, %rd419;
	mul.lo.s64 	%rd431, %rd2332, %rd4282;
	mul.hi.u64 	%rd2333, %rd4282, %rd2332;
	mul.lo.s64 	%rd2334, %rd4303, %rd4282;
	mul.hi.u64 	%rd2335, %rd4282, %rd4303;
	add.s64 	%rd2336, %rd2334, %rd2333;
	setp.lt.u64 	%p1072, %rd2336, %rd2334;
	selp.u64 	%rd2337, 1, 0, %p1072;
	add.s64 	%rd2338, %rd2335, %rd2337;
	mul.lo.s64 	%rd2339, %rd4302, %rd4282;
	mul.hi.u64 	%rd2340, %rd4282, %rd4302;
	add.s64 	%rd2341, %rd2339, %rd2338;
	setp.lt.u64 	%p1073, %rd2341, %rd2339;
	selp.u64 	%rd2342, 1, 0, %p1073;
	add.s64 	%rd2343, %rd2340, %rd2342;
	mul.lo.s64 	%rd2344, %rd4301, %rd4282;
	mul.hi.u64 	%rd2345, %rd4282, %rd4301;
	add.s64 	%rd2346, %rd2344, %rd2343;
	setp.lt.u64 	%p1074, %rd2346, %rd2344;
	selp.u64 	%rd2347, 1, 0, %p1074;
	add.s64 	%rd2348, %rd2345, %rd2347;
	mul.hi.u64 	%rd2349, %rd4281, %rd2332;
	mad.lo.s64 	%rd432, %rd2332, %rd4281, %rd2336;
	setp.lt.u64 	%p1075, %rd432, %rd2336;
	selp.u64 	%rd2350, 1, 0, %p1075;
	add.s64 	%rd2351, %rd2349, %rd2350;
	mul.hi.u64 	%rd2352, %rd4281, %rd4303;
	mad.lo.s64 	%rd2353, %rd4303, %rd4281, %rd2341;
	setp.lt.u64 	%p1076, %rd2353, %rd2341;
	selp.u64 	%rd2354, 1, 0, %p1076;
	add.s64 	%rd2355, %rd2353, %rd2351;
	setp.lt.u64 	%p1077, %rd2355, %rd2353;
	selp.u64 	%rd2356, 1, 0, %p1077;
	add.s64 	%rd2357, %rd2352, %rd2354;
	add.s64 	%rd2358, %rd2357, %rd2356;
	mul.hi.u64 	%rd2359, %rd4281, %rd4302;
	mad.lo.s64 	%rd2360, %rd4302, %rd4281, %rd2346;
	setp.lt.u64 	%p1078, %rd2360, %rd2346;
	selp.u64 	%rd2361, 1, 0, %p1078;
	add.s64 	%rd2362, %rd2360, %rd2358;
	setp.lt.u64 	%p1079, %rd2362, %rd2360;
	selp.u64 	%rd2363, 1, 0, %p1079;
	add.s64 	%rd2364, %rd2359, %rd2361;
	add.s64 	%rd2365, %rd2364, %rd2363;
	mul.hi.u64 	%rd2366, %rd4281, %rd4301;
	mad.lo.s64 	%rd2367, %rd4301, %rd4281, %rd2348;
	setp.lt.u64 	%p1080, %rd2367, %rd2348;
	selp.u64 	%rd2368, 1, 0, %p1080;
	add.s64 	%rd2369, %rd2367, %rd2365;
	setp.lt.u64 	%p1081, %rd2369, %rd2367;
	selp.u64 	%rd2370, 1, 0, %p1081;
	add.s64 	%rd2371, %rd2366, %rd2368;
	add.s64 	%rd2372, %rd2371, %rd2370;
	mul.hi.u64 	%rd2373, %rd4280, %rd2332;
	mad.lo.s64 	%rd433, %rd2332, %rd4280, %rd2355;
	setp.lt.u64 	%p1082, %rd433, %rd2355;
	selp.u64 	%rd2374, 1, 0, %p1082;
	add.s64 	%rd2375, %rd2373, %rd2374;
	mul.hi.u64 	%rd2376, %rd4280, %rd4303;
	mad.lo.s64 	%rd2377, %rd4303, %rd4280, %rd2362;
	setp.lt.u64 	%p1083, %rd2377, %rd2362;
	selp.u64 	%rd2378, 1, 0, %p1083;
	add.s64 	%rd2379, %rd2377, %rd2375;
	setp.lt.u64 	%p1084, %rd2379, %rd2377;
	selp.u64 	%rd2380, 1, 0, %p1084;
	add.s64 	%rd2381, %rd2376, %rd2378;
	add.s64 	%rd2382, %rd2381, %rd2380;
	mul.hi.u64 	%rd2383, %rd4280, %rd4302;
	mad.lo.s64 	%rd2384, %rd4302, %rd4280, %rd2369;
	setp.lt.u64 	%p1085, %rd2384, %rd2369;
	selp.u64 	%rd2385, 1, 0, %p1085;
	add.s64 	%rd2386, %rd2384, %rd2382;
	setp.lt.u64 	%p1086, %rd2386, %rd2384;
	selp.u64 	%rd2387, 1, 0, %p1086;
	add.s64 	%rd2388, %rd2383, %rd2385;
	add.s64 	%rd2389, %rd2388, %rd2387;
	mul.hi.u64 	%rd2390, %rd4280, %rd4301;
	mad.lo.s64 	%rd2391, %rd4301, %rd4280, %rd2372;
	setp.lt.u64 	%p1087, %rd2391, %rd2372;
	selp.u64 	%rd2392, 1, 0, %p1087;
	add.s64 	%rd2393, %rd2391, %rd2389;
	setp.lt.u64 	%p1088, %rd2393, %rd2391;
	selp.u64 	%rd2394, 1, 0, %p1088;
	add.s64 	%rd2395, %rd2390, %rd2392;
	add.s64 	%rd2396, %rd2395, %rd2394;
	mul.hi.u64 	%rd2397, %rd4279, %rd2332;
	mad.lo.s64 	%rd434, %rd2332, %rd4279, %rd2379;
	setp.lt.u64 	%p1089, %rd434, %rd2379;
	selp.u64 	%rd2398, 1, 0, %p1089;
	add.s64 	%rd2399, %rd2397, %rd2398;
	mul.hi.u64 	%rd2400, %rd4279, %rd4303;
	mad.lo.s64 	%rd2401, %rd4303, %rd4279, %rd2386;
	setp.lt.u64 	%p1090, %rd2401, %rd2386;
	selp.u64 	%rd2402, 1, 0, %p1090;
	add.s64 	%rd435, %rd2401, %rd2399;
	setp.lt.u64 	%p1091, %rd435, %rd2401;
	selp.u64 	%rd2403, 1, 0, %p1091;
	add.s64 	%rd2404, %rd2400, %rd2402;
	add.s64 	%rd2405, %rd2404, %rd2403;
	mul.hi.u64 	%rd2406, %rd4279, %rd4302;
	mad.lo.s64 	%rd2407, %rd4302, %rd4279, %rd2393;
	setp.lt.u64 	%p1092, %rd2407, %rd2393;
	selp.u64 	%rd2408, 1, 0, %p1092;
	add.s64 	%rd436, %rd2407, %rd2405;
	setp.lt.u64 	%p1093, %rd436, %rd2407;
	selp.u64 	%rd2409, 1, 0, %p1093;
	add.s64 	%rd2410, %rd2406, %rd2408;
	add.s64 	%rd2411, %rd2410, %rd2409;
	mul.hi.u64 	%rd2412, %rd4279, %rd4301;
	mad.lo.s64 	%rd2413, %rd4301, %rd4279, %rd2396;
	setp.lt.u64 	%p1094, %rd2413, %rd2396;
	selp.u64 	%rd2414, 1, 0, %p1094;
	add.s64 	%rd437, %rd2413, %rd2411;
	setp.lt.u64 	%p1095, %rd437, %rd2413;
	selp.u64 	%rd2415, 1, 0, %p1095;
	add.s64 	%rd2416, %rd2412, %rd2414;
	add.s64 	%rd438, %rd2416, %rd2415;
	setp.eq.s64 	%p1096, %rd2332, 0;
	and.pred  	%p1097, %p34, %p1096;
	setp.eq.s64 	%p1098, %rd4303, 0;
	and.pred  	%p1099, %p1097, %p1098;
	setp.eq.s64 	%p1100, %rd4302, 0;
	and.pred  	%p1101, %p1099, %p1100;
	setp.eq.s64 	%p1102, %rd4301, -9223372036854775808;
	and.pred  	%p43, %p1101, %p1102;
	not.pred 	%p1103, %p43;
	@%p1103 bra 	$L__BB4_329;
	mov.u64 	%rd2417, $str$9;
	cvta.global.u64 	%rd2418, %rd2417;
	{ // callseq 146, 0
	.param .b64 param0;
	st.param.b64 	[param0], %rd2418;
	.param .b64 param1;
	st.param.b64 	[param1], 0;
	.param .b32 retval0;
	call.uni (retval0), 
	vprintf, 
	(
	param0, 
	param1
	);
	ld.param.b32 	%r260, [retval0];
	} // callseq 146
	add.u64 	%rd2419, %SP, 112;
	add.u64 	%rd2420, %SPL, 112;
	st.local.v2.u64 	[%rd2420], {%rd431, %rd432};
	st.local.v2.u64 	[%rd2420+16], {%rd433, %rd434};
	st.local.v2.u64 	[%rd2420+32], {%rd435, %rd436};
	st.local.v2.u64 	[%rd2420+48], {%rd437, %rd438};
	mov.u64 	%rd2421, $str$10;
	cvta.global.u64 	%rd2422, %rd2421;
	{ // callseq 147, 0
	.param .b64 param0;
	st.param.b64 	[param0], %rd2422;
	.param .b64 param1;
	st.param.b64 	[param1], %rd2419;
	.param .b32 retval0;
	call.uni (retval0), 
	vprintf, 
	(
	param0, 
	param1
	);
	ld.param.b32 	%r262, [retval0];
	} // callseq 147
$L__BB4_329:
	add.u64 	%rd2423, %SP, 48;
	add.u64 	%rd439, %SPL, 48;
	mov.b64 	{%r264, %r265}, %rd435;
	mov.b64 	{%r266, %r267}, %rd436;
	mov.b64 	%rd440, {%r265, %r266};
	mov.b64 	{%r268, %r269}, %rd437;
	mov.b64 	%rd441, {%r267, %r268};
	mov.b64 	{%r270, %r271}, %rd438;
	mov.b64 	%rd442, {%r269, %r270};
	shr.u64 	%rd443, %rd438, 32;
	mov.b64 	%rd2424, 977;
	mul.hi.u64 	%rd2425, %rd435, %rd2424;
	mul.lo.s64 	%rd2426, %rd436, 977;
	mul.hi.u64 	%rd2427, %rd436, %rd2424;
	add.s64 	%rd444, %rd2426, %rd2425;
	setp.lt.u64 	%p1104, %rd444, %rd2426;
	selp.u64 	%rd2428, 1, 0, %p1104;
	add.s64 	%rd2429, %rd2427, %rd2428;
	mul.lo.s64 	%rd2430, %rd437, 977;
	mul.hi.u64 	%rd2431, %rd437, %rd2424;
	add.s64 	%rd445, %rd2430, %rd2429;
	setp.lt.u64 	%p1105, %rd445, %rd2430;
	selp.u64 	%rd2432, 1, 0, %p1105;
	add.s64 	%rd2433, %rd2431, %rd2432;
	mul.lo.s64 	%rd2434, %rd438, 977;
	mul.hi.u64 	%rd2435, %rd438, %rd2424;
	add.s64 	%rd446, %rd2434, %rd2433;
	setp.lt.u64 	%p1106, %rd446, %rd2434;
	selp.u64 	%rd2436, 1, 0, %p1106;
	add.s64 	%rd447, %rd2435, %rd2436;
	setp.eq.s64 	%p1107, %rd438, 4611686018427387904;
	setp.eq.s64 	%p1108, %rd431, 0;
	and.pred  	%p1109, %p1107, %p1108;
	setp.eq.s64 	%p1110, %rd432, 0;
	and.pred  	%p1111, %p1109, %p1110;
	setp.eq.s64 	%p1112, %rd433, 0;
	and.pred  	%p1113, %p1111, %p1112;
	setp.eq.s64 	%p1114, %rd434, 0;
	and.pred  	%p1115, %p1113, %p1114;
	setp.eq.s64 	%p1116, %rd435, 0;
	and.pred  	%p1117, %p1115, %p1116;
	setp.eq.s64 	%p1118, %rd436, 0;
	and.pred  	%p1119, %p1117, %p1118;
	setp.eq.s64 	%p1120, %rd437, 0;
	and.pred  	%p44, %p1119, %p1120;
	not.pred 	%p1121, %p44;
	@%p1121 bra 	$L__BB4_331;
	mov.u64 	%rd2437, $str;
	cvta.global.u64 	%rd2438, %rd2437;
	{ // callseq 148, 0
	.param .b64 param0;
	st.param.b64 	[param0], %rd2438;
	.param .b64 param1;
	st.param.b64 	[param1], 0;
	.param .b32 retval0;
	call.uni (retval0), 
	vprintf, 
	(
	param0, 
	param1
	);
	ld.param.b32 	%r272, [retval0];
	} // callseq 148
	mov.b64 	%rd2439, 0;
	st.local.v2.u64 	[%rd439], {%rd2439, %rd2439};
	mov.b64 	%rd2440, 4611686018427387904;
	st.local.v2.u64 	[%rd439+16], {%rd2439, %rd2440};
	mov.u64 	%rd2441, $str$1;
	cvta.global.u64 	%rd2442, %rd2441;
	{ // callseq 149, 0
	.param .b64 param0;
	st.param.b64 	[param0], %rd2442;
	.param .b64 param1;
	st.param.b64 	[param1], %rd2423;
	.param .b32 retval0;
	call.uni (retval0), 
	vprintf, 
	(
	param0, 
	param1
	);
	ld.param.b32 	%r274, [retval0];
	} // callseq 149
	shl.b64 	%rd2444, %rd435, 32;
	st.local.v2.u64 	[%rd439], {%rd2444, %rd440};
	st.local.v2.u64 	[%rd439+16], {%rd441, %rd442};
	st.local.u64 	[%rd439+32], %rd443;
	mov.u64 	%rd2445, $str$2;
	cvta.global.u64 	%rd2446, %rd2445;
	{ // callseq 150, 0
	.param .b64 param0;
	st.param.b64 	[param0], %rd2446;
	.param .b64 param1;
	st.param.b64 	[param1], %rd2423;
	.param .b32 retval0;
	call.uni (retval0), 
	vprintf, 
	(
	param0, 
	param1
	);
	ld.param.b32 	%r276, [retval0];
	} // callseq 150
	mul.lo.s64 	%rd2447, %rd435, 977;
	st.local.v2.u64 	[%rd439], {%rd2447, %rd444};
	st.local.v2.u64 	[%rd439+16], {%rd445, %rd446};
	st.local.u64 	[%rd439+32], %rd447;
	mov.u64 	%rd2448, $str$3;
	cvta.global.u64 	%rd2449, %rd2448;
	{ // callseq 151, 0
	.param .b64 param0;
	st.param.b64 	[param0], %rd2449;
	.param .b64 param1;
	st.param.b64 	[param1], %rd2423;
	.param .b32 retval0;
	call.uni (retval0), 
	vprintf, 
	(
	param0, 
	param1
	);
	ld.param.b32 	%r278, [retval0];
	} // callseq 151
$L__BB4_331:
	mul.lo.s64 	%rd4309, %rd435, 4294968273;
	shl.b64 	%rd2450, %rd435, 32;
	setp.lt.u64 	%p1122, %rd4309, %rd2450;
	selp.u64 	%rd2451, 1, 0, %p1122;
	mad.lo.s64 	%rd2452, %rd435, 977, %rd2451;
	setp.gt.u64 	%p1123, %rd2452, %rd4309;
	selp.b64 	%rd2453, 1, %rd2451, %p1123;
	add.s64 	%rd2454, %rd440, %rd2453;
	add.s64 	%rd4308, %rd2454, %rd444;
	setp.lt.u64 	%p1124, %rd4308, %rd440;
	selp.u64 	%rd2455, 1, 0, %p1124;
	add.s64 	%rd2456, %rd444, %rd2455;
	setp.gt.u64 	%p1125, %rd2456, %rd4308;
	selp.b64 	%rd2457, 1, %rd2455, %p1125;
	add.s64 	%rd2458, %rd441, %rd2457;
	add.s64 	%rd4307, %rd2458, %rd445;
	setp.lt.u64 	%p1126, %rd4307, %rd441;
	selp.u64 	%rd2459, 1, 0, %p1126;
	add.s64 	%rd2460, %rd445, %rd2459;
	setp.gt.u64 	%p1127, %rd2460, %rd4307;
	selp.b64 	%rd2461, 1, %rd2459, %p1127;
	add.s64 	%rd2462, %rd442, %rd2461;
	add.s64 	%rd4306, %rd2462, %rd446;
	setp.lt.u64 	%p1128, %rd4306, %rd442;
	selp.u64 	%rd2463, 1, 0, %p1128;
	add.s64 	%rd2464, %rd446, %rd2463;
	setp.gt.u64 	%p1129, %rd2464, %rd4306;
	selp.b64 	%rd2465, 1, %rd2463, %p1129;
	add.s64 	%rd2466, %rd443, %rd2465;
	add.s64 	%rd452, %rd2466, %rd447;
	@%p1121 bra 	$L__BB4_333;
	st.local.v2.u64 	[%rd439], {%rd4309, %rd4308};
	st.local.v2.u64 	[%rd439+16], {%rd4307, %rd4306};
	st.local.u64 	[%rd439+32], %rd452;
	mov.u64 	%rd2467, $str$4;
	cvta.global.u64 	%rd2468, %rd2467;
	{ // callseq 152, 0
	.param .b64 param0;
	st.param.b64 	[param0], %rd2468;
	.param .b64 param1;
	st.param.b64 	[param1], %rd2423;
	.param .b32 retval0;
	call.uni (retval0), 
	vprintf, 
	(
	param0, 
	param1
	);
	ld.param.b32 	%r280, [retval0];
	} // callseq 152
$L__BB4_333:
	setp.eq.s64 	%p1131, %rd452, 0;
	mov.b64 	%rd4305, 0;
	@%p1131 bra 	$L__BB4_335;
	shl.b64 	%rd2471, %rd452, 32;
	shr.u64 	%rd2472, %rd452, 32;
	mov.b64 	%rd2473, 977;
	mul.hi.u64 	%rd2474, %rd452, %rd2473;
	mad.lo.s64 	%rd2475, %rd452, 977, %rd2471;
	setp.lt.u64 	%p1132, %rd2475, %rd2471;
	selp.u64 	%rd2476, 1, 0, %p1132;
	add.s64 	%rd4309, %rd2475, %rd4309;
	setp.lt.u64 	%p1133, %rd4309, %rd2475;
	selp.u64 	%rd2477, 1, 0, %p1133;
	add.s64 	%rd2478, %rd2477, %rd2476;
	add.s64 	%rd2479, %rd2472, %rd2474;
	setp.lt.u64 	%p1134, %rd2479, %rd2472;
	selp.u64 	%rd2480, 1, 0, %p1134;
	add.s64 	%rd2481, %rd4308, %rd2479;
	add.s64 	%rd2482, %rd2481, %rd2478;
	setp.lt.u64 	%p1135, %rd2482, %rd4308;
	not.b64 	%rd2483, %rd2479;
	setp.gt.u64 	%p1136, %rd2478, %rd2483;
	or.pred  	%p1137, %p1136, %p1135;
	selp.u64 	%rd2484, 1, 0, %p1137;
	add.s64 	%rd2485, %rd4307, %rd2480;
	add.s64 	%rd455, %rd2485, %rd2484;
	setp.lt.u64 	%p1138, %rd455, %rd4307;
	selp.u64 	%rd2486, 1, 0, %p1138;
	add.s64 	%rd456, %rd4306, %rd2486;
	setp.lt.u64 	%p1139, %rd456, %rd4306;
	selp.u64 	%rd4305, 1, 0, %p1139;
	mov.u64 	%rd4306, %rd456;
	mov.u64 	%rd4307, %rd455;
	mov.u64 	%rd4308, %rd2482;
$L__BB4_335:
	@%p1121 bra 	$L__BB4_337;
	st.local.v2.u64 	[%rd439], {%rd4309, %rd4308};
	st.local.v2.u64 	[%rd439+16], {%rd4307, %rd4306};
	st.local.u64 	[%rd439+32], %rd4305;
	mov.u64 	%rd2487, $str$5;
	cvta.global.u64 	%rd2488, %rd2487;
	{ // callseq 153, 0
	.param .b64 param0;
	st.param.b64 	[param0], %rd2488;
	.param .b64 param1;
	st.param.b64 	[param1], %rd2423;
	.param .b32 retval0;
	call.uni (retval0), 
	vprintf, 
	(
	param0, 
	param1
	);
	ld.param.b32 	%r282, [retval0];
	} // callseq 153
$L__BB4_337:
	add.s64 	%rd4313, %rd4309, %rd431;
	setp.lt.u64 	%p1141, %rd4313, %rd4309;
	selp.u64 	%rd2490, 1, 0, %p1141;
	add.s64 	%rd2491, %rd4308, %rd432;
	setp.lt.u64 	%p1142, %rd2491, %rd4308;
	add.s64 	%rd4312, %rd2491, %rd2490;
	setp.lt.u64 	%p1143, %rd4312, %rd2491;
	or.pred  	%p1144, %p1142, %p1143;
	selp.u64 	%rd2492, 1, 0, %p1144;
	add.s64 	%rd2493, %rd4307, %rd433;
	setp.lt.u64 	%p1145, %rd2493, %rd4307;
	add.s64 	%rd4311, %rd2493, %rd2492;
	setp.lt.u64 	%p1146, %rd4311, %rd2493;
	or.pred  	%p1147, %p1145, %p1146;
	selp.u64 	%rd2494, 1, 0, %p1147;
	add.s64 	%rd2495, %rd4306, %rd434;
	setp.lt.u64 	%p1148, %rd2495, %rd4306;
	add.s64 	%rd4310, %rd2495, %rd2494;
	setp.lt.u64 	%p1149, %rd4310, %rd2495;
	or.pred  	%p1150, %p1148, %p1149;
	selp.u64 	%rd2496, 1, 0, %p1150;
	add.s64 	%rd467, %rd4305, %rd2496;
	@%p1121 bra 	$L__BB4_339;
	st.local.v2.u64 	[%rd439], {%rd4313, %rd4312};
	st.local.v2.u64 	[%rd439+16], {%rd4311, %rd4310};
	st.local.u64 	[%rd439+32], %rd467;
	mov.u64 	%rd2497, $str$6;
	cvta.global.u64 	%rd2498, %rd2497;
	{ // callseq 154, 0
	.param .b64 param0;
	st.param.b64 	[param0], %rd2498;
	.param .b64 param1;
	st.param.b64 	[param1], %rd2423;
	.param .b32 retval0;
	call.uni (retval0), 
	vprintf, 
	(
	param0, 
	param1
	);
	ld.param.b32 	%r284, [retval0];
	} // callseq 154
$L__BB4_339:
	setp.eq.s64 	%p1152, %rd467, 0;
	mov.b16 	%rs141, 1;
	@%p1152 bra 	$L__BB4_340;
	bra.uni 	$L__BB4_348;
$L__BB4_340:
	setp.gt.u64 	%p1154, %rd4310, %rd1712;
	mov.pred 	%p1153, -1;
	mov.pred 	%p2500, %p1153;
	@%p1154 bra 	$L__BB4_347;
	setp.ge.u64 	%p1156, %rd4310, %rd1712;
	mov.pred 	%p1155, 0;
	mov.pred 	%p2500, %p1155;
	@%p1156 bra 	$L__BB4_342;
	bra.uni 	$L__BB4_347;
$L__BB4_342:
	ld.const.u64 	%rd468, [_P+16];
	setp.gt.u64 	%p1158, %rd4311, %rd468;
	mov.pred 	%p2500, %p1153;
	@%p1158 bra 	$L__BB4_347;
	setp.lt.u64 	%p1160, %rd4311, %rd468;
	mov.pred 	%p2500, %p1155;
	@%p1160 bra 	$L__BB4_347;
	ld.const.u64 	%rd469, [_P+8];
	setp.gt.u64 	%p1162, %rd4312, %rd469;
	mov.pred 	%p2500, %p1153;
	@%p1162 bra 	$L__BB4_347;
	setp.lt.u64 	%p1164, %rd4312, %rd469;
	mov.pred 	%p2500, %p1155;
	@%p1164 bra 	$L__BB4_347;
	ld.const.u64 	%rd2500, [_P];
	setp.ge.u64 	%p2500, %rd4313, %rd2500;
$L__BB4_347:
	selp.u16 	%rs141, 1, 0, %p2500;
$L__BB4_348:
	@%p1121 bra 	$L__BB4_350;
	cvt.u32.u16 	%r286, %rs141;
	mov.b32 	%r287, 0;
	st.local.u32 	[%rd439], %r287;
	st.local.u64 	[%rd439+8], %rd467;
	st.local.u32 	[%rd439+16], %r286;
	mov.u64 	%rd2501, $str$7;
	cvta.global.u64 	%rd2502, %rd2501;
	{ // callseq 155, 0
	.param .b64 param0;
	st.param.b64 	[param0], %rd2502;
	.param .b64 param1;
	st.param.b64 	[param1], %rd2423;
	.param .b32 retval0;
	call.uni (retval0), 
	vprintf, 
	(
	param0, 
	param1
	);
	ld.param.b32 	%r288, [retval0];
	} // callseq 155
$L__BB4_350:
	setp.eq.s16 	%p1166, %rs141, 0;
	@%p1166 bra 	$L__BB4_379;
	ld.const.u64 	%rd470, [_P];
	sub.s64 	%rd471, %rd4313, %rd470;
	setp.lt.u64 	%p1167, %rd4313, %rd470;
	selp.u64 	%rd2504, 1, 0, %p1167;
	ld.const.u64 	%rd472, [_P+8];
	sub.s64 	%rd2505, %rd4312, %rd472;
	setp.lt.u64 	%p1168, %rd4312, %rd472;
	selp.s64 	%rd2506, -1, 0, %p1167;
	add.s64 	%rd4312, %rd2505, %rd2506;
	setp.lt.u64 	%p1169, %rd2505, %rd2504;
	or.pred  	%p1170, %p1168, %p1169;
	selp.u64 	%rd2507, 1, 0, %p1170;
	ld.const.u64 	%rd474, [_P+16];
	sub.s64 	%rd2508, %rd4311, %rd474;
	setp.lt.u64 	%p1171, %rd4311, %rd474;
	selp.s64 	%rd2509, -1, 0, %p1170;
	add.s64 	%rd4311, %rd2508, %rd2509;
	setp.lt.u64 	%p1172, %rd2508, %rd2507;
	or.pred  	%p1173, %p1171, %p1172;
	selp.u64 	%rd2510, 1, 0, %p1173;
	sub.s64 	%rd2511, %rd4310, %rd1712;
	setp.lt.u64 	%p1174, %rd4310, %rd1712;
	selp.s64 	%rd2512, -1, 0, %p1173;
	add.s64 	%rd4310, %rd2511, %rd2512;
	setp.lt.u64 	%p1175, %rd2511, %rd2510;
	or.pred  	%p1176, %p1174, %p1175;
	selp.s64 	%rd2513, -1, 0, %p1176;
	add.s64 	%rd477, %rd467, %rd2513;
	@%p1121 bra 	$L__BB4_353;
	mov.b32 	%r290, 0;
	st.local.u32 	[%rd439], %r290;
	st.local.u64 	[%rd439+8], %rd471;
	st.local.v2.u64 	[%rd439+16], {%rd4312, %rd4311};
	st.local.v2.u64 	[%rd439+32], {%rd4310, %rd477};
	mov.u64 	%rd2514, $str$8;
	cvta.global.u64 	%rd2515, %rd2514;
	{ // callseq 156, 0
	.param .b64 param0;
	st.param.b64 	[param0], %rd2515;
	.param .b64 param1;
	st.param.b64 	[param1], %rd2423;
	.param .b32 retval0;
	call.uni (retval0), 
	vprintf, 
	(
	param0, 
	param1
	);
	ld.param.b32 	%r291, [retval0];
	} // callseq 156
$L__BB4_353:
	setp.ne.s64 	%p1178, %rd477, 0;
	mov.b16 	%rs142, 1;
	@%p1178 bra 	$L__BB4_361;
	setp.gt.u64 	%p1180, %rd4310, %rd1712;
	mov.pred 	%p1179, -1;
	mov.pred 	%p2501, %p1179;
	@%p1180 bra 	$L__BB4_360;
	setp.lt.u64 	%p1182, %rd4310, %rd1712;
	mov.pred 	%p1181, 0;
	mov.pred 	%p2501, %p1181;
	@%p1182 bra 	$L__BB4_360;
	setp.gt.u64 	%p1184, %rd4311, %rd474;
	mov.pred 	%p2501, %p1179;
	@%p1184 bra 	$L__BB4_360;
	setp.lt.u64 	%p1186, %rd4311, %rd474;
	mov.pred 	%p2501, %p1181;
	@%p1186 bra 	$L__BB4_360;
	setp.gt.u64 	%p1188, %rd4312, %rd472;
	mov.pred 	%p2501, %p1179;
	@%p1188 bra 	$L__BB4_360;
	setp.ge.u64 	%p1189, %rd4312, %rd472;
	setp.ge.u64 	%p1190, %rd471, %rd470;
	and.pred  	%p2501, %p1189, %p1190;
$L__BB4_360:
	selp.u16 	%rs142, 1, 0, %p2501;
$L__BB4_361:
	@%p1121 bra 	$L__BB4_363;
	cvt.u32.u16 	%r293, %rs142;
	mov.b32 	%r294, 1;
	st.local.u32 	[%rd439], %r294;
	st.local.u64 	[%rd439+8], %rd477;
	st.local.u32 	[%rd439+16], %r293;
	mov.u64 	%rd2517, $str$7;
	cvta.global.u64 	%rd2518, %rd2517;
	{ // callseq 157, 0
	.param .b64 param0;
	st.param.b64 	[param0], %rd2518;
	.param .b64 param1;
	st.param.b64 	[param1], %rd2423;
	.param .b32 retval0;
	call.uni (retval0), 
	vprintf, 
	(
	param0, 
	param1
	);
	ld.param.b32 	%r295, [retval0];
	} // callseq 157
$L__BB4_363:
	setp.eq.s16 	%p1192, %rs142, 0;
	mov.u64 	%rd4313, %rd471;
	@%p1192 bra 	$L__BB4_379;
	sub.s64 	%rd4313, %rd471, %rd470;
	setp.lt.u64 	%p1193, %rd471, %rd470;
	selp.u64 	%rd2520, 1, 0, %p1193;
	sub.s64 	%rd2521, %rd4312, %rd472;
	setp.lt.u64 	%p1194, %rd4312, %rd472;
	selp.s64 	%rd2522, -1, 0, %p1193;
	add.s64 	%rd4312, %rd2521, %rd2522;
	setp.lt.u64 	%p1195, %rd2521, %rd2520;
	or.pred  	%p1196, %p1194, %p1195;
	selp.u64 	%rd2523, 1, 0, %p1196;
	sub.s64 	%rd2524, %rd4311, %rd474;
	setp.lt.u64 	%p1197, %rd4311, %rd474;
	selp.s64 	%rd2525, -1, 0, %p1196;
	add.s64 	%rd4311, %rd2524, %rd2525;
	setp.lt.u64 	%p1198, %rd2524, %rd2523;
	or.pred  	%p1199, %p1197, %p1198;
	selp.u64 	%rd2526, 1, 0, %p1199;
	sub.s64 	%rd2527, %rd4310, %rd1712;
	setp.lt.u64 	%p1200, %rd4310, %rd1712;
	selp.s64 	%rd2528, -1, 0, %p1199;
	add.s64 	%rd4310, %rd2527, %rd2528;
	setp.lt.u64 	%p1201, %rd2527, %rd2526;
	or.pred  	%p1202, %p1200, %p1201;
	selp.s64 	%rd2529, -1, 0, %p1202;
	add.s64 	%rd482, %rd477, %rd2529;
	@%p1121 bra 	$L__BB4_366;
	mov.b32 	%r297, 1;
	st.local.u32 	[%rd439], %r297;
	st.local.u64 	[%rd439+8], %rd4313;
	st.local.v2.u64 	[%rd439+16], {%rd4312, %rd4311};
	st.local.v2.u64 	[%rd439+32], {%rd4310, %rd482};
	mov.u64 	%rd2530, $str$8;
	cvta.global.u64 	%rd2531, %rd2530;
	{ // callseq 158, 0
	.param .b64 param0;
	st.param.b64 	[param0], %rd2531;
	.param .b64 param1;
	st.param.b64 	[param1], %rd2423;
	.param .b32 retval0;
	call.uni (retval0), 
	vprintf, 
	(
	param0, 
	param1
	);
	ld.param.b32 	%r298, [retval0];
	} // callseq 158
$L__BB4_366:
	setp.ne.s64 	%p1204, %rd482, 0;
	mov.b16 	%rs143, 1;
	@%p1204 bra 	$L__BB4_374;
	setp.gt.u64 	%p1206, %rd4310, %rd1712;
	mov.pred 	%p1205, -1;
	mov.pred 	%p2502, %p1205;
	@%p1206 bra 	$L__BB4_373;
	setp.lt.u64 	%p1208, %rd4310, %rd1712;
	mov.pred 	%p1207, 0;
	mov.pred 	%p2502, %p1207;
	@%p1208 bra 	$L__BB4_373;
	setp.gt.u64 	%p1210, %rd4311, %rd474;
	mov.pred 	%p2502, %p1205;
	@%p1210 bra 	$L__BB4_373;
	setp.lt.u64 	%p1212, %rd4311, %rd474;
	mov.pred 	%p2502, %p1207;
	@%p1212 bra 	$L__BB4_373;
	setp.gt.u64 	%p1214, %rd4312, %rd472;
	mov.pred 	%p2502, %p1205;
	@%p1214 bra 	$L__BB4_373;
	setp.ge.u64 	%p1215, %rd4312, %rd472;
	setp.ge.u64 	%p1216, %rd4313, %rd470;
	and.pred  	%p2502, %p1215, %p1216;
$L__BB4_373:
	selp.u16 	%rs143, 1, 0, %p2502;
$L__BB4_374:
	@%p1121 bra 	$L__BB4_376;
	cvt.u32.u16 	%r300, %rs143;
	mov.b32 	%r301, 2;
	st.local.u32 	[%rd439], %r301;
	st.local.u64 	[%rd439+8], %rd482;
	st.local.u32 	[%rd439+16], %r300;
	mov.u64 	%rd2533, $str$7;
	cvta.global.u64 	%rd2534, %rd2533;
	{ // callseq 159, 0
	.param .b64 param0;
	st.param.b64 	[param0], %rd2534;
	.param .b64 param1;
	st.param.b64 	[param1], %rd2423;
	.param .b32 retval0;
	call.uni (retval0), 
	vprintf, 
	(
	param0, 
	param1
	);
	ld.param.b32 	%r302, [retval0];
	} // callseq 159
$L__BB4_376:
	setp.eq.s16 	%p1218, %rs143, 0;
	@%p1218 bra 	$L__BB4_379;
	sub.s64 	%rd483, %rd4313, %rd470;
	setp.lt.u64 	%p1219, %rd4313, %rd470;
	selp.u64 	%rd2536, 1, 0, %p1219;
	sub.s64 	%rd2537, %rd4312, %rd472;
	setp.lt.u64 	%p1220, %rd4312, %rd472;
	selp.s64 	%rd2538, -1, 0, %p1219;
	add.s64 	%rd4312, %rd2537, %rd2538;
	setp.lt.u64 	%p1221, %rd2537, %rd2536;
	or.pred  	%p1222, %p1220, %p1221;
	selp.u64 	%rd2539, 1, 0, %p1222;
	sub.s64 	%rd2540, %rd4311, %rd474;
	setp.lt.u64 	%p1223, %rd4311, %rd474;
	selp.s64 	%rd2541, -1, 0, %p1222;
	add.s64 	%rd4311, %rd2540, %rd2541;
	setp.lt.u64 	%p1224, %rd2540, %rd2539;
	or.pred  	%p1225, %p1223, %p1224;
	selp.u64 	%rd2542, 1, 0, %p1225;
	sub.s64 	%rd2543, %rd4310, %rd1712;
	setp.lt.u64 	%p1226, %rd4310, %rd1712;
	selp.s64 	%rd2544, -1, 0, %p1225;
	add.s64 	%rd4310, %rd2543, %rd2544;
	setp.lt.u64 	%p1227, %rd2543, %rd2542;
	or.pred  	%p1228, %p1226, %p1227;
	selp.s64 	%rd2545, -1, 0, %p1228;
	add.s64 	%rd487, %rd482, %rd2545;
	mov.u64 	%rd4313, %rd483;
	@%p1121 bra 	$L__BB4_379;
	mov.b32 	%r304, 2;
	st.local.u32 	[%rd439], %r304;
	st.local.u64 	[%rd439+8], %rd483;
	st.local.v2.u64 	[%rd439+16], {%rd4312, %rd4311};
	st.local.v2.u64 	[%rd439+32], {%rd4310, %rd487};
	mov.u64 	%rd2546, $str$8;
	cvta.global.u64 	%rd2547, %rd2546;
	{ // callseq 160, 0
	.param .b64 param0;
	st.param.b64 	[param0], %rd2547;
	.param .b64 param1;
	st.param.b64 	[param1], %rd2423;
	.param .b32 retval0;
	call.uni (retval0), 
	vprintf, 
	(
	param0, 
	param1
	);
	ld.param.b32 	%r305, [retval0];
	} // callseq 160
	mov.u64 	%rd4313, %rd483;
$L__BB4_379:
	@%p1103 bra 	$L__BB4_381;
	add.u64 	%rd2549, %SP, 112;
	add.u64 	%rd2550, %SPL, 112;
	st.local.v2.u64 	[%rd2550], {%rd4313, %rd4312};
	st.local.v2.u64 	[%rd2550+16], {%rd4311, %rd4310};
	mov.u64 	%rd2551, $str$11;
	cvta.global.u64 	%rd2552, %rd2551;
	{ // callseq 161, 0
	.param .b64 param0;
	st.param.b64 	[param0], %rd2552;
	.param .b64 param1;
	st.param.b64 	[param1], %rd2549;
	.param .b32 retval0;
	call.uni (retval0), 
	vprintf, 
	(
	param0, 
	param1
	);
	ld.param.b32 	%r307, [retval0];
	} // callseq 161
$L__BB4_381:
	shl.b64 	%rd492, %rd4244, 1;
	shr.u64 	%rd2553, %rd4244, 63;
	add.s64 	%rd2554, %rd4243, %rd2553;
	setp.lt.u64 	%p1231, %rd2554, %rd4243;
	selp.u64 	%rd2555, 1, 0, %p1231;
	add.s64 	%rd4317, %rd2554, %rd4243;
	setp.lt.u64 	%p1232, %rd4317, %rd2554;
	selp.u64 	%rd2556, 1, 0, %p1232;
	add.s64 	%rd2557, %rd2556, %rd2555;
	add.s64 	%rd2558, %rd4242, %rd2557;
	setp.lt.u64 	%p1233, %rd2558, %rd4242;
	selp.u64 	%rd2559, 1, 0, %p1233;
	add.s64 	%rd4316, %rd2558, %rd4242;
	setp.lt.u64 	%p1234, %rd4316, %rd2558;
	selp.u64 	%rd2560, 1, 0, %p1234;
	add.s64 	%rd2561, %rd2560, %rd2559;
	add.s64 	%rd2562, %rd4241, %rd2561;
	setp.ge.u64 	%p1235, %rd2562, %rd4241;
	add.s64 	%rd4315, %rd2562, %rd4241;
	setp.ge.u64 	%p1236, %rd4315, %rd2562;
	and.pred  	%p1237, %p1236, %p1235;
	setp.le.u64 	%p1238, %rd4315, %rd1712;
	and.pred  	%p1239, %p1237, %p1238;
	@%p1239 bra 	$L__BB4_383;
	ld.const.u64 	%rd4314, [_P+16];
	bra.uni 	$L__BB4_388;
$L__BB4_383:
	setp.lt.u64 	%p1240, %rd4315, %rd1712;
	mov.u64 	%rd4318, %rd492;
	@%p1240 bra 	$L__BB4_389;
	ld.const.u64 	%rd4314, [_P+16];
	setp.gt.u64 	%p1241, %rd4316, %rd4314;
	@%p1241 bra 	$L__BB4_388;
	setp.lt.u64 	%p1242, %rd4316, %rd4314;
	mov.u64 	%rd4318, %rd492;
	@%p1242 bra 	$L__BB4_389;
	ld.const.u64 	%rd498, [_P+8];
	setp.gt.u64 	%p1243, %rd4317, %rd498;
	@%p1243 bra 	$L__BB4_388;
	setp.lt.u64 	%p1244, %rd4317, %rd498;
	ld.const.u64 	%rd2564, [_P];
	setp.lt.u64 	%p1245, %rd492, %rd2564;
	or.pred  	%p1246, %p1244, %p1245;
	mov.u64 	%rd4318, %rd492;
	@%p1246 bra 	$L__BB4_389;
$L__BB4_388:
	ld.const.u64 	%rd2566, [_P];
	sub.s64 	%rd4318, %rd492, %rd2566;
	setp.lt.u64 	%p1247, %rd492, %rd2566;
	selp.u64 	%rd2567, 1, 0, %p1247;
	ld.const.u64 	%rd2568, [_P+8];
	sub.s64 	%rd2569, %rd4317, %rd2568;
	setp.lt.u64 	%p1248, %rd4317, %rd2568;
	selp.s64 	%rd2570, -1, 0, %p1247;
	add.s64 	%rd4317, %rd2569, %rd2570;
	setp.lt.u64 	%p1249, %rd2569, %rd2567;
	or.pred  	%p1250, %p1248, %p1249;
	selp.u64 	%rd2571, 1, 0, %p1250;
	sub.s64 	%rd2572, %rd4316, %rd4314;
	setp.lt.u64 	%p1251, %rd4316, %rd4314;
	selp.s64 	%rd2573, -1, 0, %p1250;
	add.s64 	%rd4316, %rd2572, %rd2573;
	setp.lt.u64 	%p1252, %rd2572, %rd2571;
	or.pred  	%p1253, %p1251, %p1252;
	selp.s64 	%rd2574, -1, 0, %p1253;
	sub.s64 	%rd2575, %rd4315, %rd1712;
	add.s64 	%rd4315, %rd2575, %rd2574;
$L__BB4_389:
	shl.b64 	%rd508, %rd4318, 1;
	shr.u64 	%rd2576, %rd4318, 63;
	add.s64 	%rd2577, %rd4317, %rd2576;
	setp.lt.u64 	%p1254, %rd2577, %rd4317;
	selp.u64 	%rd2578, 1, 0, %p1254;
	add.s64 	%rd4322, %rd2577, %rd4317;
	setp.lt.u64 	%p1255, %rd4322, %rd2577;
	selp.u64 	%rd2579, 1, 0, %p1255;
	add.s64 	%rd2580, %rd2579, %rd2578;
	add.s64 	%rd2581, %rd4316, %rd2580;
	setp.lt.u64 	%p1256, %rd2581, %rd4316;
	selp.u64 	%rd2582, 1, 0, %p1256;
	add.s64 	%rd4321, %rd2581, %rd4316;
	setp.lt.u64 	%p1257, %rd4321, %rd2581;
	selp.u64 	%rd2583, 1, 0, %p1257;
	add.s64 	%rd2584, %rd2583, %rd2582;
	add.s64 	%rd2585, %rd4315, %rd2584;
	setp.ge.u64 	%p1258, %rd2585, %rd4315;
	add.s64 	%rd4320, %rd2585, %rd4315;
	setp.ge.u64 	%p1259, %rd4320, %rd2585;
	and.pred  	%p1260, %p1259, %p1258;
	setp.le.u64 	%p1261, %rd4320, %rd1712;
	and.pred  	%p1262, %p1260, %p1261;
	@%p1262 bra 	$L__BB4_391;
	ld.const.u64 	%rd4319, [_P+16];
	bra.uni 	$L__BB4_396;
$L__BB4_391:
	setp.lt.u64 	%p1263, %rd4320, %rd1712;
	mov.u64 	%rd4323, %rd508;
	@%p1263 bra 	$L__BB4_397;
	ld.const.u64 	%rd4319, [_P+16];
	setp.gt.u64 	%p1264, %rd4321, %rd4319;
	@%p1264 bra 	$L__BB4_396;
	setp.lt.u64 	%p1265, %rd4321, %rd4319;
	mov.u64 	%rd4323, %rd508;
	@%p1265 bra 	$L__BB4_397;
	ld.const.u64 	%rd514, [_P+8];
	setp.gt.u64 	%p1266, %rd4322, %rd514;
	@%p1266 bra 	$L__BB4_396;
	setp.lt.u64 	%p1267, %rd4322, %rd514;
	ld.const.u64 	%rd2587, [_P];
	setp.lt.u64 	%p1268, %rd508, %rd2587;
	or.pred  	%p1269, %p1267, %p1268;
	mov.u64 	%rd4323, %rd508;
	@%p1269 bra 	$L__BB4_397;
$L__BB4_396:
	ld.const.u64 	%rd2589, [_P];
	sub.s64 	%rd4323, %rd508, %rd2589;
	setp.lt.u64 	%p1270, %rd508, %rd2589;
	selp.u64 	%rd2590, 1, 0, %p1270;
	ld.const.u64 	%rd2591, [_P+8];
	sub.s64 	%rd2592, %rd4322, %rd2591;
	setp.lt.u64 	%p1271, %rd4322, %rd2591;
	selp.s64 	%rd2593, -1, 0, %p1270;
	add.s64 	%rd4322, %rd2592, %rd2593;
	setp.lt.u64 	%p1272, %rd2592, %rd2590;
	or.pred  	%p1273, %p1271, %p1272;
	selp.u64 	%rd2594, 1, 0, %p1273;
	sub.s64 	%rd2595, %rd4321, %rd4319;
	setp.lt.u64 	%p1274, %rd4321, %rd4319;
	selp.s64 	%rd2596, -1, 0, %p1273;
	add.s64 	%rd4321, %rd2595, %rd2596;
	setp.lt.u64 	%p1275, %rd2595, %rd2594;
	or.pred  	%p1276, %p1274, %p1275;
	selp.s64 	%rd2597, -1, 0, %p1276;
	sub.s64 	%rd2598, %rd4320, %rd1712;
	add.s64 	%rd4320, %rd2598, %rd2597;
$L__BB4_397:
	shl.b64 	%rd524, %rd4323, 1;
	shr.u64 	%rd2599, %rd4323, 63;
	add.s64 	%rd2600, %rd4322, %rd2599;
	setp.lt.u64 	%p1277, %rd2600, %rd4322;
	selp.u64 	%rd2601, 1, 0, %p1277;
	add.s64 	%rd4327, %rd2600, %rd4322;
	setp.lt.u64 	%p1278, %rd4327, %rd2600;
	selp.u64 	%rd2602, 1, 0, %p1278;
	add.s64 	%rd2603, %rd2602, %rd2601;
	add.s64 	%rd2604, %rd4321, %rd2603;
	setp.lt.u64 	%p1279, %rd2604, %rd4321;
	selp.u64 	%rd2605, 1, 0, %p1279;
	add.s64 	%rd4326, %rd2604, %rd4321;
	setp.lt.u64 	%p1280, %rd4326, %rd2604;
	selp.u64 	%rd2606, 1, 0, %p1280;
	add.s64 	%rd2607, %rd2606, %rd2605;
	add.s64 	%rd2608, %rd4320, %rd2607;
	setp.ge.u64 	%p1281, %rd2608, %rd4320;
	add.s64 	%rd4325, %rd2608, %rd4320;
	setp.ge.u64 	%p1282, %rd4325, %rd2608;
	and.pred  	%p1283, %p1282, %p1281;
	setp.le.u64 	%p1284, %rd4325, %rd1712;
	and.pred  	%p1285, %p1283, %p1284;
	@%p1285 bra 	$L__BB4_399;
	ld.const.u64 	%rd4324, [_P+16];
	bra.uni 	$L__BB4_404;
$L__BB4_399:
	setp.lt.u64 	%p1286, %rd4325, %rd1712;
	mov.u64 	%rd4328, %rd524;
	@%p1286 bra 	$L__BB4_405;
	ld.const.u64 	%rd4324, [_P+16];
	setp.gt.u64 	%p1287, %rd4326, %rd4324;
	@%p1287 bra 	$L__BB4_404;
	setp.lt.u64 	%p1288, %rd4326, %rd4324;
	mov.u64 	%rd4328, %rd524;
	@%p1288 bra 	$L__BB4_405;
	ld.const.u64 	%rd530, [_P+8];
	setp.gt.u64 	%p1289, %rd4327, %rd530;
	@%p1289 bra 	$L__BB4_404;
	setp.lt.u64 	%p1290, %rd4327, %rd530;
	ld.const.u64 	%rd2610, [_P];
	setp.lt.u64 	%p1291, %rd524, %rd2610;
	or.pred  	%p1292, %p1290, %p1291;
	mov.u64 	%rd4328, %rd524;
	@%p1292 bra 	$L__BB4_405;
$L__BB4_404:
	ld.const.u64 	%rd2612, [_P];
	sub.s64 	%rd4328, %rd524, %rd2612;
	setp.lt.u64 	%p1293, %rd524, %rd2612;
	selp.u64 	%rd2613, 1, 0, %p1293;
	ld.const.u64 	%rd2614, [_P+8];
	sub.s64 	%rd2615, %rd4327, %rd2614;
	setp.lt.u64 	%p1294, %rd4327, %rd2614;
	selp.s64 	%rd2616, -1, 0, %p1293;
	add.s64 	%rd4327, %rd2615, %rd2616;
	setp.lt.u64 	%p1295, %rd2615, %rd2613;
	or.pred  	%p1296, %p1294, %p1295;
	selp.u64 	%rd2617, 1, 0, %p1296;
	sub.s64 	%rd2618, %rd4326, %rd4324;
	setp.lt.u64 	%p1297, %rd4326, %rd4324;
	selp.s64 	%rd2619, -1, 0, %p1296;
	add.s64 	%rd4326, %rd2618, %rd2619;
	setp.lt.u64 	%p1298, %rd2618, %rd2617;
	or.pred  	%p1299, %p1297, %p1298;
	selp.s64 	%rd2620, -1, 0, %p1299;
	sub.s64 	%rd2621, %rd4325, %rd1712;
	add.s64 	%rd4325, %rd2621, %rd2620;
$L__BB4_405:
	setp.gt.u64 	%p1300, %rd4310, %rd4325;
	@%p1300 bra 	$L__BB4_411;
	setp.lt.u64 	%p1301, %rd4310, %rd4325;
	@%p1301 bra 	$L__BB4_412;
	setp.gt.u64 	%p1302, %rd4311, %rd4326;
	@%p1302 bra 	$L__BB4_411;
	setp.lt.u64 	%p1303, %rd4311, %rd4326;
	@%p1303 bra 	$L__BB4_412;
	setp.gt.u64 	%p1304, %rd4312, %rd4327;
	@%p1304 bra 	$L__BB4_411;
	setp.lt.u64 	%p1305, %rd4312, %rd4327;
	setp.lt.u64 	%p1306, %rd4313, %rd4328;
	or.pred  	%p1307, %p1305, %p1306;
	@%p1307 bra 	$L__BB4_412;
$L__BB4_411:
	setp.lt.u64 	%p1320, %rd4313, %rd4328;
	selp.u64 	%rd2646, 1, 0, %p1320;
	sub.s64 	%rd2647, %rd4312, %rd4327;
	setp.lt.u64 	%p1321, %rd4312, %rd4327;
	selp.s64 	%rd2648, -1, 0, %p1320;
	add.s64 	%rd4331, %rd2647, %rd2648;
	setp.lt.u64 	%p1322, %rd2647, %rd2646;
	or.pred  	%p1323, %p1321, %p1322;
	selp.u64 	%rd2649, 1, 0, %p1323;
	sub.s64 	%rd2650, %rd4311, %rd4326;
	setp.lt.u64 	%p1324, %rd4311, %rd4326;
	selp.s64 	%rd2651, -1, 0, %p1323;
	add.s64 	%rd4330, %rd2650, %rd2651;
	setp.lt.u64 	%p1325, %rd2650, %rd2649;
	or.pred  	%p1326, %p1324, %p1325;
	selp.s64 	%rd2652, -1, 0, %p1326;
	sub.s64 	%rd2653, %rd4310, %rd4325;
	add.s64 	%rd4329, %rd2653, %rd2652;
	bra.uni 	$L__BB4_413;
$L__BB4_412:
	ld.const.u64 	%rd2622, [_P];
	add.s64 	%rd543, %rd4313, %rd2622;
	setp.lt.u64 	%p1308, %rd543, %rd4313;
	selp.u64 	%rd2623, 1, 0, %p1308;
	add.s64 	%rd2624, %rd4312, %rd2623;
	setp.lt.u64 	%p1309, %rd2624, %rd4312;
	selp.u64 	%rd2625, 1, 0, %p1309;
	ld.const.u64 	%rd2626, [_P+8];
	add.s64 	%rd2627, %rd2624, %rd2626;
	setp.lt.u64 	%p1310, %rd2627, %rd2624;
	selp.u64 	%rd2628, 1, 0, %p1310;
	add.s64 	%rd2629, %rd2628, %rd2625;
	add.s64 	%rd2630, %rd4311, %rd2629;
	setp.lt.u64 	%p1311, %rd2630, %rd4311;
	selp.u64 	%rd2631, 1, 0, %p1311;
	ld.const.u64 	%rd2632, [_P+16];
	add.s64 	%rd2633, %rd2630, %rd2632;
	setp.lt.u64 	%p1312, %rd2633, %rd2630;
	selp.u64 	%rd2634, 1, 0, %p1312;
	add.s64 	%rd2635, %rd2634, %rd2631;
	add.s64 	%rd2636, %rd4310, %rd2635;
	add.s64 	%rd2637, %rd2636, %rd1712;
	setp.lt.u64 	%p1313, %rd543, %rd4328;
	selp.u64 	%rd2638, 1, 0, %p1313;
	sub.s64 	%rd2639, %rd2627, %rd4327;
	setp.lt.u64 	%p1314, %rd2627, %rd4327;
	selp.s64 	%rd2640, -1, 0, %p1313;
	add.s64 	%rd4331, %rd2639, %rd2640;
	setp.lt.u64 	%p1315, %rd2639, %rd2638;
	or.pred  	%p1316, %p1314, %p1315;
	selp.u64 	%rd2641, 1, 0, %p1316;
	sub.s64 	%rd2642, %rd2633, %rd4326;
	setp.lt.u64 	%p1317, %rd2633, %rd4326;
	selp.s64 	%rd2643, -1, 0, %p1316;
	add.s64 	%rd4330, %rd2642, %rd2643;
	setp.lt.u64 	%p1318, %rd2642, %rd2641;
	or.pred  	%p1319, %p1317, %p1318;
	selp.s64 	%rd2644, -1, 0, %p1319;
	sub.s64 	%rd2645, %rd2637, %rd4325;
	add.s64 	%rd4329, %rd2645, %rd2644;
	mov.u64 	%rd4313, %rd543;
$L__BB4_413:
	sub.s64 	%rd551, %rd4313, %rd4328;
	mul.lo.s64 	%rd552, %rd8, %rd7;
	mul.hi.u64 	%rd2654, %rd7, %rd8;
	mul.lo.s64 	%rd2655, %rd11, %rd7;
	mul.hi.u64 	%rd2656, %rd7, %rd11;
	add.s64 	%rd2657, %rd2655, %rd2654;
	setp.lt.u64 	%p1327, %rd2657, %rd2655;
	selp.u64 	%rd2658, 1, 0, %p1327;
	add.s64 	%rd2659, %rd2656, %rd2658;
	mul.lo.s64 	%rd2660, %rd14, %rd7;
	mul.hi.u64 	%rd2661, %rd7, %rd14;
	add.s64 	%rd2662, %rd2660, %rd2659;
	setp.lt.u64 	%p1328, %rd2662, %rd2660;
	selp.u64 	%rd2663, 1, 0, %p1328;
	add.s64 	%rd2664, %rd2661, %rd2663;
	mul.lo.s64 	%rd2665, %rd17, %rd7;
	mul.hi.u64 	%rd2666, %rd7, %rd17;
	add.s64 	%rd2667, %rd2665, %rd2664;
	setp.lt.u64 	%p1329, %rd2667, %rd2665;
	selp.u64 	%rd2668, 1, 0, %p1329;
	add.s64 	%rd2669, %rd2666, %rd2668;
	mul.hi.u64 	%rd2670, %rd1025, %rd8;
	mad.lo.s64 	%rd553, %rd8, %rd1025, %rd2657;
	setp.lt.u64 	%p1330, %rd553, %rd2657;
	selp.u64 	%rd2671, 1, 0, %p1330;
	add.s64 	%rd2672, %rd2670, %rd2671;
	mul.hi.u64 	%rd2673, %rd1025, %rd11;
	mad.lo.s64 	%rd2674, %rd11, %rd1025, %rd2662;
	setp.lt.u64 	%p1331, %rd2674, %rd2662;
	selp.u64 	%rd2675, 1, 0, %p1331;
	add.s64 	%rd2676, %rd2674, %rd2672;
	setp.lt.u64 	%p1332, %rd2676, %rd2674;
	selp.u64 	%rd2677, 1, 0, %p1332;
	add.s64 	%rd2678, %rd2673, %rd2675;
	add.s64 	%rd2679, %rd2678, %rd2677;
	mul.hi.u64 	%rd2680, %rd1025, %rd14;
	mad.lo.s64 	%rd2681, %rd14, %rd1025, %rd2667;
	setp.lt.u64 	%p1333, %rd2681, %rd2667;
	selp.u64 	%rd2682, 1, 0, %p1333;
	add.s64 	%rd2683, %rd2681, %rd2679;
	setp.lt.u64 	%p1334, %rd2683, %rd2681;
	selp.u64 	%rd2684, 1, 0, %p1334;
	add.s64 	%rd2685, %rd2680, %rd2682;
	add.s64 	%rd2686, %rd2685, %rd2684;
	mul.hi.u64 	%rd2687, %rd1025, %rd17;
	mad.lo.s64 	%rd2688, %rd17, %rd1025, %rd2669;
	setp.lt.u64 	%p1335, %rd2688, %rd2669;
	selp.u64 	%rd2689, 1, 0, %p1335;
	add.s64 	%rd2690, %rd2688, %rd2686;
	setp.lt.u64 	%p1336, %rd2690, %rd2688;
	selp.u64 	%rd2691, 1, 0, %p1336;
	add.s64 	%rd2692, %rd2687, %rd2689;
	add.s64 	%rd2693, %rd2692, %rd2691;
	mul.hi.u64 	%rd2694, %rd1026, %rd8;
	mad.lo.s64 	%rd554, %rd8, %rd1026, %rd2676;
	setp.lt.u64 	%p1337, %rd554, %rd2676;
	selp.u64 	%rd2695, 1, 0, %p1337;
	add.s64 	%rd2696, %rd2694, %rd2695;
	mul.hi.u64 	%rd2697, %rd1026, %rd11;
	mad.lo.s64 	%rd2698, %rd11, %rd1026, %rd2683;
	setp.lt.u64 	%p1338, %rd2698, %rd2683;
	selp.u64 	%rd2699, 1, 0, %p1338;
	add.s64 	%rd2700, %rd2698, %rd2696;
	setp.lt.u64 	%p1339, %rd2700, %rd2698;
	selp.u64 	%rd2701, 1, 0, %p1339;
	add.s64 	%rd2702, %rd2697, %rd2699;
	add.s64 	%rd2703, %rd2702, %rd2701;
	mul.hi.u64 	%rd2704, %rd1026, %rd14;
	mad.lo.s64 	%rd2705, %rd14, %rd1026, %rd2690;
	setp.lt.u64 	%p1340, %rd2705, %rd2690;
	selp.u64 	%rd2706, 1, 0, %p1340;
	add.s64 	%rd2707, %rd2705, %rd2703;
	setp.lt.u64 	%p1341, %rd2707, %rd2705;
	selp.u64 	%rd2708, 1, 0, %p1341;
	add.s64 	%rd2709, %rd2704, %rd2706;
	add.s64 	%rd2710, %rd2709, %rd2708;
	mul.hi.u64 	%rd2711, %rd1026, %rd17;
	mad.lo.s64 	%rd2712, %rd17, %rd1026, %rd2693;
	setp.lt.u64 	%p1342, %rd2712, %rd2693;
	selp.u64 	%rd2713, 1, 0, %p1342;
	add.s64 	%rd2714, %rd2712, %rd2710;
	setp.lt.u64 	%p1343, %rd2714, %rd2712;
	selp.u64 	%rd2715, 1, 0, %p1343;
	add.s64 	%rd2716, %rd2711, %rd2713;
	add.s64 	%rd2717, %rd2716, %rd2715;
	mul.hi.u64 	%rd2718, %rd1027, %rd8;
	mad.lo.s64 	%rd555, %rd8, %rd1027, %rd2700;
	setp.lt.u64 	%p1344, %rd555, %rd2700;
	selp.u64 	%rd2719, 1, 0, %p1344;
	add.s64 	%rd2720, %rd2718, %rd2719;
	mul.hi.u64 	%rd2721, %rd1027, %rd11;
	mad.lo.s64 	%rd2722, %rd11, %rd1027, %rd2707;
	setp.lt.u64 	%p1345, %rd2722, %rd2707;
	selp.u64 	%rd2723, 1, 0, %p1345;
	add.s64 	%rd556, %rd2722, %rd2720;
	setp.lt.u64 	%p1346, %rd556, %rd2722;
	selp.u64 	%rd2724, 1, 0, %p1346;
	add.s64 	%rd2725, %rd2721, %rd2723;
	add.s64 	%rd2726, %rd2725, %rd2724;
	mul.hi.u64 	%rd2727, %rd1027, %rd14;
	mad.lo.s64 	%rd2728, %rd14, %rd1027, %rd2714;
	setp.lt.u64 	%p1347, %rd2728, %rd2714;
	selp.u64 	%rd2729, 1, 0, %p1347;
	add.s64 	%rd557, %rd2728, %rd2726;
	setp.lt.u64 	%p1348, %rd557, %rd2728;
	selp.u64 	%rd2730, 1, 0, %p1348;
	add.s64 	%rd2731, %rd2727, %rd2729;
	add.s64 	%rd2732, %rd2731, %rd2730;
	mul.hi.u64 	%rd2733, %rd1027, %rd17;
	mad.lo.s64 	%rd2734, %rd17, %rd1027, %rd2717;
	setp.lt.u64 	%p1349, %rd2734, %rd2717;
	selp.u64 	%rd2735, 1, 0, %p1349;
	add.s64 	%rd558, %rd2734, %rd2732;
	setp.lt.u64 	%p1350, %rd558, %rd2734;
	selp.u64 	%rd2736, 1, 0, %p1350;
	add.s64 	%rd2737, %rd2733, %rd2735;
	add.s64 	%rd559, %rd2737, %rd2736;
	setp.eq.s64 	%p1351, %rd8, 0;
	or.b64  	%rd2738, %rd7, %rd1025;
	or.b64  	%rd2739, %rd2738, %rd1026;
	setp.eq.s64 	%p1352, %rd2739, 0;
	setp.eq.s64 	%p1353, %rd1027, -9223372036854775808;
	and.pred  	%p1354, %p1352, %p1353;
	and.pred  	%p1355, %p1354, %p1351;
	setp.eq.s64 	%p1356, %rd11, 0;
	and.pred  	%p1357, %p1355, %p1356;
	setp.eq.s64 	%p1358, %rd14, 0;
	and.pred  	%p1359, %p1357, %p1358;
	setp.eq.s64 	%p1360, %rd17, -9223372036854775808;
	and.pred  	%p51, %p1359, %p1360;
	not.pred 	%p1361, %p51;
	@%p1361 bra 	$L__BB4_415;
	mov.u64 	%rd2740, $str$9;
	cvta.global.u64 	%rd2741, %rd2740;
	{ // callseq 162, 0
	.param .b64 param0;
	st.param.b64 	[param0], %rd2741;
	.param .b64 param1;
	st.param.b64 	[param1], 0;
	.param .b32 retval0;
	call.uni (retval0), 
	vprintf, 
	(
	param0, 
	param1
	);
	ld.param.b32 	%r309, [retval0];
	} // callseq 162
	add.u64 	%rd2742, %SP, 112;
	add.u64 	%rd2743, %SPL, 112;
	st.local.v2.u64 	[%rd2743], {%rd552, %rd553};
	st.local.v2.u64 	[%rd2743+16], {%rd554, %rd555};
	st.local.v2.u64 	[%rd2743+32], {%rd556, %rd557};
	st.local.v2.u64 	[%rd2743+48], {%rd558, %rd559};
	mov.u64 	%rd2744, $str$10;
	cvta.global.u64 	%rd2745, %rd2744;
	{ // callseq 163, 0
	.param .b64 param0;
	st.param.b64 	[param0], %rd2745;
	.param .b64 param1;
	st.param.b64 	[param1], %rd2742;
	.param .b32 retval0;
	call.uni (retval0), 
	vprintf, 
	(
	param0, 
	param1
	);
	ld.param.b32 	%r311, [retval0];
	} // callseq 163
$L__BB4_415:
	cvta.to.local.u64 	%rd560, %rd2423;
	shl.b64 	%rd561, %rd556, 32;
	mov.b64 	{%r313, %r314}, %rd556;
	mov.b64 	{%r315, %r316}, %rd557;
	mov.b64 	%rd562, {%r314, %r315};
	mov.b64 	{%r317, %r318}, %rd558;
	mov.b64 	%rd563, {%r316, %r317};
	mov.b64 	{%r319, %r320}, %rd559;
	mov.b64 	%rd564, {%r318, %r319};
	shr.u64 	%rd565, %rd559, 32;
	mul.lo.s64 	%rd566, %rd556, 977;
	mov.b64 	%rd2747, 977;
	mul.hi.u64 	%rd2748, %rd556, %rd2747;
	mul.lo.s64 	%rd2749, %rd557, 977;
	mul.hi.u64 	%rd2750, %rd557, %rd2747;
	add.s64 	%rd567, %rd2749, %rd2748;
	setp.lt.u64 	%p1362, %rd567, %rd2749;
	selp.u64 	%rd2751, 1, 0, %p1362;
	add.s64 	%rd2752, %rd2750, %rd2751;
	mul.lo.s64 	%rd2753, %rd558, 977;
	mul.hi.u64 	%rd2754, %rd558, %rd2747;
	add.s64 	%rd568, %rd2753, %rd2752;
	setp.lt.u64 	%p1363, %rd568, %rd2753;
	selp.u64 	%rd2755, 1, 0, %p1363;
	add.s64 	%rd2756, %rd2754, %rd2755;
	mul.lo.s64 	%rd2757, %rd559, 977;
	mul.hi.u64 	%rd2758, %rd559, %rd2747;
	add.s64 	%rd569, %rd2757, %rd2756;
	setp.lt.u64 	%p1364, %rd569, %rd2757;
	selp.u64 	%rd2759, 1, 0, %p1364;
	add.s64 	%rd570, %rd2758, %rd2759;
	setp.eq.s64 	%p1365, %rd559, 4611686018427387904;
	setp.eq.s64 	%p1366, %rd552, 0;
	and.pred  	%p1367, %p1365, %p1366;
	setp.eq.s64 	%p1368, %rd553, 0;
	and.pred  	%p1369, %p1367, %p1368;
	setp.eq.s64 	%p1370, %rd554, 0;
	and.pred  	%p1371, %p1369, %p1370;
	setp.eq.s64 	%p1372, %rd555, 0;
	and.pred  	%p1373, %p1371, %p1372;
	setp.eq.s64 	%p1374, %rd556, 0;
	and.pred  	%p1375, %p1373, %p1374;
	setp.eq.s64 	%p1376, %rd557, 0;
	and.pred  	%p1377, %p1375, %p1376;
	setp.eq.s64 	%p1378, %rd558, 0;
	and.pred  	%p52, %p1377, %p1378;
	not.pred 	%p1379, %p52;
	@%p1379 bra 	$L__BB4_417;
	mov.u64 	%rd2760, $str;
	cvta.global.u64 	%rd2761, %rd2760;
	{ // callseq 164, 0
	.param .b64 param0;
	st.param.b64 	[param0], %rd2761;
	.param .b64 param1;
	st.param.b64 	[param1], 0;
	.param .b32 retval0;
	call.uni (retval0), 
	vprintf, 
	(
	param0, 
	param1
	);
	ld.param.b32 	%r321, [retval0];
	} // callseq 164
	mov.b64 	%rd2762, 0;
	st.local.v2.u64 	[%rd560], {%rd2762, %rd2762};
	mov.b64 	%rd2763, 4611686018427387904;
	st.local.v2.u64 	[%rd560+16], {%rd2762, %rd2763};
	mov.u64 	%rd2764, $str$1;
	cvta.global.u64 	%rd2765, %rd2764;
	{ // callseq 165, 0
	.param .b64 param0;
	st.param.b64 	[param0], %rd2765;
	.param .b64 param1;
	st.param.b64 	[param1], %rd2423;
	.param .b32 retval0;
	call.uni (retval0), 
	vprintf, 
	(
	param0, 
	param1
	);
	ld.param.b32 	%r323, [retval0];
	} // callseq 165
	st.local.v2.u64 	[%rd560], {%rd561, %rd562};
	st.local.v2.u64 	[%rd560+16], {%rd563, %rd564};
	st.local.u64 	[%rd560+32], %rd565;
	mov.u64 	%rd2767, $str$2;
	cvta.global.u64 	%rd2768, %rd2767;
	{ // callseq 166, 0
	.param .b64 param0;
	st.param.b64 	[param0], %rd2768;
	.param .b64 param1;
	st.param.b64 	[param1], %rd2423;
	.param .b32 retval0;
	call.uni (retval0), 
	vprintf, 
	(
	param0, 
	param1
	);
	ld.param.b32 	%r325, [retval0];
	} // callseq 166
	st.local.v2.u64 	[%rd560], {%rd566, %rd567};
	st.local.v2.u64 	[%rd560+16], {%rd568, %rd569};
	st.local.u64 	[%rd560+32], %rd570;
	mov.u64 	%rd2769, $str$3;
	cvta.global.u64 	%rd2770, %rd2769;
	{ // callseq 167, 0
	.param .b64 param0;
	st.param.b64 	[param0], %rd2770;
	.param .b64 param1;
	st.param.b64 	[param1], %rd2423;
	.param .b32 retval0;
	call.uni (retval0), 
	vprintf, 
	(
	param0, 
	param1
	);
	ld.param.b32 	%r327, [retval0];
	} // callseq 167
$L__BB4_417:
	mul.lo.s64 	%rd4337, %rd556, 4294968273;
	setp.lt.u64 	%p1380, %rd4337, %rd561;
	selp.u64 	%rd2771, 1, 0, %p1380;
	add.s64 	%rd2772, %rd566, %rd2771;
	setp.gt.u64 	%p1381, %rd2772, %rd4337;
	selp.b64 	%rd2773, 1, %rd2771, %p1381;
	add.s64 	%rd2774, %rd562, %rd2773;
	add.s64 	%rd4336, %rd2774, %rd567;
	setp.lt.u64 	%p1382, %rd4336, %rd562;
	selp.u64 	%rd2775, 1, 0, %p1382;
	add.s64 	%rd2776, %rd567, %rd2775;
	setp.gt.u64 	%p1383, %rd2776, %rd4336;
	selp.b64 	%rd2777, 1, %rd2775, %p1383;
	add.s64 	%rd2778, %rd563, %rd2777;
	add.s64 	%rd4335, %rd2778, %rd568;
	setp.lt.u64 	%p1384, %rd4335, %rd563;
	selp.u64 	%rd2779, 1, 0, %p1384;
	add.s64 	%rd2780, %rd568, %rd2779;
	setp.gt.u64 	%p1385, %rd2780, %rd4335;
	selp.b64 	%rd2781, 1, %rd2779, %p1385;
	add.s64 	%rd2782, %rd564, %rd2781;
	add.s64 	%rd4334, %rd2782, %rd569;
	setp.lt.u64 	%p1386, %rd4334, %rd564;
	selp.u64 	%rd2783, 1, 0, %p1386;
	add.s64 	%rd2784, %rd569, %rd2783;
	setp.gt.u64 	%p1387, %rd2784, %rd4334;
	selp.b64 	%rd2785, 1, %rd2783, %p1387;
	add.s64 	%rd2786, %rd565, %rd2785;
	add.s64 	%rd575, %rd2786, %rd570;
	@%p1379 bra 	$L__BB4_419;
	st.local.v2.u64 	[%rd560], {%rd4337, %rd4336};
	st.local.v2.u64 	[%rd560+16], {%rd4335, %rd4334};
	st.local.u64 	[%rd560+32], %rd575;
	mov.u64 	%rd2787, $str$4;
	cvta.global.u64 	%rd2788, %rd2787;
	{ // callseq 168, 0
	.param .b64 param0;
	st.param.b64 	[param0], %rd2788;
	.param .b64 param1;
	st.param.b64 	[param1], %rd2423;
	.param .b32 retval0;
	call.uni (retval0), 
	vprintf, 
	(
	param0, 
	param1
	);
	ld.param.b32 	%r329, [retval0];
	} // callseq 168
$L__BB4_419:
	setp.eq.s64 	%p1389, %rd575, 0;
	mov.b64 	%rd4333, 0;
	@%p1389 bra 	$L__BB4_421;
	shl.b64 	%rd2791, %rd575, 32;
	shr.u64 	%rd2792, %rd575, 32;
	mov.b64 	%rd2793, 977;
	mul.hi.u64 	%rd2794, %rd575, %rd2793;
	mad.lo.s64 	%rd2795, %rd575, 977, %rd2791;
	setp.lt.u64 	%p1390, %rd2795, %rd2791;
	selp.u64 	%rd2796, 1, 0, %p1390;
	add.s64 	%rd4337, %rd2795, %rd4337;
	setp.lt.u64 	%p1391, %rd4337, %rd2795;
	selp.u64 	%rd2797, 1, 0, %p1391;
	add.s64 	%rd2798, %rd2797, %rd2796;
	add.s64 	%rd2799, %rd2792, %rd2794;
	setp.lt.u64 	%p1392, %rd2799, %rd2792;
	selp.u64 	%rd2800, 1, 0, %p1392;
	add.s64 	%rd2801, %rd4336, %rd2799;
	add.s64 	%rd2802, %rd2801, %rd2798;
	setp.lt.u64 	%p1393, %rd2802, %rd4336;
	not.b64 	%rd2803, %rd2799;
	setp.gt.u64 	%p1394, %rd2798, %rd2803;
	or.pred  	%p1395, %p1394, %p1393;
	selp.u64 	%rd2804, 1, 0, %p1395;
	add.s64 	%rd2805, %rd4335, %rd2800;
	add.s64 	%rd578, %rd2805, %rd2804;
	setp.lt.u64 	%p1396, %rd578, %rd4335;
	selp.u64 	%rd2806, 1, 0, %p1396;
	add.s64 	%rd579, %rd4334, %rd2806;
	setp.lt.u64 	%p1397, %rd579, %rd4334;
	selp.u64 	%rd4333, 1, 0, %p1397;
	mov.u64 	%rd4334, %rd579;
	mov.u64 	%rd4335, %rd578;
	mov.u64 	%rd4336, %rd2802;
$L__BB4_421:
	@%p1379 bra 	$L__BB4_423;
	st.local.v2.u64 	[%rd560], {%rd4337, %rd4336};
	st.local.v2.u64 	[%rd560+16], {%rd4335, %rd4334};
	st.local.u64 	[%rd560+32], %rd4333;
	mov.u64 	%rd2807, $str$5;
	cvta.global.u64 	%rd2808, %rd2807;
	{ // callseq 169, 0
	.param .b64 param0;
	st.param.b64 	[param0], %rd2808;
	.param .b64 param1;
	st.param.b64 	[param1], %rd2423;
	.param .b32 retval0;
	call.uni (retval0), 
	vprintf, 
	(
	param0, 
	param1
	);
	ld.param.b32 	%r331, [retval0];
	} // callseq 169
$L__BB4_423:
	add.s64 	%rd4341, %rd4337, %rd552;
	setp.lt.u64 	%p1399, %rd4341, %rd4337;
	selp.u64 	%rd2810, 1, 0, %p1399;
	add.s64 	%rd2811, %rd4336, %rd553;
	setp.lt.u64 	%p1400, %rd2811, %rd4336;
	add.s64 	%rd4340, %rd2811, %rd2810;
	setp.lt.u64 	%p1401, %rd4340, %rd2811;
	or.pred  	%p1402, %p1400, %p1401;
	selp.u64 	%rd2812, 1, 0, %p1402;
	add.s64 	%rd2813, %rd4335, %rd554;
	setp.lt.u64 	%p1403, %rd2813, %rd4335;
	add.s64 	%rd4339, %rd2813, %rd2812;
	setp.lt.u64 	%p1404, %rd4339, %rd2813;
	or.pred  	%p1405, %p1403, %p1404;
	selp.u64 	%rd2814, 1, 0, %p1405;
	add.s64 	%rd2815, %rd4334, %rd555;
	setp.lt.u64 	%p1406, %rd2815, %rd4334;
	add.s64 	%rd4338, %rd2815, %rd2814;
	setp.lt.u64 	%p1407, %rd4338, %rd2815;
	or.pred  	%p1408, %p1406, %p1407;
	selp.u64 	%rd2816, 1, 0, %p1408;
	add.s64 	%rd590, %rd4333, %rd2816;
	@%p1379 bra 	$L__BB4_425;
	st.local.v2.u64 	[%rd560], {%rd4341, %rd4340};
	st.local.v2.u64 	[%rd560+16], {%rd4339, %rd4338};
	st.local.u64 	[%rd560+32], %rd590;
	mov.u64 	%rd2817, $str$6;
	cvta.global.u64 	%rd2818, %rd2817;
	{ // callseq 170, 0
	.param .b64 param0;
	st.param.b64 	[param0], %rd2818;
	.param .b64 param1;
	st.param.b64 	[param1], %rd2423;
	.param .b32 retval0;
	call.uni (retval0), 
	vprintf, 
	(
	param0, 
	param1
	);
	ld.param.b32 	%r333, [retval0];
	} // callseq 170
$L__BB4_425:
	setp.eq.s64 	%p1410, %rd590, 0;
	mov.b16 	%rs144, 1;
	@%p1410 bra 	$L__BB4_426;
	bra.uni 	$L__BB4_434;
$L__BB4_426:
	setp.gt.u64 	%p1412, %rd4338, %rd1712;
	mov.pred 	%p1411, -1;
	mov.pred 	%p2503, %p1411;
	@%p1412 bra 	$L__BB4_433;
	setp.ge.u64 	%p1414, %rd4338, %rd1712;
	mov.pred 	%p1413, 0;
	mov.pred 	%p2503, %p1413;
	@%p1414 bra 	$L__BB4_428;
	bra.uni 	$L__BB4_433;
$L__BB4_428:
	ld.const.u64 	%rd591, [_P+16];
	setp.gt.u64 	%p1416, %rd4339, %rd591;
	mov.pred 	%p2503, %p1411;
	@%p1416 bra 	$L__BB4_433;
	setp.lt.u64 	%p1418, %rd4339, %rd591;
	mov.pred 	%p2503, %p1413;
	@%p1418 bra 	$L__BB4_433;
	ld.const.u64 	%rd592, [_P+8];
	setp.gt.u64 	%p1420, %rd4340, %rd592;
	mov.pred 	%p2503, %p1411;
	@%p1420 bra 	$L__BB4_433;
	setp.lt.u64 	%p1422, %rd4340, %rd592;
	mov.pred 	%p2503, %p1413;
	@%p1422 bra 	$L__BB4_433;
	ld.const.u64 	%rd2820, [_P];
	setp.ge.u64 	%p2503, %rd4341, %rd2820;
$L__BB4_433:
	selp.u16 	%rs144, 1, 0, %p2503;
$L__BB4_434:
	@%p1379 bra 	$L__BB4_436;
	cvt.u32.u16 	%r335, %rs144;
	mov.b32 	%r336, 0;
	st.local.u32 	[%rd560], %r336;
	st.local.u64 	[%rd560+8], %rd590;
	st.local.u32 	[%rd560+16], %r335;
	mov.u64 	%rd2821, $str$7;
	cvta.global.u64 	%rd2822, %rd2821;
	{ // callseq 171, 0
	.param .b64 param0;
	st.param.b64 	[param0], %rd2822;
	.param .b64 param1;
	st.param.b64 	[param1], %rd2423;
	.param .b32 retval0;
	call.uni (retval0), 
	vprintf, 
	(
	param0, 
	param1
	);
	ld.param.b32 	%r337, [retval0];
	} // callseq 171
$L__BB4_436:
	setp.eq.s16 	%p1424, %rs144, 0;
	@%p1424 bra 	$L__BB4_465;
	ld.const.u64 	%rd593, [_P];
	sub.s64 	%rd594, %rd4341, %rd593;
	setp.lt.u64 	%p1425, %rd4341, %rd593;
	selp.u64 	%rd2824, 1, 0, %p1425;
	ld.const.u64 	%rd595, [_P+8];
	sub.s64 	%rd2825, %rd4340, %rd595;
	setp.lt.u64 	%p1426, %rd4340, %rd595;
	selp.s64 	%rd2826, -1, 0, %p1425;
	add.s64 	%rd4340, %rd2825, %rd2826;
	setp.lt.u64 	%p1427, %rd2825, %rd2824;
	or.pred  	%p1428, %p1426, %p1427;
	selp.u64 	%rd2827, 1, 0, %p1428;
	ld.const.u64 	%rd597, [_P+16];
	sub.s64 	%rd2828, %rd4339, %rd597;
	setp.lt.u64 	%p1429, %rd4339, %rd597;
	selp.s64 	%rd2829, -1, 0, %p1428;
	add.s64 	%rd4339, %rd2828, %rd2829;
	setp.lt.u64 	%p1430, %rd2828, %rd2827;
	or.pred  	%p1431, %p1429, %p1430;
	selp.u64 	%rd2830, 1, 0, %p1431;
	sub.s64 	%rd2831, %rd4338, %rd1712;
	setp.lt.u64 	%p1432, %rd4338, %rd1712;
	selp.s64 	%rd2832, -1, 0, %p1431;
	add.s64 	%rd4338, %rd2831, %rd2832;
	setp.lt.u64 	%p1433, %rd2831, %rd2830;
	or.pred  	%p1434, %p1432, %p1433;
	selp.s64 	%rd2833, -1, 0, %p1434;
	add.s64 	%rd600, %rd590, %rd2833;
	@%p1379 bra 	$L__BB4_439;
	mov.b32 	%r339, 0;
	st.local.u32 	[%rd560], %r339;
	st.local.u64 	[%rd560+8], %rd594;
	st.local.v2.u64 	[%rd560+16], {%rd4340, %rd4339};
	st.local.v2.u64 	[%rd560+32], {%rd4338, %rd600};
	mov.u64 	%rd2834, $str$8;
	cvta.global.u64 	%rd2835, %rd2834;
	{ // callseq 172, 0
	.param .b64 param0;
	st.param.b64 	[param0], %rd2835;
	.param .b64 param1;
	st.param.b64 	[param1], %rd2423;
	.param .b32 retval0;
	call.uni (retval0), 
	vprintf, 
	(
	param0, 
	param1
	);
	ld.param.b32 	%r340, [retval0];
	} // callseq 172
$L__BB4_439:
	setp.ne.s64 	%p1436, %rd600, 0;
	mov.b16 	%rs145, 1;
	@%p1436 bra 	$L__BB4_447;
	setp.gt.u64 	%p1438, %rd4338, %rd1712;
	mov.pred 	%p1437, -1;
	mov.pred 	%p2504, %p1437;
	@%p1438 bra 	$L__BB4_446;
	setp.lt.u64 	%p1440, %rd4338, %rd1712;
	mov.pred 	%p1439, 0;
	mov.pred 	%p2504, %p1439;
	@%p1440 bra 	$L__BB4_446;
	setp.gt.u64 	%p1442, %rd4339, %rd597;
	mov.pred 	%p2504, %p1437;
	@%p1442 bra 	$L__BB4_446;
	setp.lt.u64 	%p1444, %rd4339, %rd597;
	mov.pred 	%p2504, %p1439;
	@%p1444 bra 	$L__BB4_446;
	setp.gt.u64 	%p1446, %rd4340, %rd595;
	mov.pred 	%p2504, %p1437;
	@%p1446 bra 	$L__BB4_446;
	setp.ge.u64 	%p1447, %rd4340, %rd595;
	setp.ge.u64 	%p1448, %rd594, %rd593;
	and.pred  	%p2504, %p1447, %p1448;
$L__BB4_446:
	selp.u16 	%rs145, 1, 0, %p2504;
$L__BB4_447:
	@%p1379 bra 	$L__BB4_449;
	cvt.u32.u16 	%r342, %rs145;
	mov.b32 	%r343, 1;
	st.local.u32 	[%rd560], %r343;
	st.local.u64 	[%rd560+8], %rd600;
	st.local.u32 	[%rd560+16], %r342;
	mov.u64 	%rd2837, $str$7;
	cvta.global.u64 	%rd2838, %rd2837;
	{ // callseq 173, 0
	.param .b64 param0;
	st.param.b64 	[param0], %rd2838;
	.param .b64 param1;
	st.param.b64 	[param1], %rd2423;
	.param .b32 retval0;
	call.uni (retval0), 
	vprintf, 
	(
	param0, 
	param1
	);
	ld.param.b32 	%r344, [retval0];
	} // callseq 173
$L__BB4_449:
	setp.eq.s16 	%p1450, %rs145, 0;
	mov.u64 	%rd4341, %rd594;
	@%p1450 bra 	$L__BB4_465;
	sub.s64 	%rd4341, %rd594, %rd593;
	setp.lt.u64 	%p1451, %rd594, %rd593;
	selp.u64 	%rd2840, 1, 0, %p1451;
	sub.s64 	%rd2841, %rd4340, %rd595;
	setp.lt.u64 	%p1452, %rd4340, %rd595;
	selp.s64 	%rd2842, -1, 0, %p1451;
	add.s64 	%rd4340, %rd2841, %rd2842;
	setp.lt.u64 	%p1453, %rd2841, %rd2840;
	or.pred  	%p1454, %p1452, %p1453;
	selp.u64 	%rd2843, 1, 0, %p1454;
	sub.s64 	%rd2844, %rd4339, %rd597;
	setp.lt.u64 	%p1455, %rd4339, %rd597;
	selp.s64 	%rd2845, -1, 0, %p1454;
	add.s64 	%rd4339, %rd2844, %rd2845;
	setp.lt.u64 	%p1456, %rd2844, %rd2843;
	or.pred  	%p1457, %p1455, %p1456;
	selp.u64 	%rd2846, 1, 0, %p1457;
	sub.s64 	%rd2847, %rd4338, %rd1712;
	setp.lt.u64 	%p1458, %rd4338, %rd1712;
	selp.s64 	%rd2848, -1, 0, %p1457;
	add.s64 	%rd4338, %rd2847, %rd2848;
	setp.lt.u64 	%p1459, %rd2847, %rd2846;
	or.pred  	%p1460, %p1458, %p1459;
	selp.s64 	%rd2849, -1, 0, %p1460;
	add.s64 	%rd605, %rd600, %rd2849;
	@%p1379 bra 	$L__BB4_452;
	mov.b32 	%r346, 1;
	st.local.u32 	[%rd560], %r346;
	st.local.u64 	[%rd560+8], %rd4341;
	st.local.v2.u64 	[%rd560+16], {%rd4340, %rd4339};
	st.local.v2.u64 	[%rd560+32], {%rd4338, %rd605};
	mov.u64 	%rd2850, $str$8;
	cvta.global.u64 	%rd2851, %rd2850;
	{ // callseq 174, 0
	.param .b64 param0;
	st.param.b64 	[param0], %rd2851;
	.param .b64 param1;
	st.param.b64 	[param1], %rd2423;
	.param .b32 retval0;
	call.uni (retval0), 
	vprintf, 
	(
	param0, 
	param1
	);
	ld.param.b32 	%r347, [retval0];
	} // callseq 174
$L__BB4_452:
	setp.ne.s64 	%p1462, %rd605, 0;
	mov.b16 	%rs146, 1;
	@%p1462 bra 	$L__BB4_460;
	setp.gt.u64 	%p1464, %rd4338, %rd1712;
	mov.pred 	%p1463, -1;
	mov.pred 	%p2505, %p1463;
	@%p1464 bra 	$L__BB4_459;
	setp.lt.u64 	%p1466, %rd4338, %rd1712;
	mov.pred 	%p1465, 0;
	mov.pred 	%p2505, %p1465;
	@%p1466 bra 	$L__BB4_459;
	setp.gt.u64 	%p1468, %rd4339, %rd597;
	mov.pred 	%p2505, %p1463;
	@%p1468 bra 	$L__BB4_459;
	setp.lt.u64 	%p1470, %rd4339, %rd597;
	mov.pred 	%p2505, %p1465;
	@%p1470 bra 	$L__BB4_459;
	setp.gt.u64 	%p1472, %rd4340, %rd595;
	mov.pred 	%p2505, %p1463;
	@%p1472 bra 	$L__BB4_459;
	setp.ge.u64 	%p1473, %rd4340, %rd595;
	setp.ge.u64 	%p1474, %rd4341, %rd593;
	and.pred  	%p2505, %p1473, %p1474;
$L__BB4_459:
	selp.u16 	%rs146, 1, 0, %p2505;
$L__BB4_460:
	@%p1379 bra 	$L__BB4_462;
	cvt.u32.u16 	%r349, %rs146;
	mov.b32 	%r350, 2;
	st.local.u32 	[%rd560], %r350;
	st.local.u64 	[%rd560+8], %rd605;
	st.local.u32 	[%rd560+16], %r349;
	mov.u64 	%rd2853, $str$7;
	cvta.global.u64 	%rd2854, %rd2853;
	{ // callseq 175, 0
	.param .b64 param0;
	st.param.b64 	[param0], %rd2854;
	.param .b64 param1;
	st.param.b64 	[param1], %rd2423;
	.param .b32 retval0;
	call.uni (retval0), 
	vprintf, 
	(
	param0, 
	param1
	);
	ld.param.b32 	%r351, [retval0];
	} // callseq 175
$L__BB4_462:
	setp.eq.s16 	%p1476, %rs146, 0;
	@%p1476 bra 	$L__BB4_465;
	sub.s64 	%rd606, %rd4341, %rd593;
	setp.lt.u64 	%p1477, %rd4341, %rd593;
	selp.u64 	%rd2856, 1, 0, %p1477;
	sub.s64 	%rd2857, %rd4340, %rd595;
	setp.lt.u64 	%p1478, %rd4340, %rd595;
	selp.s64 	%rd2858, -1, 0, %p1477;
	add.s64 	%rd4340, %rd2857, %rd2858;
	setp.lt.u64 	%p1479, %rd2857, %rd2856;
	or.pred  	%p1480, %p1478, %p1479;
	selp.u64 	%rd2859, 1, 0, %p1480;
	sub.s64 	%rd2860, %rd4339, %rd597;
	setp.lt.u64 	%p1481, %rd4339, %rd597;
	selp.s64 	%rd2861, -1, 0, %p1480;
	add.s64 	%rd4339, %rd2860, %rd2861;
	setp.lt.u64 	%p1482, %rd2860, %rd2859;
	or.pred  	%p1483, %p1481, %p1482;
	selp.u64 	%rd2862, 1, 0, %p1483;
	sub.s64 	%rd2863, %rd4338, %rd1712;
	setp.lt.u64 	%p1484, %rd4338, %rd1712;
	selp.s64 	%rd2864, -1, 0, %p1483;
	add.s64 	%rd4338, %rd2863, %rd2864;
	setp.lt.u64 	%p1485, %rd2863, %rd2862;
	or.pred  	%p1486, %p1484, %p1485;
	selp.s64 	%rd2865, -1, 0, %p1486;
	add.s64 	%rd610, %rd605, %rd2865;
	mov.u64 	%rd4341, %rd606;
	@%p1379 bra 	$L__BB4_465;
	mov.b32 	%r353, 2;
	st.local.u32 	[%rd560], %r353;
	st.local.u64 	[%rd560+8], %rd606;
	st.local.v2.u64 	[%rd560+16], {%rd4340, %rd4339};
	st.local.v2.u64 	[%rd560+32], {%rd4338, %rd610};
	mov.u64 	%rd2866, $str$8;
	cvta.global.u64 	%rd2867, %rd2866;
	{ // callseq 176, 0
	.param .b64 param0;
	st.param.b64 	[param0], %rd2867;
	.param .b64 param1;
	st.param.b64 	[param1], %rd2423;
	.param .b32 retval0;
	call.uni (retval0), 
	vprintf, 
	(
	param0, 
	param1
	);
	ld.param.b32 	%r354, [retval0];
	} // callseq 176
	mov.u64 	%rd4341, %rd606;
$L__BB4_465:
	@%p1361 bra 	$L__BB4_467;
	add.u64 	%rd2869, %SP, 112;
	add.u64 	%rd2870, %SPL, 112;
	st.local.v2.u64 	[%rd2870], {%rd4341, %rd4340};
	st.local.v2.u64 	[%rd2870+16], {%rd4339, %rd4338};
	mov.u64 	%rd2871, $str$11;
	cvta.global.u64 	%rd2872, %rd2871;
	{ // callseq 177, 0
	.param .b64 param0;
	st.param.b64 	[param0], %rd2872;
	.param .b64 param1;
	st.param.b64 	[param1], %rd2869;
	.param .b32 retval0;
	call.uni (retval0), 
	vprintf, 
	(
	param0, 
	param1
	);
	ld.param.b32 	%r356, [retval0];
	} // callseq 177
$L__BB4_467:
	shl.b64 	%rd615, %rd4341, 1;
	shr.u64 	%rd2873, %rd4341, 63;
	add.s64 	%rd2874, %rd4340, %rd2873;
	setp.lt.u64 	%p1489, %rd2874, %rd4340;
	selp.u64 	%rd2875, 1, 0, %p1489;
	add.s64 	%rd4346, %rd2874, %rd4340;
	setp.lt.u64 	%p1490, %rd4346, %rd2874;
	selp.u64 	%rd2876, 1, 0, %p1490;
	add.s64 	%rd2877, %rd2876, %rd2875;
	add.s64 	%rd2878, %rd4339, %rd2877;
	setp.lt.u64 	%p1491, %rd2878, %rd4339;
	selp.u64 	%rd2879, 1, 0, %p1491;
	add.s64 	%rd4345, %rd2878, %rd4339;
	setp.lt.u64 	%p1492, %rd4345, %rd2878;
	selp.u64 	%rd2880, 1, 0, %p1492;
	add.s64 	%rd2881, %rd2880, %rd2879;
	add.s64 	%rd2882, %rd4338, %rd2881;
	setp.ge.u64 	%p1493, %rd2882, %rd4338;
	add.s64 	%rd4344, %rd2882, %rd4338;
	setp.ge.u64 	%p1494, %rd4344, %rd2882;
	and.pred  	%p1495, %p1494, %p1493;
	setp.le.u64 	%p1496, %rd4344, %rd1712;
	and.pred  	%p1497, %p1495, %p1496;
	@%p1497 bra 	$L__BB4_469;
	ld.const.u64 	%rd4343, [_P+16];
	bra.uni 	$L__BB4_474;
$L__BB4_469:
	setp.lt.u64 	%p1498, %rd4344, %rd1712;
	ld.const.u64 	%rd4343, [_P+16];
	mov.u64 	%rd4347, %rd615;
	@%p1498 bra 	$L__BB4_475;
	setp.gt.u64 	%p1499, %rd4345, %rd4343;
	@%p1499 bra 	$L__BB4_474;
	setp.lt.u64 	%p1500, %rd4345, %rd4343;
	mov.u64 	%rd4347, %rd615;
	@%p1500 bra 	$L__BB4_475;
	ld.const.u64 	%rd620, [_P+8];
	setp.gt.u64 	%p1501, %rd4346, %rd620;
	@%p1501 bra 	$L__BB4_474;
	setp.lt.u64 	%p1502, %rd4346, %rd620;
	ld.const.u64 	%rd2884, [_P];
	setp.lt.u64 	%p1503, %rd615, %rd2884;
	or.pred  	%p1504, %p1502, %p1503;
	mov.u64 	%rd4347, %rd615;
	@%p1504 bra 	$L__BB4_475;
$L__BB4_474:
	ld.const.u64 	%rd2886, [_P];
	sub.s64 	%rd4347, %rd615, %rd2886;
	setp.lt.u64 	%p1505, %rd615, %rd2886;
	selp.u64 	%rd2887, 1, 0, %p1505;
	ld.const.u64 	%rd2888, [_P+8];
	sub.s64 	%rd2889, %rd4346, %rd2888;
	setp.lt.u64 	%p1506, %rd4346, %rd2888;
	selp.s64 	%rd2890, -1, 0, %p1505;
	add.s64 	%rd4346, %rd2889, %rd2890;
	setp.lt.u64 	%p1507, %rd2889, %rd2887;
	or.pred  	%p1508, %p1506, %p1507;
	selp.u64 	%rd2891, 1, 0, %p1508;
	sub.s64 	%rd2892, %rd4345, %rd4343;
	setp.lt.u64 	%p1509, %rd4345, %rd4343;
	selp.s64 	%rd2893, -1, 0, %p1508;
	add.s64 	%rd4345, %rd2892, %rd2893;
	setp.lt.u64 	%p1510, %rd2892, %rd2891;
	or.pred  	%p1511, %p1509, %p1510;
	selp.s64 	%rd2894, -1, 0, %p1511;
	sub.s64 	%rd2895, %rd4344, %rd1712;
	add.s64 	%rd4344, %rd2895, %rd2894;
$L__BB4_475:
	mov.b64 	%rd2898, -1;
	mov.b64 	%rd2899, -4294968275;
	st.local.v2.u64 	[%rd3], {%rd2899, %rd2898};
	st.local.v2.u64 	[%rd3+16], {%rd2898, %rd2898};
	ld.const.u64 	%rd632, [_P+8];
	mov.b32 	%r661, 3;
	mov.b32 	%r664, 0;
	mov.b16 	%rs155, 0;
	mov.b64 	%rd4365, 1;
	mov.b64 	%rd4362, 0;
	ld.const.u64 	%rd633, [_P];
	mov.u64 	%rd4363, %rd4362;
	mov.u64 	%rd4364, %rd4362;
$L__BB4_476:
	mul.wide.u32 	%rd2901, %r661, 8;
	add.s64 	%rd2902, %rd3, %rd2901;
	ld.local.u64 	%rd638, [%rd2902];
	mov.b32 	%r662, 0;
	mov.b64 	%rd4352, 63;
$L__BB4_477:
	cvt.u32.u64 	%r361, %rd4352;
	shr.u64 	%rd2903, %rd638, %r361;
	and.b64  	%rd644, %rd2903, 1;
	and.b16  	%rs104, %rs155, 255;
	setp.ne.s16 	%p1512, %rs104, 0;
	@%p1512 bra 	$L__BB4_482;
	setp.eq.s64 	%p1836, %rd644, 0;
	mov.b16 	%rs155, 0;
	@%p1836 bra 	$L__BB4_592;
	setp.gt.s32 	%p1837, %r664, 19;
	@%p1837 bra 	$L__BB4_481;
	add.u64 	%rd3345, %SP, 176;
	add.u64 	%rd3346, %SPL, 176;
	st.local.u32 	[%rd3346], %r664;
	st.local.u64 	[%rd3346+8], %rd4347;
	st.local.v2.u64 	[%rd3346+16], {%rd4346, %rd4345};
	st.local.u64 	[%rd3346+32], %rd4344;
	mov.u64 	%rd3347, $str$12;
	cvta.global.u64 	%rd3348, %rd3347;
	{ // callseq 211, 0
	.param .b64 param0;
	st.param.b64 	[param0], %rd3348;
	.param .b64 param1;
	st.param.b64 	[param1], %rd3345;
	.param .b32 retval0;
	call.uni (retval0), 
	vprintf, 
	(
	param0, 
	param1
	);
	ld.param.b32 	%r462, [retval0];
	} // callseq 211
$L__BB4_481:
	add.s32 	%r664, %r664, 1;
	mov.b16 	%rs155, 1;
	mov.u64 	%rd4362, %rd4344;
	mov.u64 	%rd4363, %rd4345;
	mov.u64 	%rd4364, %rd4346;
	mov.u64 	%rd4365, %rd4347;
	bra.uni 	$L__BB4_592;
$L__BB4_482:
	mul.lo.s64 	%rd645, %rd4365, %rd4365;
	mul.hi.u64 	%rd2904, %rd4365, %rd4365;
	mul.lo.s64 	%rd2905, %rd4364, %rd4365;
	mul.hi.u64 	%rd2906, %rd4365, %rd4364;
	add.s64 	%rd2907, %rd2905, %rd2904;
	setp.lt.u64 	%p1513, %rd2907, %rd2905;
	selp.u64 	%rd2908, 1, 0, %p1513;
	add.s64 	%rd2909, %rd2906, %rd2908;
	mul.lo.s64 	%rd2910, %rd4363, %rd4365;
	mul.hi.u64 	%rd2911, %rd4365, %rd4363;
	add.s64 	%rd2912, %rd2910, %rd2909;
	setp.lt.u64 	%p1514, %rd2912, %rd2910;
	selp.u64 	%rd2913, 1, 0, %p1514;
	add.s64 	%rd2914, %rd2911, %rd2913;
	mul.lo.s64 	%rd2915, %rd4362, %rd4365;
	mul.hi.u64 	%rd2916, %rd4365, %rd4362;
	add.s64 	%rd2917, %rd2915, %rd2914;
	setp.lt.u64 	%p1515, %rd2917, %rd2915;
	selp.u64 	%rd2918, 1, 0, %p1515;
	add.s64 	%rd2919, %rd2916, %rd2918;
	mul.hi.u64 	%rd2920, %rd4364, %rd4365;
	add.s64 	%rd646, %rd2907, %rd2905;
	setp.lt.u64 	%p1516, %rd646, %rd2907;
	selp.u64 	%rd2921, 1, 0, %p1516;
	add.s64 	%rd2922, %rd2920, %rd2921;
	mul.hi.u64 	%rd2923, %rd4364, %rd4364;
	mad.lo.s64 	%rd2924, %rd4364, %rd4364, %rd2912;
	setp.lt.u64 	%p1517, %rd2924, %rd2912;
	selp.u64 	%rd2925, 1, 0, %p1517;
	add.s64 	%rd2926, %rd2924, %rd2922;
	setp.lt.u64 	%p1518, %rd2926, %rd2924;
	selp.u64 	%rd2927, 1, 0, %p1518;
	add.s64 	%rd2928, %rd2923, %rd2925;
	add.s64 	%rd2929, %rd2928, %rd2927;
	mul.lo.s64 	%rd2930, %rd4363, %rd4364;
	mul.hi.u64 	%rd2931, %rd4364, %rd4363;
	add.s64 	%rd2932, %rd2917, %rd2930;
	setp.lt.u64 	%p1519, %rd2932, %rd2917;
	selp.u64 	%rd2933, 1, 0, %p1519;
	add.s64 	%rd2934, %rd2932, %rd2929;
	setp.lt.u64 	%p1520, %rd2934, %rd2932;
	selp.u64 	%rd2935, 1, 0, %p1520;
	add.s64 	%rd2936, %rd2931, %rd2933;
	add.s64 	%rd2937, %rd2936, %rd2935;
	mul.lo.s64 	%rd2938, %rd4362, %rd4364;
	mul.hi.u64 	%rd2939, %rd4364, %rd4362;
	add.s64 	%rd2940, %rd2919, %rd2938;
	setp.lt.u64 	%p1521, %rd2940, %rd2919;
	selp.u64 	%rd2941, 1, 0, %p1521;
	add.s64 	%rd2942, %rd2940, %rd2937;
	setp.lt.u64 	%p1522, %rd2942, %rd2940;
	selp.u64 	%rd2943, 1, 0, %p1522;
	add.s64 	%rd2944, %rd2939, %rd2941;
	add.s64 	%rd2945, %rd2944, %rd2943;
	mul.hi.u64 	%rd2946, %rd4363, %rd4365;
	add.s64 	%rd647, %rd2926, %rd2910;
	setp.lt.u64 	%p1523, %rd647, %rd2926;
	selp.u64 	%rd2947, 1, 0, %p1523;
	add.s64 	%rd2948, %rd2946, %rd2947;
	mul.hi.u64 	%rd2949, %rd4363, %rd4364;
	add.s64 	%rd2950, %rd2934, %rd2930;
	setp.lt.u64 	%p1524, %rd2950, %rd2934;
	selp.u64 	%rd2951, 1, 0, %p1524;
	add.s64 	%rd2952, %rd2950, %rd2948;
	setp.lt.u64 	%p1525, %rd2952, %rd2950;
	selp.u64 	%rd2953, 1, 0, %p1525;
	add.s64 	%rd2954, %rd2949, %rd2951;
	add.s64 	%rd2955, %rd2954, %rd2953;
	mul.hi.u64 	%rd2956, %rd4363, %rd4363;
	mad.lo.s64 	%rd2957, %rd4363, %rd4363, %rd2942;
	setp.lt.u64 	%p1526, %rd2957, %rd2942;
	selp.u64 	%rd2958, 1, 0, %p1526;
	add.s64 	%rd2959, %rd2957, %rd2955;
	setp.lt.u64 	%p1527, %rd2959, %rd2957;
	selp.u64 	%rd2960, 1, 0, %p1527;
	add.s64 	%rd2961, %rd2956, %rd2958;
	add.s64 	%rd2962, %rd2961, %rd2960;
	mul.lo.s64 	%rd2963, %rd4362, %rd4363;
	mul.hi.u64 	%rd2964, %rd4363, %rd4362;
	add.s64 	%rd2965, %rd2945, %rd2963;
	setp.lt.u64 	%p1528, %rd2965, %rd2945;
	selp.u64 	%rd2966, 1, 0, %p1528;
	add.s64 	%rd2967, %rd2965, %rd2962;
	setp.lt.u64 	%p1529, %rd2967, %rd2965;
	selp.u64 	%rd2968, 1, 0, %p1529;
	add.s64 	%rd2969, %rd2964, %rd2966;
	add.s64 	%rd2970, %rd2969, %rd2968;
	mul.hi.u64 	%rd2971, %rd4362, %rd4365;
	add.s64 	%rd648, %rd2952, %rd2915;
	setp.lt.u64 	%p1530, %rd648, %rd2952;
	selp.u64 	%rd2972, 1, 0, %p1530;
	add.s64 	%rd2973, %rd2971, %rd2972;
	mul.hi.u64 	%rd2974, %rd4362, %rd4364;
	add.s64 	%rd2975, %rd2959, %rd2938;
	setp.lt.u64 	%p1531, %rd2975, %rd2959;
	selp.u64 	%rd2976, 1, 0, %p1531;
	add.s64 	%rd649, %rd2975, %rd2973;
	setp.lt.u64 	%p1532, %rd649, %rd2975;
	selp.u64 	%rd2977, 1, 0, %p1532;
	add.s64 	%rd2978, %rd2974, %rd2976;
	add.s64 	%rd2979, %rd2978, %rd2977;
	mul.hi.u64 	%rd2980, %rd4362, %rd4363;
	add.s64 	%rd2981, %rd2967, %rd2963;
	setp.lt.u64 	%p1533, %rd2981, %rd2967;
	selp.u64 	%rd2982, 1, 0, %p1533;
	add.s64 	%rd650, %rd2981, %rd2979;
	setp.lt.u64 	%p1534, %rd650, %rd2981;
	selp.u64 	%rd2983, 1, 0, %p1534;
	add.s64 	%rd2984, %rd2980, %rd2982;
	add.s64 	%rd2985, %rd2984, %rd2983;
	mul.hi.u64 	%rd2986, %rd4362, %rd4362;
	mad.lo.s64 	%rd2987, %rd4362, %rd4362, %rd2970;
	setp.lt.u64 	%p1535, %rd2987, %rd2970;
	selp.u64 	%rd2988, 1, 0, %p1535;
	add.s64 	%rd651, %rd2987, %rd2985;
	setp.lt.u64 	%p1536, %rd651, %rd2987;
	selp.u64 	%rd2989, 1, 0, %p1536;
	add.s64 	%rd2990, %rd2986, %rd2988;
	add.s64 	%rd652, %rd2990, %rd2989;
	or.b64  	%rd2991, %rd4365, %rd4364;
	setp.eq.s64 	%p1537, %rd4364, 0;
	or.b64  	%rd2992, %rd2991, %rd4363;
	setp.eq.s64 	%p1538, %rd4363, 0;
	setp.eq.s64 	%p1539, %rd2992, 0;
	setp.eq.s64 	%p1540, %rd4362, -9223372036854775808;
	and.pred  	%p1541, %p1539, %p1540;
	and.pred  	%p1542, %p1541, %p1537;
	and.pred  	%p1543, %p1542, %p1538;
	and.pred  	%p59, %p1543, %p1540;
	not.pred 	%p1544, %p59;
	@%p1544 bra 	$L__BB4_484;
	mov.u64 	%rd2993, $str$9;
	cvta.global.u64 	%rd2994, %rd2993;
	{ // callseq 178, 0
	.param .b64 param0;
	st.param.b64 	[param0], %rd2994;
	.param .b64 param1;
	st.param.b64 	[param1], 0;
	.param .b32 retval0;
	call.uni (retval0), 
	vprintf, 
	(
	param0, 
	param1
	);
	ld.param.b32 	%r362, [retval0];
	} // callseq 178
	add.u64 	%rd2995, %SP, 112;
	add.u64 	%rd2996, %SPL, 112;
	st.local.v2.u64 	[%rd2996], {%rd645, %rd646};
	st.local.v2.u64 	[%rd2996+16], {%rd647, %rd648};
	st.local.v2.u64 	[%rd2996+32], {%rd649, %rd650};
	st.local.v2.u64 	[%rd2996+48], {%rd651, %rd652};
	mov.u64 	%rd2997, $str$10;
	cvta.global.u64 	%rd2998, %rd2997;
	{ // callseq 179, 0
	.param .b64 param0;
	st.param.b64 	[param0], %rd2998;
	.param .b64 param1;
	st.param.b64 	[param1], %rd2995;
	.param .b32 retval0;
	call.uni (retval0), 
	vprintf, 
	(
	param0, 
	param1
	);
	ld.param.b32 	%r364, [retval0];
	} // callseq 179
$L__BB4_484:
	shl.b64 	%rd653, %rd649, 32;
	mov.b64 	{%r366, %r367}, %rd649;
	mov.b64 	{%r368, %r369}, %rd650;
	mov.b64 	%rd654, {%r367, %r368};
	mov.b64 	{%r370, %r371}, %rd651;
	mov.b64 	%rd655, {%r369, %r370};
	mov.b64 	{%r372, %r373}, %rd652;
	mov.b64 	%rd656, {%r371, %r372};
	shr.u64 	%rd657, %rd652, 32;
	mul.lo.s64 	%rd658, %rd649, 977;
	mov.b64 	%rd2999, 977;
	mul.hi.u64 	%rd3000, %rd649, %rd2999;
	mul.lo.s64 	%rd3001, %rd650, 977;
	mul.hi.u64 	%rd3002, %rd650, %rd2999;
	add.s64 	%rd659, %rd3001, %rd3000;
	setp.lt.u64 	%p1545, %rd659, %rd3001;
	selp.u64 	%rd3003, 1, 0, %p1545;
	add.s64 	%rd3004, %rd3002, %rd3003;
	mul.lo.s64 	%rd3005, %rd651, 977;
	mul.hi.u64 	%rd3006, %rd651, %rd2999;
	add.s64 	%rd660, %rd3005, %rd3004;
	setp.lt.u64 	%p1546, %rd660, %rd3005;
	selp.u64 	%rd3007, 1, 0, %p1546;
	add.s64 	%rd3008, %rd3006, %rd3007;
	mul.lo.s64 	%rd3009, %rd652, 977;
	mul.hi.u64 	%rd3010, %rd652, %rd2999;
	add.s64 	%rd661, %rd3009, %rd3008;
	setp.lt.u64 	%p1547, %rd661, %rd3009;
	selp.u64 	%rd3011, 1, 0, %p1547;
	add.s64 	%rd662, %rd3010, %rd3011;
	setp.eq.s64 	%p1548, %rd652, 4611686018427387904;
	setp.eq.s64 	%p1549, %rd645, 0;
	and.pred  	%p1550, %p1548, %p1549;
	setp.eq.s64 	%p1551, %rd646, 0;
	and.pred  	%p1552, %p1550, %p1551;
	setp.eq.s64 	%p1553, %rd647, 0;
	and.pred  	%p1554, %p1552, %p1553;
	setp.eq.s64 	%p1555, %rd648, 0;
	and.pred  	%p1556, %p1554, %p1555;
	setp.eq.s64 	%p1557, %rd649, 0;
	and.pred  	%p1558, %p1556, %p1557;
	setp.eq.s64 	%p1559, %rd650, 0;
	and.pred  	%p1560, %p1558, %p1559;
	setp.eq.s64 	%p1561, %rd651, 0;
	and.pred  	%p60, %p1560, %p1561;
	not.pred 	%p1562, %p60;
	@%p1562 bra 	$L__BB4_486;
	mov.u64 	%rd3012, $str;
	cvta.global.u64 	%rd3013, %rd3012;
	{ // callseq 180, 0
	.param .b64 param0;
	st.param.b64 	[param0], %rd3013;
	.param .b64 param1;
	st.param.b64 	[param1], 0;
	.param .b32 retval0;
	call.uni (retval0), 
	vprintf, 
	(
	param0, 
	param1
	);
	ld.param.b32 	%r374, [retval0];
	} // callseq 180
	mov.b64 	%rd3014, 0;
	st.local.v2.u64 	[%rd2], {%rd3014, %rd3014};
	mov.b64 	%rd3015, 4611686018427387904;
	st.local.v2.u64 	[%rd2+16], {%rd3014, %rd3015};
	mov.u64 	%rd3016, $str$1;
	cvta.global.u64 	%rd3017, %rd3016;
	add.u64 	%rd3018, %SP, 48;
	{ // callseq 181, 0
	.param .b64 param0;
	st.param.b64 	[param0], %rd3017;
	.param .b64 param1;
	st.param.b64 	[param1], %rd3018;
	.param .b32 retval0;
	call.uni (retval0), 
	vprintf, 
	(
	param0, 
	param1
	);
	ld.param.b32 	%r376, [retval0];
	} // callseq 181
	st.local.v2.u64 	[%rd2], {%rd653, %rd654};
	st.local.v2.u64 	[%rd2+16], {%rd655, %rd656};
	st.local.u64 	[%rd2+32], %rd657;
	mov.u64 	%rd3019, $str$2;
	cvta.global.u64 	%rd3020, %rd3019;
	{ // callseq 182, 0
	.param .b64 param0;
	st.param.b64 	[param0], %rd3020;
	.param .b64 param1;
	st.param.b64 	[param1], %rd3018;
	.param .b32 retval0;
	call.uni (retval0), 
	vprintf, 
	(
	param0, 
	param1
	);
	ld.param.b32 	%r378, [retval0];
	} // callseq 182
	st.local.v2.u64 	[%rd2], {%rd658, %rd659};
	st.local.v2.u64 	[%rd2+16], {%rd660, %rd661};
	st.local.u64 	[%rd2+32], %rd662;
	mov.u64 	%rd3021, $str$3;
	cvta.global.u64 	%rd3022, %rd3021;
	{ // callseq 183, 0
	.param .b64 param0;
	st.param.b64 	[param0], %rd3022;
	.param .b64 param1;
	st.param.b64 	[param1], %rd3018;
	.param .b32 retval0;
	call.uni (retval0), 
	vprintf, 
	(
	param0, 
	param1
	);
	ld.param.b32 	%r380, [retval0];
	} // callseq 183
$L__BB4_486:
	mul.lo.s64 	%rd4361, %rd649, 4294968273;
	setp.lt.u64 	%p1563, %rd4361, %rd653;
	selp.u64 	%rd3023, 1, 0, %p1563;
	add.s64 	%rd3024, %rd658, %rd3023;
	setp.gt.u64 	%p1564, %rd3024, %rd4361;
	selp.b64 	%rd3025, 1, %rd3023, %p1564;
	add.s64 	%rd3026, %rd654, %rd3025;
	add.s64 	%rd4360, %rd3026, %rd659;
	setp.lt.u64 	%p1565, %rd4360, %rd654;
	selp.u64 	%rd3027, 1, 0, %p1565;
	add.s64 	%rd3028, %rd659, %rd3027;
	setp.gt.u64 	%p1566, %rd3028, %rd4360;
	selp.b64 	%rd3029, 1, %rd3027, %p1566;
	add.s64 	%rd3030, %rd655, %rd3029;
	add.s64 	%rd4359, %rd3030, %rd660;
	setp.lt.u64 	%p1567, %rd4359, %rd655;
	selp.u64 	%rd3031, 1, 0, %p1567;
	add.s64 	%rd3032, %rd660, %rd3031;
	setp.gt.u64 	%p1568, %rd3032, %rd4359;
	selp.b64 	%rd3033, 1, %rd3031, %p1568;
	add.s64 	%rd3034, %rd656, %rd3033;
	add.s64 	%rd4358, %rd3034, %rd661;
	setp.lt.u64 	%p1569, %rd4358, %rd656;
	selp.u64 	%rd3035, 1, 0, %p1569;
	add.s64 	%rd3036, %rd661, %rd3035;
	setp.gt.u64 	%p1570, %rd3036, %rd4358;
	selp.b64 	%rd3037, 1, %rd3035, %p1570;
	add.s64 	%rd3038, %rd657, %rd3037;
	add.s64 	%rd667, %rd3038, %rd662;
	@%p1562 bra 	$L__BB4_488;
	st.local.v2.u64 	[%rd2], {%rd4361, %rd4360};
	st.local.v2.u64 	[%rd2+16], {%rd4359, %rd4358};
	st.local.u64 	[%rd2+32], %rd667;
	mov.u64 	%rd3039, $str$4;
	cvta.global.u64 	%rd3040, %rd3039;
	add.u64 	%rd3041, %SP, 48;
	{ // callseq 184, 0
	.param .b64 param0;
	st.param.b64 	[param0], %rd3040;
	.param .b64 param1;
	st.param.b64 	[param1], %rd3041;
	.param .b32 retval0;
	call.uni (retval0), 
	vprintf, 
	(
	param0, 
	param1
	);
	ld.param.b32 	%r382, [retval0];
	} // callseq 184
$L__BB4_488:
	setp.eq.s64 	%p1572, %rd667, 0;
	mov.b64 	%rd4357, 0;
	@%p1572 bra 	$L__BB4_490;
	shl.b64 	%rd3043, %rd667, 32;
	shr.u64 	%rd3044, %rd667, 32;
	mov.b64 	%rd3045, 977;
	mul.hi.u64 	%rd3046, %rd667, %rd3045;
	mad.lo.s64 	%rd3047, %rd667, 977, %rd3043;
	setp.lt.u64 	%p1573, %rd3047, %rd3043;
	selp.u64 	%rd3048, 1, 0, %p1573;
	add.s64 	%rd4361, %rd3047, %rd4361;
	setp.lt.u64 	%p1574, %rd4361, %rd3047;
	selp.u64 	%rd3049, 1, 0, %p1574;
	add.s64 	%rd3050, %rd3049, %rd3048;
	add.s64 	%rd3051, %rd3044, %rd3046;
	setp.lt.u64 	%p1575, %rd3051, %rd3044;
	selp.u64 	%rd3052, 1, 0, %p1575;
	add.s64 	%rd3053, %rd4360, %rd3051;
	add.s64 	%rd3054, %rd3053, %rd3050;
	setp.lt.u64 	%p1576, %rd3054, %rd4360;
	not.b64 	%rd3055, %rd3051;
	setp.gt.u64 	%p1577, %rd3050, %rd3055;
	or.pred  	%p1578, %p1577, %p1576;
	selp.u64 	%rd3056, 1, 0, %p1578;
	add.s64 	%rd3057, %rd4359, %rd3052;
	add.s64 	%rd670, %rd3057, %rd3056;
	setp.lt.u64 	%p1579, %rd670, %rd4359;
	selp.u64 	%rd3058, 1, 0, %p1579;
	add.s64 	%rd671, %rd4358, %rd3058;
	setp.lt.u64 	%p1580, %rd671, %rd4358;
	selp.u64 	%rd4357, 1, 0, %p1580;
	mov.u64 	%rd4358, %rd671;
	mov.u64 	%rd4359, %rd670;
	mov.u64 	%rd4360, %rd3054;
$L__BB4_490:
	@%p1562 bra 	$L__BB4_492;
	st.local.v2.u64 	[%rd2], {%rd4361, %rd4360};
	st.local.v2.u64 	[%rd2+16], {%rd4359, %rd4358};
	st.local.u64 	[%rd2+32], %rd4357;
	mov.u64 	%rd3059, $str$5;
	cvta.global.u64 	%rd3060, %rd3059;
	add.u64 	%rd3061, %SP, 48;
	{ // callseq 185, 0
	.param .b64 param0;
	st.param.b64 	[param0], %rd3060;
	.param .b64 param1;
	st.param.b64 	[param1], %rd3061;
	.param .b32 retval0;
	call.uni (retval0), 
	vprintf, 
	(
	param0, 
	param1
	);
	ld.param.b32 	%r384, [retval0];
	} // callseq 185
$L__BB4_492:
	add.s64 	%rd4365, %rd4361, %rd645;
	setp.lt.u64 	%p1582, %rd4365, %rd4361;
	selp.u64 	%rd3062, 1, 0, %p1582;
	add.s64 	%rd3063, %rd4360, %rd646;
	setp.lt.u64 	%p1583, %rd3063, %rd4360;
	add.s64 	%rd4364, %rd3063, %rd3062;
	setp.lt.u64 	%p1584, %rd4364, %rd3063;
	or.pred  	%p1585, %p1583, %p1584;
	selp.u64 	%rd3064, 1, 0, %p1585;
	add.s64 	%rd3065, %rd4359, %rd647;
	setp.lt.u64 	%p1586, %rd3065, %rd4359;
	add.s64 	%rd4363, %rd3065, %rd3064;
	setp.lt.u64 	%p1587, %rd4363, %rd3065;
	or.pred  	%p1588, %p1586, %p1587;
	selp.u64 	%rd3066, 1, 0, %p1588;
	add.s64 	%rd3067, %rd4358, %rd648;
	setp.lt.u64 	%p1589, %rd3067, %rd4358;
	add.s64 	%rd4362, %rd3067, %rd3066;
	setp.lt.u64 	%p1590, %rd4362, %rd3067;
	or.pred  	%p1591, %p1589, %p1590;
	selp.u64 	%rd3068, 1, 0, %p1591;
	add.s64 	%rd682, %rd4357, %rd3068;
	@%p1562 bra 	$L__BB4_494;
	st.local.v2.u64 	[%rd2], {%rd4365, %rd4364};
	st.local.v2.u64 	[%rd2+16], {%rd4363, %rd4362};
	st.local.u64 	[%rd2+32], %rd682;
	mov.u64 	%rd3069, $str$6;
	cvta.global.u64 	%rd3070, %rd3069;
	add.u64 	%rd3071, %SP, 48;
	{ // callseq 186, 0
	.param .b64 param0;
	st.param.b64 	[param0], %rd3070;
	.param .b64 param1;
	st.param.b64 	[param1], %rd3071;
	.param .b32 retval0;
	call.uni (retval0), 
	vprintf, 
	(
	param0, 
	param1
	);
	ld.param.b32 	%r386, [retval0];
	} // callseq 186
$L__BB4_494:
	setp.eq.s64 	%p1593, %rd682, 0;
	mov.b16 	%rs149, 1;
	@%p1593 bra 	$L__BB4_495;
	bra.uni 	$L__BB4_502;
$L__BB4_495:
	setp.gt.u64 	%p1595, %rd4362, %rd1712;
	mov.pred 	%p1594, -1;
	mov.pred 	%p2506, %p1594;
	@%p1595 bra 	$L__BB4_501;
	setp.ge.u64 	%p1597, %rd4362, %rd1712;
	mov.pred 	%p1596, 0;
	mov.pred 	%p2506, %p1596;
	@%p1597 bra 	$L__BB4_497;
	bra.uni 	$L__BB4_501;
$L__BB4_497:
	setp.gt.u64 	%p1599, %rd4363, %rd4343;
	mov.pred 	%p2506, %p1594;
	@%p1599 bra 	$L__BB4_501;
	setp.lt.u64 	%p1601, %rd4363, %rd4343;
	mov.pred 	%p2506, %p1596;
	@%p1601 bra 	$L__BB4_501;
	setp.gt.u64 	%p1603, %rd4364, %rd632;
	mov.pred 	%p2506, %p1594;
	@%p1603 bra 	$L__BB4_501;
	setp.ge.u64 	%p1604, %rd4364, %rd632;
	setp.ge.u64 	%p1605, %rd4365, %rd633;
	and.pred  	%p2506, %p1604, %p1605;
$L__BB4_501:
	selp.u16 	%rs149, 1, 0, %p2506;
$L__BB4_502:
	@%p1562 bra 	$L__BB4_504;
	cvt.u32.u16 	%r388, %rs149;
	mov.b32 	%r389, 0;
	st.local.u32 	[%rd2], %r389;
	st.local.u64 	[%rd2+8], %rd682;
	st.local.u32 	[%rd2+16], %r388;
	mov.u64 	%rd3072, $str$7;
	cvta.global.u64 	%rd3073, %rd3072;
	add.u64 	%rd3074, %SP, 48;
	{ // callseq 187, 0
	.param .b64 param0;
	st.param.b64 	[param0], %rd3073;
	.param .b64 param1;
	st.param.b64 	[param1], %rd3074;
	.param .b32 retval0;
	call.uni (retval0), 
	vprintf, 
	(
	param0, 
	param1
	);
	ld.param.b32 	%r390, [retval0];
	} // callseq 187
$L__BB4_504:
	setp.eq.s16 	%p1607, %rs149, 0;
	@%p1607 bra 	$L__BB4_533;
	sub.s64 	%rd683, %rd4365, %rd633;
	setp.lt.u64 	%p1608, %rd4365, %rd633;
	selp.u64 	%rd3075, 1, 0, %p1608;
	sub.s64 	%rd3076, %rd4364, %rd632;
	setp.lt.u64 	%p1609, %rd4364, %rd632;
	selp.s64 	%rd3077, -1, 0, %p1608;
	add.s64 	%rd4364, %rd3076, %rd3077;
	setp.lt.u64 	%p1610, %rd3076, %rd3075;
	or.pred  	%p1611, %p1609, %p1610;
	selp.u64 	%rd3078, 1, 0, %p1611;
	sub.s64 	%rd3079, %rd4363, %rd4343;
	setp.lt.u64 	%p1612, %rd4363, %rd4343;
	selp.s64 	%rd3080, -1, 0, %p1611;
	add.s64 	%rd4363, %rd3079, %rd3080;
	setp.lt.u64 	%p1613, %rd3079, %rd3078;
	or.pred  	%p1614, %p1612, %p1613;
	selp.u64 	%rd3081, 1, 0, %p1614;
	sub.s64 	%rd3082, %rd4362, %rd1712;
	setp.lt.u64 	%p1615, %rd4362, %rd1712;
	selp.s64 	%rd3083, -1, 0, %p1614;
	add.s64 	%rd4362, %rd3082, %rd3083;
	setp.lt.u64 	%p1616, %rd3082, %rd3081;
	or.pred  	%p1617, %p1615, %p1616;
	selp.s64 	%rd3084, -1, 0, %p1617;
	add.s64 	%rd687, %rd682, %rd3084;
	@%p1562 bra 	$L__BB4_507;
	mov.b32 	%r392, 0;
	st.local.u32 	[%rd2], %r392;
	st.local.u64 	[%rd2+8], %rd683;
	st.local.v2.u64 	[%rd2+16], {%rd4364, %rd4363};
	st.local.v2.u64 	[%rd2+32], {%rd4362, %rd687};
	mov.u64 	%rd3085, $str$8;
	cvta.global.u64 	%rd3086, %rd3085;
	add.u64 	%rd3087, %SP, 48;
	{ // callseq 188, 0
	.param .b64 param0;
	st.param.b64 	[param0], %rd3086;
	.param .b64 param1;
	st.param.b64 	[param1], %rd3087;
	.param .b32 retval0;
	call.uni (retval0), 
	vprintf, 
	(
	param0, 
	param1
	);
	ld.param.b32 	%r393, [retval0];
	} // callseq 188
$L__BB4_507:
	setp.ne.s64 	%p1619, %rd687, 0;
	mov.b16 	%rs150, 1;
	@%p1619 bra 	$L__BB4_515;
	setp.gt.u64 	%p1621, %rd4362, %rd1712;
	mov.pred 	%p1620, -1;
	mov.pred 	%p2507, %p1620;
	@%p1621 bra 	$L__BB4_514;
	setp.lt.u64 	%p1623, %rd4362, %rd1712;
	mov.pred 	%p1622, 0;
	mov.pred 	%p2507, %p1622;
	@%p1623 bra 	$L__BB4_514;
	setp.gt.u64 	%p1625, %rd4363, %rd4343;
	mov.pred 	%p2507, %p1620;
	@%p1625 bra 	$L__BB4_514;
	setp.lt.u64 	%p1627, %rd4363, %rd4343;
	mov.pred 	%p2507, %p1622;
	@%p1627 bra 	$L__BB4_514;
	setp.gt.u64 	%p1629, %rd4364, %rd632;
	mov.pred 	%p2507, %p1620;
	@%p1629 bra 	$L__BB4_514;
	setp.ge.u64 	%p1630, %rd4364, %rd632;
	setp.ge.u64 	%p1631, %rd683, %rd633;
	and.pred  	%p2507, %p1630, %p1631;
$L__BB4_514:
	selp.u16 	%rs150, 1, 0, %p2507;
$L__BB4_515:
	@%p1562 bra 	$L__BB4_517;
	cvt.u32.u16 	%r395, %rs150;
	mov.b32 	%r396, 1;
	st.local.u32 	[%rd2], %r396;
	st.local.u64 	[%rd2+8], %rd687;
	st.local.u32 	[%rd2+16], %r395;
	mov.u64 	%rd3088, $str$7;
	cvta.global.u64 	%rd3089, %rd3088;
	add.u64 	%rd3090, %SP, 48;
	{ // callseq 189, 0
	.param .b64 param0;
	st.param.b64 	[param0], %rd3089;
	.param .b64 param1;
	st.param.b64 	[param1], %rd3090;
	.param .b32 retval0;
	call.uni (retval0), 
	vprintf, 
	(
	param0, 
	param1
	);
	ld.param.b32 	%r397, [retval0];
	} // callseq 189
$L__BB4_517:
	setp.eq.s16 	%p1633, %rs150, 0;
	mov.u64 	%rd4365, %rd683;
	@%p1633 bra 	$L__BB4_533;
	sub.s64 	%rd4365, %rd683, %rd633;
	setp.lt.u64 	%p1634, %rd683, %rd633;
	selp.u64 	%rd3091, 1, 0, %p1634;
	sub.s64 	%rd3092, %rd4364, %rd632;
	setp.lt.u64 	%p1635, %rd4364, %rd632;
	selp.s64 	%rd3093, -1, 0, %p1634;
	add.s64 	%rd4364, %rd3092, %rd3093;
	setp.lt.u64 	%p1636, %rd3092, %rd3091;
	or.pred  	%p1637, %p1635, %p1636;
	selp.u64 	%rd3094, 1, 0, %p1637;
	sub.s64 	%rd3095, %rd4363, %rd4343;
	setp.lt.u64 	%p1638, %rd4363, %rd4343;
	selp.s64 	%rd3096, -1, 0, %p1637;
	add.s64 	%rd4363, %rd3095, %rd3096;
	setp.lt.u64 	%p1639, %rd3095, %rd3094;
	or.pred  	%p1640, %p1638, %p1639;
	selp.u64 	%rd3097, 1, 0, %p1640;
	sub.s64 	%rd3098, %rd4362, %rd1712;
	setp.lt.u64 	%p1641, %rd4362, %rd1712;
	selp.s64 	%rd3099, -1, 0, %p1640;
	add.s64 	%rd4362, %rd3098, %rd3099;
	setp.lt.u64 	%p1642, %rd3098, %rd3097;
	or.pred  	%p1643, %p1641, %p1642;
	selp.s64 	%rd3100, -1, 0, %p1643;
	add.s64 	%rd692, %rd687, %rd3100;
	@%p1562 bra 	$L__BB4_520;
	mov.b32 	%r399, 1;
	st.local.u32 	[%rd2], %r399;
	st.local.u64 	[%rd2+8], %rd4365;
	st.local.v2.u64 	[%rd2+16], {%rd4364, %rd4363};
	st.local.v2.u64 	[%rd2+32], {%rd4362, %rd692};
	mov.u64 	%rd3101, $str$8;
	cvta.global.u64 	%rd3102, %rd3101;
	add.u64 	%rd3103, %SP, 48;
	{ // callseq 190, 0
	.param .b64 param0;
	st.param.b64 	[param0], %rd3102;
	.param .b64 param1;
	st.param.b64 	[param1], %rd3103;
	.param .b32 retval0;
	call.uni (retval0), 
	vprintf, 
	(
	param0, 
	param1
	);
	ld.param.b32 	%r400, [retval0];
	} // callseq 190
$L__BB4_520:
	setp.ne.s64 	%p1645, %rd692, 0;
	mov.b16 	%rs151, 1;
	@%p1645 bra 	$L__BB4_528;
	setp.gt.u64 	%p1647, %rd4362, %rd1712;
	mov.pred 	%p1646, -1;
	mov.pred 	%p2508, %p1646;
	@%p1647 bra 	$L__BB4_527;
	setp.lt.u64 	%p1649, %rd4362, %rd1712;
	mov.pred 	%p1648, 0;
	mov.pred 	%p2508, %p1648;
	@%p1649 bra 	$L__BB4_527;
	setp.gt.u64 	%p1651, %rd4363, %rd4343;
	mov.pred 	%p2508, %p1646;
	@%p1651 bra 	$L__BB4_527;
	setp.lt.u64 	%p1653, %rd4363, %rd4343;
	mov.pred 	%p2508, %p1648;
	@%p1653 bra 	$L__BB4_527;
	setp.gt.u64 	%p1655, %rd4364, %rd632;
	mov.pred 	%p2508, %p1646;
	@%p1655 bra 	$L__BB4_527;
	setp.ge.u64 	%p1656, %rd4364, %rd632;
	setp.ge.u64 	%p1657, %rd4365, %rd633;
	and.pred  	%p2508, %p1656, %p1657;
$L__BB4_527:
	selp.u16 	%rs151, 1, 0, %p2508;
$L__BB4_528:
	@%p1562 bra 	$L__BB4_530;
	cvt.u32.u16 	%r402, %rs151;
	mov.b32 	%r403, 2;
	st.local.u32 	[%rd2], %r403;
	st.local.u64 	[%rd2+8], %rd692;
	st.local.u32 	[%rd2+16], %r402;
	mov.u64 	%rd3104, $str$7;
	cvta.global.u64 	%rd3105, %rd3104;
	add.u64 	%rd3106, %SP, 48;
	{ // callseq 191, 0
	.param .b64 param0;
	st.param.b64 	[param0], %rd3105;
	.param .b64 param1;
	st.param.b64 	[param1], %rd3106;
	.param .b32 retval0;
	call.uni (retval0), 
	vprintf, 
	(
	param0, 
	param1
	);
	ld.param.b32 	%r404, [retval0];
	} // callseq 191
$L__BB4_530:
	setp.eq.s16 	%p1659, %rs151, 0;
	@%p1659 bra 	$L__BB4_533;
	sub.s64 	%rd693, %rd4365, %rd633;
	setp.lt.u64 	%p1660, %rd4365, %rd633;
	selp.u64 	%rd3107, 1, 0, %p1660;
	sub.s64 	%rd3108, %rd4364, %rd632;
	setp.lt.u64 	%p1661, %rd4364, %rd632;
	selp.s64 	%rd3109, -1, 0, %p1660;
	add.s64 	%rd4364, %rd3108, %rd3109;
	setp.lt.u64 	%p1662, %rd3108, %rd3107;
	or.pred  	%p1663, %p1661, %p1662;
	selp.u64 	%rd3110, 1, 0, %p1663;
	sub.s64 	%rd3111, %rd4363, %rd4343;
	setp.lt.u64 	%p1664, %rd4363, %rd4343;
	selp.s64 	%rd3112, -1, 0, %p1663;
	add.s64 	%rd4363, %rd3111, %rd3112;
	setp.lt.u64 	%p1665, %rd3111, %rd3110;
	or.pred  	%p1666, %p1664, %p1665;
	selp.u64 	%rd3113, 1, 0, %p1666;
	sub.s64 	%rd3114, %rd4362, %rd1712;
	setp.lt.u64 	%p1667, %rd4362, %rd1712;
	selp.s64 	%rd3115, -1, 0, %p1666;
	add.s64 	%rd4362, %rd3114, %rd3115;
	setp.lt.u64 	%p1668, %rd3114, %rd3113;
	or.pred  	%p1669, %p1667, %p1668;
	selp.s64 	%rd3116, -1, 0, %p1669;
	add.s64 	%rd697, %rd692, %rd3116;
	mov.u64 	%rd4365, %rd693;
	@%p1562 bra 	$L__BB4_533;
	mov.b32 	%r406, 2;
	st.local.u32 	[%rd2], %r406;
	st.local.u64 	[%rd2+8], %rd693;
	st.local.v2.u64 	[%rd2+16], {%rd4364, %rd4363};
	st.local.v2.u64 	[%rd2+32], {%rd4362, %rd697};
	mov.u64 	%rd3117, $str$8;
	cvta.global.u64 	%rd3118, %rd3117;
	add.u64 	%rd3119, %SP, 48;
	{ // callseq 192, 0
	.param .b64 param0;
	st.param.b64 	[param0], %rd3118;
	.param .b64 param1;
	st.param.b64 	[param1], %rd3119;
	.param .b32 retval0;
	call.uni (retval0), 
	vprintf, 
	(
	param0, 
	param1
	);
	ld.param.b32 	%r407, [retval0];
	} // callseq 192
	mov.u64 	%rd4365, %rd693;
$L__BB4_533:
	@%p1544 bra 	$L__BB4_535;
	add.u64 	%rd3120, %SP, 112;
	add.u64 	%rd3121, %SPL, 112;
	st.local.v2.u64 	[%rd3121], {%rd4365, %rd4364};
	st.local.v2.u64 	[%rd3121+16], {%rd4363, %rd4362};
	mov.u64 	%rd3122, $str$11;
	cvta.global.u64 	%rd3123, %rd3122;
	{ // callseq 193, 0
	.param .b64 param0;
	st.param.b64 	[param0], %rd3123;
	.param .b64 param1;
	st.param.b64 	[param1], %rd3120;
	.param .b32 retval0;
	call.uni (retval0), 
	vprintf, 
	(
	param0, 
	param1
	);
	ld.param.b32 	%r409, [retval0];
	} // callseq 193
$L__BB4_535:
	setp.eq.s64 	%p1672, %rd644, 0;
	@%p1672 bra 	$L__BB4_589;
	setp.eq.s64 	%p1673, %rd4344, -9223372036854775808;
	setp.eq.s64 	%p1674, %rd4345, 0;
	setp.eq.s64 	%p1675, %rd4346, 0;
	setp.eq.s64 	%p1676, %rd4347, 0;
	mul.lo.s64 	%rd702, %rd4347, %rd4365;
	mul.hi.u64 	%rd3124, %rd4365, %rd4347;
	mul.lo.s64 	%rd3125, %rd4346, %rd4365;
	mul.hi.u64 	%rd3126, %rd4365, %rd4346;
	add.s64 	%rd3127, %rd3125, %rd3124;
	setp.lt.u64 	%p1677, %rd3127, %rd3125;
	selp.u64 	%rd3128, 1, 0, %p1677;
	add.s64 	%rd3129, %rd3126, %rd3128;
	mul.lo.s64 	%rd3130, %rd4345, %rd4365;
	mul.hi.u64 	%rd3131, %rd4365, %rd4345;
	add.s64 	%rd3132, %rd3130, %rd3129;
	setp.lt.u64 	%p1678, %rd3132, %rd3130;
	selp.u64 	%rd3133, 1, 0, %p1678;
	add.s64 	%rd3134, %rd3131, %rd3133;
	mul.lo.s64 	%rd3135, %rd4344, %rd4365;
	mul.hi.u64 	%rd3136, %rd4365, %rd4344;
	add.s64 	%rd3137, %rd3135, %rd3134;
	setp.lt.u64 	%p1679, %rd3137, %rd3135;
	selp.u64 	%rd3138, 1, 0, %p1679;
	add.s64 	%rd3139, %rd3136, %rd3138;
	mul.hi.u64 	%rd3140, %rd4364, %rd4347;
	mad.lo.s64 	%rd703, %rd4347, %rd4364, %rd3127;
	setp.lt.u64 	%p1680, %rd703, %rd3127;
	selp.u64 	%rd3141, 1, 0, %p1680;
	add.s64 	%rd3142, %rd3140, %rd3141;
	mul.hi.u64 	%rd3143, %rd4364, %rd4346;
	mad.lo.s64 	%rd3144, %rd4346, %rd4364, %rd3132;
	setp.lt.u64 	%p1681, %rd3144, %rd3132;
	selp.u64 	%rd3145, 1, 0, %p1681;
	add.s64 	%rd3146, %rd3144, %rd3142;
	setp.lt.u64 	%p1682, %rd3146, %rd3144;
	selp.u64 	%rd3147, 1, 0, %p1682;
	add.s64 	%rd3148, %rd3143, %rd3145;
	add.s64 	%rd3149, %rd3148, %rd3147;
	mul.hi.u64 	%rd3150, %rd4364, %rd4345;
	mad.lo.s64 	%rd3151, %rd4345, %rd4364, %rd3137;
	setp.lt.u64 	%p1683, %rd3151, %rd3137;
	selp.u64 	%rd3152, 1, 0, %p1683;
	add.s64 	%rd3153, %rd3151, %rd3149;
	setp.lt.u64 	%p1684, %rd3153, %rd3151;
	selp.u64 	%rd3154, 1, 0, %p1684;
	add.s64 	%rd3155, %rd3150, %rd3152;
	add.s64 	%rd3156, %rd3155, %rd3154;
	mul.hi.u64 	%rd3157, %rd4364, %rd4344;
	mad.lo.s64 	%rd3158, %rd4344, %rd4364, %rd3139;
	setp.lt.u64 	%p1685, %rd3158, %rd3139;
	selp.u64 	%rd3159, 1, 0, %p1685;
	add.s64 	%rd3160, %rd3158, %rd3156;
	setp.lt.u64 	%p1686, %rd3160, %rd3158;
	selp.u64 	%rd3161, 1, 0, %p1686;
	add.s64 	%rd3162, %rd3157, %rd3159;
	add.s64 	%rd3163, %rd3162, %rd3161;
	mul.hi.u64 	%rd3164, %rd4363, %rd4347;
	mad.lo.s64 	%rd704, %rd4347, %rd4363, %rd3146;
	setp.lt.u64 	%p1687, %rd704, %rd3146;
	selp.u64 	%rd3165, 1, 0, %p1687;
	add.s64 	%rd3166, %rd3164, %rd3165;
	mul.hi.u64 	%rd3167, %rd4363, %rd4346;
	mad.lo.s64 	%rd3168, %rd4346, %rd4363, %rd3153;
	setp.lt.u64 	%p1688, %rd3168, %rd3153;
	selp.u64 	%rd3169, 1, 0, %p1688;
	add.s64 	%rd3170, %rd3168, %rd3166;
	setp.lt.u64 	%p1689, %rd3170, %rd3168;
	selp.u64 	%rd3171, 1, 0, %p1689;
	add.s64 	%rd3172, %rd3167, %rd3169;
	add.s64 	%rd3173, %rd3172, %rd3171;
	mul.hi.u64 	%rd3174, %rd4363, %rd4345;
	mad.lo.s64 	%rd3175, %rd4345, %rd4363, %rd3160;
	setp.lt.u64 	%p1690, %rd3175, %rd3160;
	selp.u64 	%rd3176, 1, 0, %p1690;
	add.s64 	%rd3177, %rd3175, %rd3173;
	setp.lt.u64 	%p1691, %rd3177, %rd3175;
	selp.u64 	%rd3178, 1, 0, %p1691;
	add.s64 	%rd3179, %rd3174, %rd3176;
	add.s64 	%rd3180, %rd3179, %rd3178;
	mul.hi.u64 	%rd3181, %rd4363, %rd4344;
	mad.lo.s64 	%rd3182, %rd4344, %rd4363, %rd3163;
	setp.lt.u64 	%p1692, %rd3182, %rd3163;
	selp.u64 	%rd3183, 1, 0, %p1692;
	add.s64 	%rd3184, %rd3182, %rd3180;
	setp.lt.u64 	%p1693, %rd3184, %rd3182;
	selp.u64 	%rd3185, 1, 0, %p1693;
	add.s64 	%rd3186, %rd3181, %rd3183;
	add.s64 	%rd3187, %rd3186, %rd3185;
	mul.hi.u64 	%rd3188, %rd4362, %rd4347;
	mad.lo.s64 	%rd705, %rd4347, %rd4362, %rd3170;
	setp.lt.u64 	%p1694, %rd705, %rd3170;
	selp.u64 	%rd3189, 1, 0, %p1694;
	add.s64 	%rd3190, %rd3188, %rd3189;
	mul.hi.u64 	%rd3191, %rd4362, %rd4346;
	mad.lo.s64 	%rd3192, %rd4346, %rd4362, %rd3177;
	setp.lt.u64 	%p1695, %rd3192, %rd3177;
	selp.u64 	%rd3193, 1, 0, %p1695;
	add.s64 	%rd706, %rd3192, %rd3190;
	setp.lt.u64 	%p1696, %rd706, %rd3192;
	selp.u64 	%rd3194, 1, 0, %p1696;
	add.s64 	%rd3195, %rd3191, %rd3193;
	add.s64 	%rd3196, %rd3195, %rd3194;
	mul.hi.u64 	%rd3197, %rd4362, %rd4345;
	mad.lo.s64 	%rd3198, %rd4345, %rd4362, %rd3184;
	setp.lt.u64 	%p1697, %rd3198, %rd3184;
	selp.u64 	%rd3199, 1, 0, %p1697;
	add.s64 	%rd707, %rd3198, %rd3196;
	setp.lt.u64 	%p1698, %rd707, %rd3198;
	selp.u64 	%rd3200, 1, 0, %p1698;
	add.s64 	%rd3201, %rd3197, %rd3199;
	add.s64 	%rd3202, %rd3201, %rd3200;
	mul.hi.u64 	%rd3203, %rd4362, %rd4344;
	mad.lo.s64 	%rd3204, %rd4344, %rd4362, %rd3187;
	setp.lt.u64 	%p1699, %rd3204, %rd3187;
	selp.u64 	%rd3205, 1, 0, %p1699;
	add.s64 	%rd708, %rd3204, %rd3202;
	setp.lt.u64 	%p1700, %rd708, %rd3204;
	selp.u64 	%rd3206, 1, 0, %p1700;
	add.s64 	%rd3207, %rd3203, %rd3205;
	add.s64 	%rd709, %rd3207, %rd3206;
	or.b64  	%rd3208, %rd4365, %rd4364;
	or.b64  	%rd3209, %rd3208, %rd4363;
	setp.eq.s64 	%p1701, %rd3209, 0;
	setp.eq.s64 	%p1702, %rd4362, -9223372036854775808;
	and.pred  	%p1703, %p1701, %p1702;
	and.pred  	%p1704, %p1703, %p1676;
	and.pred  	%p1705, %p1704, %p1675;
	and.pred  	%p1706, %p1705, %p1674;
	and.pred  	%p67, %p1706, %p1673;
	not.pred 	%p1707, %p67;
	@%p1707 bra 	$L__BB4_538;
	mov.u64 	%rd3210, $str$9;
	cvta.global.u64 	%rd3211, %rd3210;
	{ // callseq 194, 0
	.param .b64 param0;
	st.param.b64 	[param0], %rd3211;
	.param .b64 param1;
	st.param.b64 	[param1], 0;
	.param .b32 retval0;
	call.uni (retval0), 
	vprintf, 
	(
	param0, 
	param1
	);
	ld.param.b32 	%r411, [retval0];
	} // callseq 194
	add.u64 	%rd3212, %SP, 112;
	add.u64 	%rd3213, %SPL, 112;
	st.local.v2.u64 	[%rd3213], {%rd702, %rd703};
	st.local.v2.u64 	[%rd3213+16], {%rd704, %rd705};
	st.local.v2.u64 	[%rd3213+32], {%rd706, %rd707};
	st.local.v2.u64 	[%rd3213+48], {%rd708, %rd709};
	mov.u64 	%rd3214, $str$10;
	cvta.global.u64 	%rd3215, %rd3214;
	{ // callseq 195, 0
	.param .b64 param0;
	st.param.b64 	[param0], %rd3215;
	.param .b64 param1;
	st.param.b64 	[param1], %rd3212;
	.param .b32 retval0;
	call.uni (retval0), 
	vprintf, 
	(
	param0, 
	param1
	);
	ld.param.b32 	%r413, [retval0];
	} // callseq 195
$L__BB4_538:
	shl.b64 	%rd710, %rd706, 32;
	mov.b64 	{%r415, %r416}, %rd706;
	mov.b64 	{%r417, %r418}, %rd707;
	mov.b64 	%rd711, {%r416, %r417};
	mov.b64 	{%r419, %r420}, %rd708;
	mov.b64 	%rd712, {%r418, %r419};
	mov.b64 	{%r421, %r422}, %rd709;
	mov.b64 	%rd713, {%r420, %r421};
	shr.u64 	%rd714, %rd709, 32;
	mul.lo.s64 	%rd715, %rd706, 977;
	mov.b64 	%rd3216, 977;
	mul.hi.u64 	%rd3217, %rd706, %rd3216;
	mul.lo.s64 	%rd3218, %rd707, 977;
	mul.hi.u64 	%rd3219, %rd707, %rd3216;
	add.s64 	%rd716, %rd3218, %rd3217;
	setp.lt.u64 	%p1708, %rd716, %rd3218;
	selp.u64 	%rd3220, 1, 0, %p1708;
	add.s64 	%rd3221, %rd3219, %rd3220;
	mul.lo.s64 	%rd3222, %rd708, 977;
	mul.hi.u64 	%rd3223, %rd708, %rd3216;
	add.s64 	%rd717, %rd3222, %rd3221;
	setp.lt.u64 	%p1709, %rd717, %rd3222;
	selp.u64 	%rd3224, 1, 0, %p1709;
	add.s64 	%rd3225, %rd3223, %rd3224;
	mul.lo.s64 	%rd3226, %rd709, 977;
	mul.hi.u64 	%rd3227, %rd709, %rd3216;
	add.s64 	%rd718, %rd3226, %rd3225;
	setp.lt.u64 	%p1710, %rd718, %rd3226;
	selp.u64 	%rd3228, 1, 0, %p1710;
	add.s64 	%rd719, %rd3227, %rd3228;
	setp.eq.s64 	%p1711, %rd709, 4611686018427387904;
	setp.eq.s64 	%p1712, %rd702, 0;
	and.pred  	%p1713, %p1711, %p1712;
	setp.eq.s64 	%p1714, %rd703, 0;
	and.pred  	%p1715, %p1713, %p1714;
	setp.eq.s64 	%p1716, %rd704, 0;
	and.pred  	%p1717, %p1715, %p1716;
	setp.eq.s64 	%p1718, %rd705, 0;
	and.pred  	%p1719, %p1717, %p1718;
	setp.eq.s64 	%p1720, %rd706, 0;
	and.pred  	%p1721, %p1719, %p1720;
	setp.eq.s64 	%p1722, %rd707, 0;
	and.pred  	%p1723, %p1721, %p1722;
	setp.eq.s64 	%p1724, %rd708, 0;
	and.pred  	%p68, %p1723, %p1724;
	not.pred 	%p1725, %p68;
	@%p1725 bra 	$L__BB4_540;
	mov.u64 	%rd3229, $str;
	cvta.global.u64 	%rd3230, %rd3229;
	{ // callseq 196, 0
	.param .b64 param0;
	st.param.b64 	[param0], %rd3230;
	.param .b64 param1;
	st.param.b64 	[param1], 0;
	.param .b32 retval0;
	call.uni (retval0), 
	vprintf, 
	(
	param0, 
	param1
	);
	ld.param.b32 	%r423, [retval0];
	} // callseq 196
	mov.b64 	%rd3231, 0;
	st.local.v2.u64 	[%rd1], {%rd3231, %rd3231};
	mov.b64 	%rd3232, 4611686018427387904;
	st.local.v2.u64 	[%rd1+16], {%rd3231, %rd3232};
	mov.u64 	%rd3233, $str$1;
	cvta.global.u64 	%rd3234, %rd3233;
	add.u64 	%rd3235, %SP, 48;
	{ // callseq 197, 0
	.param .b64 param0;
	st.param.b64 	[param0], %rd3234;
	.param .b64 param1;
	st.param.b64 	[param1], %rd3235;
	.param .b32 retval0;
	call.uni (retval0), 
	vprintf, 
	(
	param0, 
	param1
	);
	ld.param.b32 	%r425, [retval0];
	} // callseq 197
	st.local.v2.u64 	[%rd1], {%rd710, %rd711};
	st.local.v2.u64 	[%rd1+16], {%rd712, %rd713};
	st.local.u64 	[%rd1+32], %rd714;
	mov.u64 	%rd3236, $str$2;
	cvta.global.u64 	%rd3237, %rd3236;
	{ // callseq 198, 0
	.param .b64 param0;
	st.param.b64 	[param0], %rd3237;
	.param .b64 param1;
	st.param.b64 	[param1], %rd3235;
	.param .b32 retval0;
	call.uni (retval0), 
	vprintf, 
	(
	param0, 
	param1
	);
	ld.param.b32 	%r427, [retval0];
	} // callseq 198
	st.local.v2.u64 	[%rd1], {%rd715, %rd716};
	st.local.v2.u64 	[%rd1+16], {%rd717, %rd718};
	st.local.u64 	[%rd1+32], %rd719;
	mov.u64 	%rd3238, $str$3;
	cvta.global.u64 	%rd3239, %rd3238;
	{ // callseq 199, 0
	.param .b64 param0;
	st.param.b64 	[param0], %rd3239;
	.param .b64 param1;
	st.param.b64 	[param1], %rd3235;
	.param .b32 retval0;
	call.uni (retval0), 
	vprintf, 
	(
	param0, 
	param1
	);
	ld.param.b32 	%r429, [retval0];
	} // callseq 199
$L__BB4_540:
	mul.lo.s64 	%rd4366, %rd706, 4294968273;
	setp.lt.u64 	%p1726, %rd4366, %rd710;
	selp.u64 	%rd3240, 1, 0, %p1726;
	add.s64 	%rd3241, %rd715, %rd3240;
	setp.gt.u64 	%p1727, %rd3241, %rd4366;
	selp.b64 	%rd3242, 1, %rd3240, %p1727;
	add.s64 	%rd3243, %rd711, %rd3242;
	add.s64 	%rd4367, %rd3243, %rd716;
	setp.lt.u64 	%p1728, %rd4367, %rd711;
	selp.u64 	%rd3244, 1, 0, %p1728;
	add.s64 	%rd3245, %rd716, %rd3244;
	setp.gt.u64 	%p1729, %rd3245, %rd4367;
	selp.b64 	%rd3246, 1, %rd3244, %p1729;
	add.s64 	%rd3247, %rd712, %rd3246;
	add.s64 	%rd4368, %rd3247, %rd717;
	setp.lt.u64 	%p1730, %rd4368, %rd712;
	selp.u64 	%rd3248, 1, 0, %p1730;
	add.s64 	%rd3249, %rd717, %rd3248;
	setp.gt.u64 	%p1731, %rd3249, %rd4368;
	selp.b64 	%rd3250, 1, %rd3248, %p1731;
	add.s64 	%rd3251, %rd713, %rd3250;
	add.s64 	%rd4369, %rd3251, %rd718;
	setp.lt.u64 	%p1732, %rd4369, %rd713;
	selp.u64 	%rd3252, 1, 0, %p1732;
	add.s64 	%rd3253, %rd718, %rd3252;
	setp.gt.u64 	%p1733, %rd3253, %rd4369;
	selp.b64 	%rd3254, 1, %rd3252, %p1733;
	add.s64 	%rd3255, %rd714, %rd3254;
	add.s64 	%rd724, %rd3255, %rd719;
	@%p1725 bra 	$L__BB4_542;
	st.local.v2.u64 	[%rd1], {%rd4366, %rd4367};
	st.local.v2.u64 	[%rd1+16], {%rd4368, %rd4369};
	st.local.u64 	[%rd1+32], %rd724;
	mov.u64 	%rd3256, $str$4;
	cvta.global.u64 	%rd3257, %rd3256;
	add.u64 	%rd3258, %SP, 48;
	{ // callseq 200, 0
	.param .b64 param0;
	st.param.b64 	[param0], %rd3257;
	.param .b64 param1;
	st.param.b64 	[param1], %rd3258;
	.param .b32 retval0;
	call.uni (retval0), 
	vprintf, 
	(
	param0, 
	param1
	);
	ld.param.b32 	%r431, [retval0];
	} // callseq 200
$L__BB4_542:
	setp.eq.s64 	%p1735, %rd724, 0;
	mov.b64 	%rd4370, 0;
	@%p1735 bra 	$L__BB4_544;
	shl.b64 	%rd3260, %rd724, 32;
	shr.u64 	%rd3261, %rd724, 32;
	mov.b64 	%rd3262, 977;
	mul.hi.u64 	%rd3263, %rd724, %rd3262;
	mad.lo.s64 	%rd3264, %rd724, 977, %rd3260;
	setp.lt.u64 	%p1736, %rd3264, %rd3260;
	selp.u64 	%rd3265, 1, 0, %p1736;
	add.s64 	%rd4366, %rd3264, %rd4366;
	setp.lt.u64 	%p1737, %rd4366, %rd3264;
	selp.u64 	%rd3266, 1, 0, %p1737;
	add.s64 	%rd3267, %rd3266, %rd3265;
	add.s64 	%rd3268, %rd3261, %rd3263;
	setp.lt.u64 	%p1738, %rd3268, %rd3261;
	selp.u64 	%rd3269, 1, 0, %p1738;
	add.s64 	%rd3270, %rd4367, %rd3268;
	add.s64 	%rd3271, %rd3270, %rd3267;
	setp.lt.u64 	%p1739, %rd3271, %rd4367;
	not.b64 	%rd3272, %rd3268;
	setp.gt.u64 	%p1740, %rd3267, %rd3272;
	or.pred  	%p1741, %p1740, %p1739;
	selp.u64 	%rd3273, 1, 0, %p1741;
	add.s64 	%rd3274, %rd4368, %rd3269;
	add.s64 	%rd727, %rd3274, %rd3273;
	setp.lt.u64 	%p1742, %rd727, %rd4368;
	selp.u64 	%rd3275, 1, 0, %p1742;
	add.s64 	%rd728, %rd4369, %rd3275;
	setp.lt.u64 	%p1743, %rd728, %rd4369;
	selp.u64 	%rd4370, 1, 0, %p1743;
	mov.u64 	%rd4367, %rd3271;
	mov.u64 	%rd4368, %rd727;
	mov.u64 	%rd4369, %rd728;
$L__BB4_544:
	@%p1725 bra 	$L__BB4_546;
	st.local.v2.u64 	[%rd1], {%rd4366, %rd4367};
	st.local.v2.u64 	[%rd1+16], {%rd4368, %rd4369};
	st.local.u64 	[%rd1+32], %rd4370;
	mov.u64 	%rd3276, $str$5;
	cvta.global.u64 	%rd3277, %rd3276;
	add.u64 	%rd3278, %SP, 48;
	{ // callseq 201, 0
	.param .b64 param0;
	st.param.b64 	[param0], %rd3277;
	.param .b64 param1;
	st.param.b64 	[param1], %rd3278;
	.param .b32 retval0;
	call.uni (retval0), 
	vprintf, 
	(
	param0, 
	param1
	);
	ld.param.b32 	%r433, [retval0];
	} // callseq 201
$L__BB4_546:
	add.s64 	%rd4365, %rd4366, %rd702;
	setp.lt.u64 	%p1745, %rd4365, %rd4366;
	selp.u64 	%rd3279, 1, 0, %p1745;
	add.s64 	%rd3280, %rd4367, %rd703;
	setp.lt.u64 	%p1746, %rd3280, %rd4367;
	add.s64 	%rd4364, %rd3280, %rd3279;
	setp.lt.u64 	%p1747, %rd4364, %rd3280;
	or.pred  	%p1748, %p1746, %p1747;
	selp.u64 	%rd3281, 1, 0, %p1748;
	add.s64 	%rd3282, %rd4368, %rd704;
	setp.lt.u64 	%p1749, %rd3282, %rd4368;
	add.s64 	%rd4363, %rd3282, %rd3281;
	setp.lt.u64 	%p1750, %rd4363, %rd3282;
	or.pred  	%p1751, %p1749, %p1750;
	selp.u64 	%rd3283, 1, 0, %p1751;
	add.s64 	%rd3284, %rd4369, %rd705;
	setp.lt.u64 	%p1752, %rd3284, %rd4369;
	add.s64 	%rd4362, %rd3284, %rd3283;
	setp.lt.u64 	%p1753, %rd4362, %rd3284;
	or.pred  	%p1754, %p1752, %p1753;
	selp.u64 	%rd3285, 1, 0, %p1754;
	add.s64 	%rd739, %rd4370, %rd3285;
	@%p1725 bra 	$L__BB4_548;
	st.local.v2.u64 	[%rd1], {%rd4365, %rd4364};
	st.local.v2.u64 	[%rd1+16], {%rd4363, %rd4362};
	st.local.u64 	[%rd1+32], %rd739;
	mov.u64 	%rd3286, $str$6;
	cvta.global.u64 	%rd3287, %rd3286;
	add.u64 	%rd3288, %SP, 48;
	{ // callseq 202, 0
	.param .b64 param0;
	st.param.b64 	[param0], %rd3287;
	.param .b64 param1;
	st.param.b64 	[param1], %rd3288;
	.param .b32 retval0;
	call.uni (retval0), 
	vprintf, 
	(
	param0, 
	param1
	);
	ld.param.b32 	%r435, [retval0];
	} // callseq 202
$L__BB4_548:
	setp.eq.s64 	%p1756, %rd739, 0;
	mov.b16 	%rs152, 1;
	@%p1756 bra 	$L__BB4_549;
	bra.uni 	$L__BB4_556;
$L__BB4_549:
	setp.gt.u64 	%p1758, %rd4362, %rd1712;
	mov.pred 	%p1757, -1;
	mov.pred 	%p2509, %p1757;
	@%p1758 bra 	$L__BB4_555;
	setp.ge.u64 	%p1760, %rd4362, %rd1712;
	mov.pred 	%p1759, 0;
	mov.pred 	%p2509, %p1759;
	@%p1760 bra 	$L__BB4_551;
	bra.uni 	$L__BB4_555;
$L__BB4_551:
	setp.gt.u64 	%p1762, %rd4363, %rd4343;
	mov.pred 	%p2509, %p1757;
	@%p1762 bra 	$L__BB4_555;
	setp.lt.u64 	%p1764, %rd4363, %rd4343;
	mov.pred 	%p2509, %p1759;
	@%p1764 bra 	$L__BB4_555;
	setp.gt.u64 	%p1766, %rd4364, %rd632;
	mov.pred 	%p2509, %p1757;
	@%p1766 bra 	$L__BB4_555;
	setp.ge.u64 	%p1767, %rd4364, %rd632;
	setp.ge.u64 	%p1768, %rd4365, %rd633;
	and.pred  	%p2509, %p1767, %p1768;
$L__BB4_555:
	selp.u16 	%rs152, 1, 0, %p2509;
$L__BB4_556:
	@%p1725 bra 	$L__BB4_558;
	cvt.u32.u16 	%r437, %rs152;
	mov.b32 	%r438, 0;
	st.local.u32 	[%rd1], %r438;
	st.local.u64 	[%rd1+8], %rd739;
	st.local.u32 	[%rd1+16], %r437;
	mov.u64 	%rd3289, $str$7;
	cvta.global.u64 	%rd3290, %rd3289;
	add.u64 	%rd3291, %SP, 48;
	{ // callseq 203, 0
	.param .b64 param0;
	st.param.b64 	[param0], %rd3290;
	.param .b64 param1;
	st.param.b64 	[param1], %rd3291;
	.param .b32 retval0;
	call.uni (retval0), 
	vprintf, 
	(
	param0, 
	param1
	);
	ld.param.b32 	%r439, [retval0];
	} // callseq 203
$L__BB4_558:
	setp.eq.s16 	%p1770, %rs152, 0;
	@%p1770 bra 	$L__BB4_587;
	sub.s64 	%rd740, %rd4365, %rd633;
	setp.lt.u64 	%p1771, %rd4365, %rd633;
	selp.u64 	%rd3292, 1, 0, %p1771;
	sub.s64 	%rd3293, %rd4364, %rd632;
	setp.lt.u64 	%p1772, %rd4364, %rd632;
	selp.s64 	%rd3294, -1, 0, %p1771;
	add.s64 	%rd4364, %rd3293, %rd3294;
	setp.lt.u64 	%p1773, %rd3293, %rd3292;
	or.pred  	%p1774, %p1772, %p1773;
	selp.u64 	%rd3295, 1, 0, %p1774;
	sub.s64 	%rd3296, %rd4363, %rd4343;
	setp.lt.u64 	%p1775, %rd4363, %rd4343;
	selp.s64 	%rd3297, -1, 0, %p1774;
	add.s64 	%rd4363, %rd3296, %rd3297;
	setp.lt.u64 	%p1776, %rd3296, %rd3295;
	or.pred  	%p1777, %p1775, %p1776;
	selp.u64 	%rd3298, 1, 0, %p1777;
	sub.s64 	%rd3299, %rd4362, %rd1712;
	setp.lt.u64 	%p1778, %rd4362, %rd1712;
	selp.s64 	%rd3300, -1, 0, %p1777;
	add.s64 	%rd4362, %rd3299, %rd3300;
	setp.lt.u64 	%p1779, %rd3299, %rd3298;
	or.pred  	%p1780, %p1778, %p1779;
	selp.s64 	%rd3301, -1, 0, %p1780;
	add.s64 	%rd744, %rd739, %rd3301;
	@%p1725 bra 	$L__BB4_561;
	mov.b32 	%r441, 0;
	st.local.u32 	[%rd1], %r441;
	st.local.u64 	[%rd1+8], %rd740;
	st.local.v2.u64 	[%rd1+16], {%rd4364, %rd4363};
	st.local.v2.u64 	[%rd1+32], {%rd4362, %rd744};
	mov.u64 	%rd3302, $str$8;
	cvta.global.u64 	%rd3303, %rd3302;
	add.u64 	%rd3304, %SP, 48;
	{ // callseq 204, 0
	.param .b64 param0;
	st.param.b64 	[param0], %rd3303;
	.param .b64 param1;
	st.param.b64 	[param1], %rd3304;
	.param .b32 retval0;
	call.uni (retval0), 
	vprintf, 
	(
	param0, 
	param1
	);
	ld.param.b32 	%r442, [retval0];
	} // callseq 204
$L__BB4_561:
	setp.ne.s64 	%p1782, %rd744, 0;
	mov.b16 	%rs153, 1;
	@%p1782 bra 	$L__BB4_569;
	setp.gt.u64 	%p1784, %rd4362, %rd1712;
	mov.pred 	%p1783, -1;
	mov.pred 	%p2510, %p1783;
	@%p1784 bra 	$L__BB4_568;
	setp.lt.u64 	%p1786, %rd4362, %rd1712;
	mov.pred 	%p1785, 0;
	mov.pred 	%p2510, %p1785;
	@%p1786 bra 	$L__BB4_568;
	setp.gt.u64 	%p1788, %rd4363, %rd4343;
	mov.pred 	%p2510, %p1783;
	@%p1788 bra 	$L__BB4_568;
	setp.lt.u64 	%p1790, %rd4363, %rd4343;
	mov.pred 	%p2510, %p1785;
	@%p1790 bra 	$L__BB4_568;
	setp.gt.u64 	%p1792, %rd4364, %rd632;
	mov.pred 	%p2510, %p1783;
	@%p1792 bra 	$L__BB4_568;
	setp.ge.u64 	%p1793, %rd4364, %rd632;
	setp.ge.u64 	%p1794, %rd740, %rd633;
	and.pred  	%p2510, %p1793, %p1794;
$L__BB4_568:
	selp.u16 	%rs153, 1, 0, %p2510;
$L__BB4_569:
	@%p1725 bra 	$L__BB4_571;
	cvt.u32.u16 	%r444, %rs153;
	mov.b32 	%r445, 1;
	st.local.u32 	[%rd1], %r445;
	st.local.u64 	[%rd1+8], %rd744;
	st.local.u32 	[%rd1+16], %r444;
	mov.u64 	%rd3305, $str$7;
	cvta.global.u64 	%rd3306, %rd3305;
	add.u64 	%rd3307, %SP, 48;
	{ // callseq 205, 0
	.param .b64 param0;
	st.param.b64 	[param0], %rd3306;
	.param .b64 param1;
	st.param.b64 	[param1], %rd3307;
	.param .b32 retval0;
	call.uni (retval0), 
	vprintf, 
	(
	param0, 
	param1
	);
	ld.param.b32 	%r446, [retval0];
	} // callseq 205
$L__BB4_571:
	setp.eq.s16 	%p1796, %rs153, 0;
	mov.u64 	%rd4365, %rd740;
	@%p1796 bra 	$L__BB4_587;
	sub.s64 	%rd4365, %rd740, %rd633;
	setp.lt.u64 	%p1797, %rd740, %rd633;
	selp.u64 	%rd3308, 1, 0, %p1797;
	sub.s64 	%rd3309, %rd4364, %rd632;
	setp.lt.u64 	%p1798, %rd4364, %rd632;
	selp.s64 	%rd3310, -1, 0, %p1797;
	add.s64 	%rd4364, %rd3309, %rd3310;
	setp.lt.u64 	%p1799, %rd3309, %rd3308;
	or.pred  	%p1800, %p1798, %p1799;
	selp.u64 	%rd3311, 1, 0, %p1800;
	sub.s64 	%rd3312, %rd4363, %rd4343;
	setp.lt.u64 	%p1801, %rd4363, %rd4343;
	selp.s64 	%rd3313, -1, 0, %p1800;
	add.s64 	%rd4363, %rd3312, %rd3313;
	setp.lt.u64 	%p1802, %rd3312, %rd3311;
	or.pred  	%p1803, %p1801, %p1802;
	selp.u64 	%rd3314, 1, 0, %p1803;
	sub.s64 	%rd3315, %rd4362, %rd1712;
	setp.lt.u64 	%p1804, %rd4362, %rd1712;
	selp.s64 	%rd3316, -1, 0, %p1803;
	add.s64 	%rd4362, %rd3315, %rd3316;
	setp.lt.u64 	%p1805, %rd3315, %rd3314;
	or.pred  	%p1806, %p1804, %p1805;
	selp.s64 	%rd3317, -1, 0, %p1806;
	add.s64 	%rd749, %rd744, %rd3317;
	@%p1725 bra 	$L__BB4_574;
	mov.b32 	%r448, 1;
	st.local.u32 	[%rd1], %r448;
	st.local.u64 	[%rd1+8], %rd4365;
	st.local.v2.u64 	[%rd1+16], {%rd4364, %rd4363};
	st.local.v2.u64 	[%rd1+32], {%rd4362, %rd749};
	mov.u64 	%rd3318, $str$8;
	cvta.global.u64 	%rd3319, %rd3318;
	add.u64 	%rd3320, %SP, 48;
	{ // callseq 206, 0
	.param .b64 param0;
	st.param.b64 	[param0], %rd3319;
	.param .b64 param1;
	st.param.b64 	[param1], %rd3320;
	.param .b32 retval0;
	call.uni (retval0), 
	vprintf, 
	(
	param0, 
	param1
	);
	ld.param.b32 	%r449, [retval0];
	} // callseq 206
$L__BB4_574:
	setp.ne.s64 	%p1808, %rd749, 0;
	mov.b16 	%rs154, 1;
	@%p1808 bra 	$L__BB4_582;
	setp.gt.u64 	%p1810, %rd4362, %rd1712;
	mov.pred 	%p1809, -1;
	mov.pred 	%p2511, %p1809;
	@%p1810 bra 	$L__BB4_581;
	setp.lt.u64 	%p1812, %rd4362, %rd1712;
	mov.pred 	%p1811, 0;
	mov.pred 	%p2511, %p1811;
	@%p1812 bra 	$L__BB4_581;
	setp.gt.u64 	%p1814, %rd4363, %rd4343;
	mov.pred 	%p2511, %p1809;
	@%p1814 bra 	$L__BB4_581;
	setp.lt.u64 	%p1816, %rd4363, %rd4343;
	mov.pred 	%p2511, %p1811;
	@%p1816 bra 	$L__BB4_581;
	setp.gt.u64 	%p1818, %rd4364, %rd632;
	mov.pred 	%p2511, %p1809;
	@%p1818 bra 	$L__BB4_581;
	setp.ge.u64 	%p1819, %rd4364, %rd632;
	setp.ge.u64 	%p1820, %rd4365, %rd633;
	and.pred  	%p2511, %p1819, %p1820;
$L__BB4_581:
	selp.u16 	%rs154, 1, 0, %p2511;
$L__BB4_582:
	@%p1725 bra 	$L__BB4_584;
	cvt.u32.u16 	%r451, %rs154;
	mov.b32 	%r452, 2;
	st.local.u32 	[%rd1], %r452;
	st.local.u64 	[%rd1+8], %rd749;
	st.local.u32 	[%rd1+16], %r451;
	mov.u64 	%rd3321, $str$7;
	cvta.global.u64 	%rd3322, %rd3321;
	add.u64 	%rd3323, %SP, 48;
	{ // callseq 207, 0
	.param .b64 param0;
	st.param.b64 	[param0], %rd3322;
	.param .b64 param1;
	st.param.b64 	[param1], %rd3323;
	.param .b32 retval0;
	call.uni (retval0), 
	vprintf, 
	(
	param0, 
	param1
	);
	ld.param.b32 	%r453, [retval0];
	} // callseq 207
$L__BB4_584:
	setp.eq.s16 	%p1822, %rs154, 0;
	@%p1822 bra 	$L__BB4_587;
	sub.s64 	%rd750, %rd4365, %rd633;
	setp.lt.u64 	%p1823, %rd4365, %rd633;
	selp.u64 	%rd3324, 1, 0, %p1823;
	sub.s64 	%rd3325, %rd4364, %rd632;
	setp.lt.u64 	%p1824, %rd4364, %rd632;
	selp.s64 	%rd3326, -1, 0, %p1823;
	add.s64 	%rd4364, %rd3325, %rd3326;
	setp.lt.u64 	%p1825, %rd3325, %rd3324;
	or.pred  	%p1826, %p1824, %p1825;
	selp.u64 	%rd3327, 1, 0, %p1826;
	sub.s64 	%rd3328, %rd4363, %rd4343;
	setp.lt.u64 	%p1827, %rd4363, %rd4343;
	selp.s64 	%rd3329, -1, 0, %p1826;
	add.s64 	%rd4363, %rd3328, %rd3329;
	setp.lt.u64 	%p1828, %rd3328, %rd3327;
	or.pred  	%p1829, %p1827, %p1828;
	selp.u64 	%rd3330, 1, 0, %p1829;
	sub.s64 	%rd3331, %rd4362, %rd1712;
	setp.lt.u64 	%p1830, %rd4362, %rd1712;
	selp.s64 	%rd3332, -1, 0, %p1829;
	add.s64 	%rd4362, %rd3331, %rd3332;
	setp.lt.u64 	%p1831, %rd3331, %rd3330;
	or.pred  	%p1832, %p1830, %p1831;
	selp.s64 	%rd3333, -1, 0, %p1832;
	add.s64 	%rd754, %rd749, %rd3333;
	mov.u64 	%rd4365, %rd750;
	@%p1725 bra 	$L__BB4_587;
	mov.b32 	%r455, 2;
	st.local.u32 	[%rd1], %r455;
	st.local.u64 	[%rd1+8], %rd750;
	st.local.v2.u64 	[%rd1+16], {%rd4364, %rd4363};
	st.local.v2.u64 	[%rd1+32], {%rd4362, %rd754};
	mov.u64 	%rd3334, $str$8;
	cvta.global.u64 	%rd3335, %rd3334;
	add.u64 	%rd3336, %SP, 48;
	{ // callseq 208, 0
	.param .b64 param0;
	st.param.b64 	[param0], %rd3335;
	.param .b64 param1;
	st.param.b64 	[param1], %rd3336;
	.param .b32 retval0;
	call.uni (retval0), 
	vprintf, 
	(
	param0, 
	param1
	);
	ld.param.b32 	%r456, [retval0];
	} // callseq 208
	mov.u64 	%rd4365, %rd750;
$L__BB4_587:
	@%p1707 bra 	$L__BB4_589;
	add.u64 	%rd3337, %SP, 112;
	add.u64 	%rd3338, %SPL, 112;
	st.local.v2.u64 	[%rd3338], {%rd4365, %rd4364};
	st.local.v2.u64 	[%rd3338+16], {%rd4363, %rd4362};
	mov.u64 	%rd3339, $str$11;
	cvta.global.u64 	%rd3340, %rd3339;
	{ // callseq 209, 0
	.param .b64 param0;
	st.param.b64 	[param0], %rd3340;
	.param .b64 param1;
	st.param.b64 	[param1], %rd3337;
	.param .b32 retval0;
	call.uni (retval0), 
	vprintf, 
	(
	param0, 
	param1
	);
	ld.param.b32 	%r458, [retval0];
	} // callseq 209
$L__BB4_589:
	setp.gt.s32 	%p1835, %r664, 19;
	@%p1835 bra 	$L__BB4_591;
	add.u64 	%rd3341, %SP, 176;
	add.u64 	%rd3342, %SPL, 176;
	st.local.u32 	[%rd3342], %r664;
	st.local.u64 	[%rd3342+8], %rd644;
	st.local.v2.u64 	[%rd3342+16], {%rd4365, %rd4364};
	st.local.v2.u64 	[%rd3342+32], {%rd4363, %rd4362};
	mov.u64 	%rd3343, $str$13;
	cvta.global.u64 	%rd3344, %rd3343;
	{ // callseq 210, 0
	.param .b64 param0;
	st.param.b64 	[param0], %rd3344;
	.param .b64 param1;
	st.param.b64 	[param1], %rd3341;
	.param .b32 retval0;
	call.uni (retval0), 
	vprintf, 
	(
	param0, 
	param1
	);
	ld.param.b32 	%r460, [retval0];
	} // callseq 210
$L__BB4_591:
	add.s32 	%r664, %r664, 1;
	mov.b16 	%rs155, 1;
$L__BB4_592:
	add.s32 	%r662, %r662, -1;
	add.s64 	%rd4352, %rd4352, -1;
	setp.ne.s32 	%p1838, %r662, -64;
	@%p1838 bra 	$L__BB4_477;
	add.s32 	%r9, %r661, -1;
	setp.ne.s32 	%p1839, %r661, 0;
	mov.u32 	%r661, %r9;
	@%p1839 bra 	$L__BB4_476;
	add.u64 	%rd3349, %SP, 48;
	add.u64 	%rd768, %SPL, 48;
	mul.lo.s64 	%rd769, %rd4365, %rd4365;
	mul.hi.u64 	%rd3350, %rd4365, %rd4365;
	mul.lo.s64 	%rd3351, %rd4364, %rd4365;
	mul.hi.u64 	%rd3352, %rd4365, %rd4364;
	add.s64 	%rd3353, %rd3351, %rd3350;
	setp.lt.u64 	%p1840, %rd3353, %rd3351;
	selp.u64 	%rd3354, 1, 0, %p1840;
	add.s64 	%rd3355, %rd3352, %rd3354;
	mul.lo.s64 	%rd3356, %rd4363, %rd4365;
	mul.hi.u64 	%rd3357, %rd4365, %rd4363;
	add.s64 	%rd3358, %rd3356, %rd3355;
	setp.lt.u64 	%p1841, %rd3358, %rd3356;
	selp.u64 	%rd3359, 1, 0, %p1841;
	add.s64 	%rd3360, %rd3357, %rd3359;
	mul.lo.s64 	%rd3361, %rd4362, %rd4365;
	mul.hi.u64 	%rd3362, %rd4365, %rd4362;
	add.s64 	%rd3363, %rd3361, %rd3360;
	setp.lt.u64 	%p1842, %rd3363, %rd3361;
	selp.u64 	%rd3364, 1, 0, %p1842;
	add.s64 	%rd3365, %rd3362, %rd3364;
	mul.hi.u64 	%rd3366, %rd4364, %rd4365;
	add.s64 	%rd770, %rd3353, %rd3351;
	setp.lt.u64 	%p1843, %rd770, %rd3353;
	selp.u64 	%rd3367, 1, 0, %p1843;
	add.s64 	%rd3368, %rd3366, %rd3367;
	mul.hi.u64 	%rd3369, %rd4364, %rd4364;
	mad.lo.s64 	%rd3370, %rd4364, %rd4364, %rd3358;
	setp.lt.u64 	%p1844, %rd3370, %rd3358;
	selp.u64 	%rd3371, 1, 0, %p1844;
	add.s64 	%rd3372, %rd3370, %rd3368;
	setp.lt.u64 	%p1845, %rd3372, %rd3370;
	selp.u64 	%rd3373, 1, 0, %p1845;
	add.s64 	%rd3374, %rd3369, %rd3371;
	add.s64 	%rd3375, %rd3374, %rd3373;
	mul.lo.s64 	%rd3376, %rd4363, %rd4364;
	mul.hi.u64 	%rd3377, %rd4364, %rd4363;
	add.s64 	%rd3378, %rd3363, %rd3376;
	setp.lt.u64 	%p1846, %rd3378, %rd3363;
	selp.u64 	%rd3379, 1, 0, %p1846;
	add.s64 	%rd3380, %rd3378, %rd3375;
	setp.lt.u64 	%p1847, %rd3380, %rd3378;
	selp.u64 	%rd3381, 1, 0, %p1847;
	add.s64 	%rd3382, %rd3377, %rd3379;
	add.s64 	%rd3383, %rd3382, %rd3381;
	mul.lo.s64 	%rd3384, %rd4362, %rd4364;
	mul.hi.u64 	%rd3385, %rd4364, %rd4362;
	add.s64 	%rd3386, %rd3365, %rd3384;
	setp.lt.u64 	%p1848, %rd3386, %rd3365;
	selp.u64 	%rd3387, 1, 0, %p1848;
	add.s64 	%rd3388, %rd3386, %rd3383;
	setp.lt.u64 	%p1849, %rd3388, %rd3386;
	selp.u64 	%rd3389, 1, 0, %p1849;
	add.s64 	%rd3390, %rd3385, %rd3387;
	add.s64 	%rd3391, %rd3390, %rd3389;
	mul.hi.u64 	%rd3392, %rd4363, %rd4365;
	add.s64 	%rd771, %rd3372, %rd3356;
	setp.lt.u64 	%p1850, %rd771, %rd3372;
	selp.u64 	%rd3393, 1, 0, %p1850;
	add.s64 	%rd3394, %rd3392, %rd3393;
	mul.hi.u64 	%rd3395, %rd4363, %rd4364;
	add.s64 	%rd3396, %rd3380, %rd3376;
	setp.lt.u64 	%p1851, %rd3396, %rd3380;
	selp.u64 	%rd3397, 1, 0, %p1851;
	add.s64 	%rd3398, %rd3396, %rd3394;
	setp.lt.u64 	%p1852, %rd3398, %rd3396;
	selp.u64 	%rd3399, 1, 0, %p1852;
	add.s64 	%rd3400, %rd3395, %rd3397;
	add.s64 	%rd3401, %rd3400, %rd3399;
	mul.hi.u64 	%rd3402, %rd4363, %rd4363;
	mad.lo.s64 	%rd3403, %rd4363, %rd4363, %rd3388;
	setp.lt.u64 	%p1853, %rd3403, %rd3388;
	selp.u64 	%rd3404, 1, 0, %p1853;
	add.s64 	%rd3405, %rd3403, %rd3401;
	setp.lt.u64 	%p1854, %rd3405, %rd3403;
	selp.u64 	%rd3406, 1, 0, %p1854;
	add.s64 	%rd3407, %rd3402, %rd3404;
	add.s64 	%rd3408, %rd3407, %rd3406;
	mul.lo.s64 	%rd3409, %rd4362, %rd4363;
	mul.hi.u64 	%rd3410, %rd4363, %rd4362;
	add.s64 	%rd3411, %rd3391, %rd3409;
	setp.lt.u64 	%p1855, %rd3411, %rd3391;
	selp.u64 	%rd3412, 1, 0, %p1855;
	add.s64 	%rd3413, %rd3411, %rd3408;
	setp.lt.u64 	%p1856, %rd3413, %rd3411;
	selp.u64 	%rd3414, 1, 0, %p1856;
	add.s64 	%rd3415, %rd3410, %rd3412;
	add.s64 	%rd3416, %rd3415, %rd3414;
	mul.hi.u64 	%rd3417, %rd4362, %rd4365;
	add.s64 	%rd772, %rd3398, %rd3361;
	setp.lt.u64 	%p1857, %rd772, %rd3398;
	selp.u64 	%rd3418, 1, 0, %p1857;
	add.s64 	%rd3419, %rd3417, %rd3418;
	mul.hi.u64 	%rd3420, %rd4362, %rd4364;
	add.s64 	%rd3421, %rd3405, %rd3384;
	setp.lt.u64 	%p1858, %rd3421, %rd3405;
	selp.u64 	%rd3422, 1, 0, %p1858;
	add.s64 	%rd773, %rd3421, %rd3419;
	setp.lt.u64 	%p1859, %rd773, %rd3421;
	selp.u64 	%rd3423, 1, 0, %p1859;
	add.s64 	%rd3424, %rd3420, %rd3422;
	add.s64 	%rd3425, %rd3424, %rd3423;
	mul.hi.u64 	%rd3426, %rd4362, %rd4363;
	add.s64 	%rd3427, %rd3413, %rd3409;
	setp.lt.u64 	%p1860, %rd3427, %rd3413;
	selp.u64 	%rd3428, 1, 0, %p1860;
	add.s64 	%rd774, %rd3427, %rd3425;
	setp.lt.u64 	%p1861, %rd774, %rd3427;
	selp.u64 	%rd3429, 1, 0, %p1861;
	add.s64 	%rd3430, %rd3426, %rd3428;
	add.s64 	%rd3431, %rd3430, %rd3429;
	mul.hi.u64 	%rd3432, %rd4362, %rd4362;
	mad.lo.s64 	%rd3433, %rd4362, %rd4362, %rd3416;
	setp.lt.u64 	%p1862, %rd3433, %rd3416;
	selp.u64 	%rd3434, 1, 0, %p1862;
	add.s64 	%rd775, %rd3433, %rd3431;
	setp.lt.u64 	%p1863, %rd775, %rd3433;
	selp.u64 	%rd3435, 1, 0, %p1863;
	add.s64 	%rd3436, %rd3432, %rd3434;
	add.s64 	%rd776, %rd3436, %rd3435;
	or.b64  	%rd3437, %rd4365, %rd4364;
	setp.eq.s64 	%p1864, %rd4364, 0;
	or.b64  	%rd3438, %rd3437, %rd4363;
	setp.eq.s64 	%p1865, %rd4363, 0;
	setp.eq.s64 	%p1866, %rd3438, 0;
	setp.eq.s64 	%p1867, %rd4362, -9223372036854775808;
	and.pred  	%p1868, %p1866, %p1867;
	and.pred  	%p1869, %p1868, %p1864;
	and.pred  	%p1870, %p1869, %p1865;
	and.pred  	%p75, %p1870, %p1867;
	not.pred 	%p1871, %p75;
	@%p1871 bra 	$L__BB4_596;
	mov.u64 	%rd3439, $str$9;
	cvta.global.u64 	%rd3440, %rd3439;
	{ // callseq 212, 0
	.param .b64 param0;
	st.param.b64 	[param0], %rd3440;
	.param .b64 param1;
	st.param.b64 	[param1], 0;
	.param .b32 retval0;
	call.uni (retval0), 
	vprintf, 
	(
	param0, 
	param1
	);
	ld.param.b32 	%r464, [retval0];
	} // callseq 212
	st.local.v2.u64 	[%rd768], {%rd769, %rd770};
	st.local.v2.u64 	[%rd768+16], {%rd771, %rd772};
	st.local.v2.u64 	[%rd768+32], {%rd773, %rd774};
	st.local.v2.u64 	[%rd768+48], {%rd775, %rd776};
	mov.u64 	%rd3441, $str$10;
	cvta.global.u64 	%rd3442, %rd3441;
	{ // callseq 213, 0
	.param .b64 param0;
	st.param.b64 	[param0], %rd3442;
	.param .b64 param1;
	st.param.b64 	[param1], %rd3349;
	.param .b32 retval0;
	call.uni (retval0), 
	vprintf, 
	(
	param0, 
	param1
	);
	ld.param.b32 	%r466, [retval0];
	} // callseq 213
$L__BB4_596:
	add.u64 	%rd3444, %SP, 0;
	add.u64 	%rd777, %SPL, 0;
	shl.b64 	%rd778, %rd773, 32;
	mov.b64 	{%r468, %r469}, %rd773;
	mov.b64 	{%r470, %r471}, %rd774;
	mov.b64 	%rd779, {%r469, %r470};
	mov.b64 	{%r472, %r473}, %rd775;
	mov.b64 	%rd780, {%r471, %r472};
	mov.b64 	{%r474, %r475}, %rd776;
	mov.b64 	%rd781, {%r473, %r474};
	shr.u64 	%rd782, %rd776, 32;
	mul.lo.s64 	%rd783, %rd773, 977;
	mov.b64 	%rd3445, 977;
	mul.hi.u64 	%rd3446, %rd773, %rd3445;
	mul.lo.s64 	%rd3447, %rd774, 977;
	mul.hi.u64 	%rd3448, %rd774, %rd3445;
	add.s64 	%rd784, %rd3447, %rd3446;
	setp.lt.u64 	%p1872, %rd784, %rd3447;
	selp.u64 	%rd3449, 1, 0, %p1872;
	add.s64 	%rd3450, %rd3448, %rd3449;
	mul.lo.s64 	%rd3451, %rd775, 977;
	mul.hi.u64 	%rd3452, %rd775, %rd3445;
	add.s64 	%rd785, %rd3451, %rd3450;
	setp.lt.u64 	%p1873, %rd785, %rd3451;
	selp.u64 	%rd3453, 1, 0, %p1873;
	add.s64 	%rd3454, %rd3452, %rd3453;
	mul.lo.s64 	%rd3455, %rd776, 977;
	mul.hi.u64 	%rd3456, %rd776, %rd3445;
	add.s64 	%rd786, %rd3455, %rd3454;
	setp.lt.u64 	%p1874, %rd786, %rd3455;
	selp.u64 	%rd3457, 1, 0, %p1874;
	add.s64 	%rd787, %rd3456, %rd3457;
	setp.eq.s64 	%p1875, %rd776, 4611686018427387904;
	setp.eq.s64 	%p1876, %rd769, 0;
	and.pred  	%p1877, %p1875, %p1876;
	setp.eq.s64 	%p1878, %rd770, 0;
	and.pred  	%p1879, %p1877, %p1878;
	setp.eq.s64 	%p1880, %rd771, 0;
	and.pred  	%p1881, %p1879, %p1880;
	setp.eq.s64 	%p1882, %rd772, 0;
	and.pred  	%p1883, %p1881, %p1882;
	setp.eq.s64 	%p1884, %rd773, 0;
	and.pred  	%p1885, %p1883, %p1884;
	setp.eq.s64 	%p1886, %rd774, 0;
	and.pred  	%p1887, %p1885, %p1886;
	setp.eq.s64 	%p1888, %rd775, 0;
	and.pred  	%p76, %p1887, %p1888;
	not.pred 	%p1889, %p76;
	@%p1889 bra 	$L__BB4_598;
	mov.u64 	%rd3458, $str;
	cvta.global.u64 	%rd3459, %rd3458;
	{ // callseq 214, 0
	.param .b64 param0;
	st.param.b64 	[param0], %rd3459;
	.param .b64 param1;
	st.param.b64 	[param1], 0;
	.param .b32 retval0;
	call.uni (retval0), 
	vprintf, 
	(
	param0, 
	param1
	);
	ld.param.b32 	%r476, [retval0];
	} // callseq 214
	mov.b64 	%rd3460, 0;
	st.local.v2.u64 	[%rd777], {%rd3460, %rd3460};
	mov.b64 	%rd3461, 4611686018427387904;
	st.local.v2.u64 	[%rd777+16], {%rd3460, %rd3461};
	mov.u64 	%rd3462, $str$1;
	cvta.global.u64 	%rd3463, %rd3462;
	{ // callseq 215, 0
	.param .b64 param0;
	st.param.b64 	[param0], %rd3463;
	.param .b64 param1;
	st.param.b64 	[param1], %rd3444;
	.param .b32 retval0;
	call.uni (retval0), 
	vprintf, 
	(
	param0, 
	param1
	);
	ld.param.b32 	%r478, [retval0];
	} // callseq 215
	st.local.v2.u64 	[%rd777], {%rd778, %rd779};
	st.local.v2.u64 	[%rd777+16], {%rd780, %rd781};
	st.local.u64 	[%rd777+32], %rd782;
	mov.u64 	%rd3465, $str$2;
	cvta.global.u64 	%rd3466, %rd3465;
	{ // callseq 216, 0
	.param .b64 param0;
	st.param.b64 	[param0], %rd3466;
	.param .b64 param1;
	st.param.b64 	[param1], %rd3444;
	.param .b32 retval0;
	call.uni (retval0), 
	vprintf, 
	(
	param0, 
	param1
	);
	ld.param.b32 	%r480, [retval0];
	} // callseq 216
	st.local.v2.u64 	[%rd777], {%rd783, %rd784};
	st.local.v2.u64 	[%rd777+16], {%rd785, %rd786};
	st.local.u64 	[%rd777+32], %rd787;
	mov.u64 	%rd3467, $str$3;
	cvta.global.u64 	%rd3468, %rd3467;
	{ // callseq 217, 0
	.param .b64 param0;
	st.param.b64 	[param0], %rd3468;
	.param .b64 param1;
	st.param.b64 	[param1], %rd3444;
	.param .b32 retval0;
	call.uni (retval0), 
	vprintf, 
	(
	param0, 
	param1
	);
	ld.param.b32 	%r482, [retval0];
	} // callseq 217
$L__BB4_598:
	mul.lo.s64 	%rd4383, %rd773, 4294968273;
	setp.lt.u64 	%p1890, %rd4383, %rd778;
	selp.u64 	%rd3469, 1, 0, %p1890;
	add.s64 	%rd3470, %rd783, %rd3469;
	setp.gt.u64 	%p1891, %rd3470, %rd4383;
	selp.b64 	%rd3471, 1, %rd3469, %p1891;
	add.s64 	%rd3472, %rd779, %rd3471;
	add.s64 	%rd4384, %rd3472, %rd784;
	setp.lt.u64 	%p1892, %rd4384, %rd779;
	selp.u64 	%rd3473, 1, 0, %p1892;
	add.s64 	%rd3474, %rd784, %rd3473;
	setp.gt.u64 	%p1893, %rd3474, %rd4384;
	selp.b64 	%rd3475, 1, %rd3473, %p1893;
	add.s64 	%rd3476, %rd780, %rd3475;
	add.s64 	%rd4385, %rd3476, %rd785;
	setp.lt.u64 	%p1894, %rd4385, %rd780;
	selp.u64 	%rd3477, 1, 0, %p1894;
	add.s64 	%rd3478, %rd785, %rd3477;
	setp.gt.u64 	%p1895, %rd3478, %rd4385;
	selp.b64 	%rd3479, 1, %rd3477, %p1895;
	add.s64 	%rd3480, %rd781, %rd3479;
	add.s64 	%rd4386, %rd3480, %rd786;
	setp.lt.u64 	%p1896, %rd4386, %rd781;
	selp.u64 	%rd3481, 1, 0, %p1896;
	add.s64 	%rd3482, %rd786, %rd3481;
	setp.gt.u64 	%p1897, %rd3482, %rd4386;
	selp.b64 	%rd3483, 1, %rd3481, %p1897;
	add.s64 	%rd3484, %rd782, %rd3483;
	add.s64 	%rd792, %rd3484, %rd787;
	@%p1889 bra 	$L__BB4_600;
	st.local.v2.u64 	[%rd777], {%rd4383, %rd4384};
	st.local.v2.u64 	[%rd777+16], {%rd4385, %rd4386};
	st.local.u64 	[%rd777+32], %rd792;
	mov.u64 	%rd3485, $str$4;
	cvta.global.u64 	%rd3486, %rd3485;
	{ // callseq 218, 0
	.param .b64 param0;
	st.param.b64 	[param0], %rd3486;
	.param .b64 param1;
	st.param.b64 	[param1], %rd3444;
	.param .b32 retval0;
	call.uni (retval0), 
	vprintf, 
	(
	param0, 
	param1
	);
	ld.param.b32 	%r484, [retval0];
	} // callseq 218
$L__BB4_600:
	setp.eq.s64 	%p1899, %rd792, 0;
	mov.b64 	%rd4387, 0;
	@%p1899 bra 	$L__BB4_602;
	shl.b64 	%rd3489, %rd792, 32;
	shr.u64 	%rd3490, %rd792, 32;
	mov.b64 	%rd3491, 977;
	mul.hi.u64 	%rd3492, %rd792, %rd3491;
	mad.lo.s64 	%rd3493, %rd792, 977, %rd3489;
	setp.lt.u64 	%p1900, %rd3493, %rd3489;
	selp.u64 	%rd3494, 1, 0, %p1900;
	add.s64 	%rd4383, %rd3493, %rd4383;
	setp.lt.u64 	%p1901, %rd4383, %rd3493;
	selp.u64 	%rd3495, 1, 0, %p1901;
	add.s64 	%rd3496, %rd3495, %rd3494;
	add.s64 	%rd3497, %rd3490, %rd3492;
	setp.lt.u64 	%p1902, %rd3497, %rd3490;
	selp.u64 	%rd3498, 1, 0, %p1902;
	add.s64 	%rd3499, %rd4384, %rd3497;
	add.s64 	%rd3500, %rd3499, %rd3496;
	setp.lt.u64 	%p1903, %rd3500, %rd4384;
	not.b64 	%rd3501, %rd3497;
	setp.gt.u64 	%p1904, %rd3496, %rd3501;
	or.pred  	%p1905, %p1904, %p1903;
	selp.u64 	%rd3502, 1, 0, %p1905;
	add.s64 	%rd3503, %rd4385, %rd3498;
	add.s64 	%rd795, %rd3503, %rd3502;
	setp.lt.u64 	%p1906, %rd795, %rd4385;
	selp.u64 	%rd3504, 1, 0, %p1906;
	add.s64 	%rd796, %rd4386, %rd3504;
	setp.lt.u64 	%p1907, %rd796, %rd4386;
	selp.u64 	%rd4387, 1, 0, %p1907;
	mov.u64 	%rd4384, %rd3500;
	mov.u64 	%rd4385, %rd795;
	mov.u64 	%rd4386, %rd796;
$L__BB4_602:
	@%p1889 bra 	$L__BB4_604;
	st.local.v2.u64 	[%rd777], {%rd4383, %rd4384};
	st.local.v2.u64 	[%rd777+16], {%rd4385, %rd4386};
	st.local.u64 	[%rd777+32], %rd4387;
	mov.u64 	%rd3505, $str$5;
	cvta.global.u64 	%rd3506, %rd3505;
	{ // callseq 219, 0
	.param .b64 param0;
	st.param.b64 	[param0], %rd3506;
	.param .b64 param1;
	st.param.b64 	[param1], %rd3444;
	.param .b32 retval0;
	call.uni (retval0), 
	vprintf, 
	(
	param0, 
	param1
	);
	ld.param.b32 	%r486, [retval0];
	} // callseq 219
$L__BB4_604:
	add.s64 	%rd4388, %rd4383, %rd769;
	setp.lt.u64 	%p1909, %rd4388, %rd4383;
	selp.u64 	%rd3508, 1, 0, %p1909;
	add.s64 	%rd3509, %rd4384, %rd770;
	setp.lt.u64 	%p1910, %rd3509, %rd4384;
	add.s64 	%rd4389, %rd3509, %rd3508;
	setp.lt.u64 	%p1911, %rd4389, %rd3509;
	or.pred  	%p1912, %p1910, %p1911;
	selp.u64 	%rd3510, 1, 0, %p1912;
	add.s64 	%rd3511, %rd4385, %rd771;
	setp.lt.u64 	%p1913, %rd3511, %rd4385;
	add.s64 	%rd4390, %rd3511, %rd3510;
	setp.lt.u64 	%p1914, %rd4390, %rd3511;
	or.pred  	%p1915, %p1913, %p1914;
	selp.u64 	%rd3512, 1, 0, %p1915;
	add.s64 	%rd3513, %rd4386, %rd772;
	setp.lt.u64 	%p1916, %rd3513, %rd4386;
	add.s64 	%rd4391, %rd3513, %rd3512;
	setp.lt.u64 	%p1917, %rd4391, %rd3513;
	or.pred  	%p1918, %p1916, %p1917;
	selp.u64 	%rd3514, 1, 0, %p1918;
	add.s64 	%rd807, %rd4387, %rd3514;
	@%p1889 bra 	$L__BB4_606;
	st.local.v2.u64 	[%rd777], {%rd4388, %rd4389};
	st.local.v2.u64 	[%rd777+16], {%rd4390, %rd4391};
	st.local.u64 	[%rd777+32], %rd807;
	mov.u64 	%rd3515, $str$6;
	cvta.global.u64 	%rd3516, %rd3515;
	{ // callseq 220, 0
	.param .b64 param0;
	st.param.b64 	[param0], %rd3516;
	.param .b64 param1;
	st.param.b64 	[param1], %rd3444;
	.param .b32 retval0;
	call.uni (retval0), 
	vprintf, 
	(
	param0, 
	param1
	);
	ld.param.b32 	%r488, [retval0];
	} // callseq 220
$L__BB4_606:
	setp.eq.s64 	%p1920, %rd807, 0;
	mov.b16 	%rs156, 1;
	@%p1920 bra 	$L__BB4_607;
	bra.uni 	$L__BB4_615;
$L__BB4_607:
	ld.const.u64 	%rd808, [_P+24];
	setp.gt.u64 	%p1922, %rd4391, %rd808;
	mov.pred 	%p1921, -1;
	mov.pred 	%p2512, %p1921;
	@%p1922 bra 	$L__BB4_614;
	setp.ge.u64 	%p1924, %rd4391, %rd808;
	mov.pred 	%p1923, 0;
	mov.pred 	%p2512, %p1923;
	@%p1924 bra 	$L__BB4_609;
	bra.uni 	$L__BB4_614;
$L__BB4_609:
	setp.gt.u64 	%p1926, %rd4390, %rd4343;
	mov.pred 	%p2512, %p1921;
	@%p1926 bra 	$L__BB4_614;
	setp.lt.u64 	%p1928, %rd4390, %rd4343;
	mov.pred 	%p2512, %p1923;
	@%p1928 bra 	$L__BB4_614;
	setp.gt.u64 	%p1930, %rd4389, %rd632;
	mov.pred 	%p2512, %p1921;
	@%p1930 bra 	$L__BB4_614;
	setp.lt.u64 	%p1932, %rd4389, %rd632;
	mov.pred 	%p2512, %p1923;
	@%p1932 bra 	$L__BB4_614;
	setp.ge.u64 	%p2512, %rd4388, %rd633;
$L__BB4_614:
	selp.u16 	%rs156, 1, 0, %p2512;
$L__BB4_615:
	@%p1889 bra 	$L__BB4_617;
	cvt.u32.u16 	%r490, %rs156;
	mov.b32 	%r491, 0;
	st.local.u32 	[%rd777], %r491;
	st.local.u64 	[%rd777+8], %rd807;
	st.local.u32 	[%rd777+16], %r490;
	mov.u64 	%rd3518, $str$7;
	cvta.global.u64 	%rd3519, %rd3518;
	{ // callseq 221, 0
	.param .b64 param0;
	st.param.b64 	[param0], %rd3519;
	.param .b64 param1;
	st.param.b64 	[param1], %rd3444;
	.param .b32 retval0;
	call.uni (retval0), 
	vprintf, 
	(
	param0, 
	param1
	);
	ld.param.b32 	%r492, [retval0];
	} // callseq 221
$L__BB4_617:
	setp.eq.s16 	%p1934, %rs156, 0;
	@%p1934 bra 	$L__BB4_646;
	sub.s64 	%rd809, %rd4388, %rd633;
	setp.lt.u64 	%p1935, %rd4388, %rd633;
	selp.u64 	%rd3521, 1, 0, %p1935;
	sub.s64 	%rd3522, %rd4389, %rd632;
	setp.lt.u64 	%p1936, %rd4389, %rd632;
	selp.s64 	%rd3523, -1, 0, %p1935;
	add.s64 	%rd4389, %rd3522, %rd3523;
	setp.lt.u64 	%p1937, %rd3522, %rd3521;
	or.pred  	%p1938, %p1936, %p1937;
	selp.u64 	%rd3524, 1, 0, %p1938;
	sub.s64 	%rd3525, %rd4390, %rd4343;
	setp.lt.u64 	%p1939, %rd4390, %rd4343;
	selp.s64 	%rd3526, -1, 0, %p1938;
	add.s64 	%rd4390, %rd3525, %rd3526;
	setp.lt.u64 	%p1940, %rd3525, %rd3524;
	or.pred  	%p1941, %p1939, %p1940;
	selp.u64 	%rd3527, 1, 0, %p1941;
	ld.const.u64 	%rd812, [_P+24];
	sub.s64 	%rd3528, %rd4391, %rd812;
	setp.lt.u64 	%p1942, %rd4391, %rd812;
	selp.s64 	%rd3529, -1, 0, %p1941;
	add.s64 	%rd4391, %rd3528, %rd3529;
	setp.lt.u64 	%p1943, %rd3528, %rd3527;
	or.pred  	%p1944, %p1942, %p1943;
	selp.s64 	%rd3530, -1, 0, %p1944;
	add.s64 	%rd814, %rd807, %rd3530;
	@%p1889 bra 	$L__BB4_620;
	mov.b32 	%r494, 0;
	st.local.u32 	[%rd777], %r494;
	st.local.u64 	[%rd777+8], %rd809;
	st.local.v2.u64 	[%rd777+16], {%rd4389, %rd4390};
	st.local.v2.u64 	[%rd777+32], {%rd4391, %rd814};
	mov.u64 	%rd3531, $str$8;
	cvta.global.u64 	%rd3532, %rd3531;
	{ // callseq 222, 0
	.param .b64 param0;
	st.param.b64 	[param0], %rd3532;
	.param .b64 param1;
	st.param.b64 	[param1], %rd3444;
	.param .b32 retval0;
	call.uni (retval0), 
	vprintf, 
	(
	param0, 
	param1
	);
	ld.param.b32 	%r495, [retval0];
	} // callseq 222
$L__BB4_620:
	setp.ne.s64 	%p1946, %rd814, 0;
	mov.b16 	%rs157, 1;
	@%p1946 bra 	$L__BB4_628;
	setp.gt.u64 	%p1948, %rd4391, %rd812;
	mov.pred 	%p1947, -1;
	mov.pred 	%p2513, %p1947;
	@%p1948 bra 	$L__BB4_627;
	setp.lt.u64 	%p1950, %rd4391, %rd812;
	mov.pred 	%p1949, 0;
	mov.pred 	%p2513, %p1949;
	@%p1950 bra 	$L__BB4_627;
	setp.gt.u64 	%p1952, %rd4390, %rd4343;
	mov.pred 	%p2513, %p1947;
	@%p1952 bra 	$L__BB4_627;
	setp.lt.u64 	%p1954, %rd4390, %rd4343;
	mov.pred 	%p2513, %p1949;
	@%p1954 bra 	$L__BB4_627;
	setp.gt.u64 	%p1956, %rd4389, %rd632;
	mov.pred 	%p2513, %p1947;
	@%p1956 bra 	$L__BB4_627;
	setp.ge.u64 	%p1957, %rd4389, %rd632;
	setp.ge.u64 	%p1958, %rd809, %rd633;
	and.pred  	%p2513, %p1957, %p1958;
$L__BB4_627:
	selp.u16 	%rs157, 1, 0, %p2513;
$L__BB4_628:
	@%p1889 bra 	$L__BB4_630;
	cvt.u32.u16 	%r497, %rs157;
	mov.b32 	%r498, 1;
	st.local.u32 	[%rd777], %r498;
	st.local.u64 	[%rd777+8], %rd814;
	st.local.u32 	[%rd777+16], %r497;
	mov.u64 	%rd3534, $str$7;
	cvta.global.u64 	%rd3535, %rd3534;
	{ // callseq 223, 0
	.param .b64 param0;
	st.param.b64 	[param0], %rd3535;
	.param .b64 param1;
	st.param.b64 	[param1], %rd3444;
	.param .b32 retval0;
	call.uni (retval0), 
	vprintf, 
	(
	param0, 
	param1
	);
	ld.param.b32 	%r499, [retval0];
	} // callseq 223
$L__BB4_630:
	setp.eq.s16 	%p1960, %rs157, 0;
	mov.u64 	%rd4388, %rd809;
	@%p1960 bra 	$L__BB4_646;
	sub.s64 	%rd4388, %rd809, %rd633;
	setp.lt.u64 	%p1961, %rd809, %rd633;
	selp.u64 	%rd3537, 1, 0, %p1961;
	sub.s64 	%rd3538, %rd4389, %rd632;
	setp.lt.u64 	%p1962, %rd4389, %rd632;
	selp.s64 	%rd3539, -1, 0, %p1961;
	add.s64 	%rd4389, %rd3538, %rd3539;
	setp.lt.u64 	%p1963, %rd3538, %rd3537;
	or.pred  	%p1964, %p1962, %p1963;
	selp.u64 	%rd3540, 1, 0, %p1964;
	sub.s64 	%rd3541, %rd4390, %rd4343;
	setp.lt.u64 	%p1965, %rd4390, %rd4343;
	selp.s64 	%rd3542, -1, 0, %p1964;
	add.s64 	%rd4390, %rd3541, %rd3542;
	setp.lt.u64 	%p1966, %rd3541, %rd3540;
	or.pred  	%p1967, %p1965, %p1966;
	selp.u64 	%rd3543, 1, 0, %p1967;
	sub.s64 	%rd3544, %rd4391, %rd812;
	setp.lt.u64 	%p1968, %rd4391, %rd812;
	selp.s64 	%rd3545, -1, 0, %p1967;
	add.s64 	%rd4391, %rd3544, %rd3545;
	setp.lt.u64 	%p1969, %rd3544, %rd3543;
	or.pred  	%p1970, %p1968, %p1969;
	selp.s64 	%rd3546, -1, 0, %p1970;
	add.s64 	%rd819, %rd814, %rd3546;
	@%p1889 bra 	$L__BB4_633;
	mov.b32 	%r501, 1;
	st.local.u32 	[%rd777], %r501;
	st.local.u64 	[%rd777+8], %rd4388;
	st.local.v2.u64 	[%rd777+16], {%rd4389, %rd4390};
	st.local.v2.u64 	[%rd777+32], {%rd4391, %rd819};
	mov.u64 	%rd3547, $str$8;
	cvta.global.u64 	%rd3548, %rd3547;
	{ // callseq 224, 0
	.param .b64 param0;
	st.param.b64 	[param0], %rd3548;
	.param .b64 param1;
	st.param.b64 	[param1], %rd3444;
	.param .b32 retval0;
	call.uni (retval0), 
	vprintf, 
	(
	param0, 
	param1
	);
	ld.param.b32 	%r502, [retval0];
	} // callseq 224
$L__BB4_633:
	setp.ne.s64 	%p1972, %rd819, 0;
	mov.b16 	%rs158, 1;
	@%p1972 bra 	$L__BB4_641;
	setp.gt.u64 	%p1974, %rd4391, %rd812;
	mov.pred 	%p1973, -1;
	mov.pred 	%p2514, %p1973;
	@%p1974 bra 	$L__BB4_640;
	setp.lt.u64 	%p1976, %rd4391, %rd812;
	mov.pred 	%p1975, 0;
	mov.pred 	%p2514, %p1975;
	@%p1976 bra 	$L__BB4_640;
	setp.gt.u64 	%p1978, %rd4390, %rd4343;
	mov.pred 	%p2514, %p1973;
	@%p1978 bra 	$L__BB4_640;
	setp.lt.u64 	%p1980, %rd4390, %rd4343;
	mov.pred 	%p2514, %p1975;
	@%p1980 bra 	$L__BB4_640;
	setp.gt.u64 	%p1982, %rd4389, %rd632;
	mov.pred 	%p2514, %p1973;
	@%p1982 bra 	$L__BB4_640;
	setp.ge.u64 	%p1983, %rd4389, %rd632;
	setp.ge.u64 	%p1984, %rd4388, %rd633;
	and.pred  	%p2514, %p1983, %p1984;
$L__BB4_640:
	selp.u16 	%rs158, 1, 0, %p2514;
$L__BB4_641:
	@%p1889 bra 	$L__BB4_643;
	cvt.u32.u16 	%r504, %rs158;
	mov.b32 	%r505, 2;
	st.local.u32 	[%rd777], %r505;
	st.local.u64 	[%rd777+8], %rd819;
	st.local.u32 	[%rd777+16], %r504;
	mov.u64 	%rd3550, $str$7;
	cvta.global.u64 	%rd3551, %rd3550;
	{ // callseq 225, 0
	.param .b64 param0;
	st.param.b64 	[param0], %rd3551;
	.param .b64 param1;
	st.param.b64 	[param1], %rd3444;
	.param .b32 retval0;
	call.uni (retval0), 
	vprintf, 
	(
	param0, 
	param1
	);
	ld.param.b32 	%r506, [retval0];
	} // callseq 225
$L__BB4_643:
	setp.eq.s16 	%p1986, %rs158, 0;
	@%p1986 bra 	$L__BB4_646;
	sub.s64 	%rd820, %rd4388, %rd633;
	setp.lt.u64 	%p1987, %rd4388, %rd633;
	selp.u64 	%rd3553, 1, 0, %p1987;
	sub.s64 	%rd3554, %rd4389, %rd632;
	setp.lt.u64 	%p1988, %rd4389, %rd632;
	selp.s64 	%rd3555, -1, 0, %p1987;
	add.s64 	%rd4389, %rd3554, %rd3555;
	setp.lt.u64 	%p1989, %rd3554, %rd3553;
	or.pred  	%p1990, %p1988, %p1989;
	selp.u64 	%rd3556, 1, 0, %p1990;
	sub.s64 	%rd3557, %rd4390, %rd4343;
	setp.lt.u64 	%p1991, %rd4390, %rd4343;
	selp.s64 	%rd3558, -1, 0, %p1990;
	add.s64 	%rd4390, %rd3557, %rd3558;
	setp.lt.u64 	%p1992, %rd3557, %rd3556;
	or.pred  	%p1993, %p1991, %p1992;
	selp.u64 	%rd3559, 1, 0, %p1993;
	sub.s64 	%rd3560, %rd4391, %rd812;
	setp.lt.u64 	%p1994, %rd4391, %rd812;
	selp.s64 	%rd3561, -1, 0, %p1993;
	add.s64 	%rd4391, %rd3560, %rd3561;
	setp.lt.u64 	%p1995, %rd3560, %rd3559;
	or.pred  	%p1996, %p1994, %p1995;
	selp.s64 	%rd3562, -1, 0, %p1996;
	add.s64 	%rd824, %rd819, %rd3562;
	mov.u64 	%rd4388, %rd820;
	@%p1889 bra 	$L__BB4_646;
	mov.b32 	%r508, 2;
	st.local.u32 	[%rd777], %r508;
	st.local.u64 	[%rd777+8], %rd820;
	st.local.v2.u64 	[%rd777+16], {%rd4389, %rd4390};
	st.local.v2.u64 	[%rd777+32], {%rd4391, %rd824};
	mov.u64 	%rd3563, $str$8;
	cvta.global.u64 	%rd3564, %rd3563;
	{ // callseq 226, 0
	.param .b64 param0;
	st.param.b64 	[param0], %rd3564;
	.param .b64 param1;
	st.param.b64 	[param1], %rd3444;
	.param .b32 retval0;
	call.uni (retval0), 
	vprintf, 
	(
	param0, 
	param1
	);
	ld.param.b32 	%r509, [retval0];
	} // callseq 226
	mov.u64 	%rd4388, %rd820;
$L__BB4_646:
	@%p1871 bra 	$L__BB4_648;
	st.local.v2.u64 	[%rd768], {%rd4388, %rd4389};
	st.local.v2.u64 	[%rd768+16], {%rd4390, %rd4391};
	mov.u64 	%rd3566, $str$11;
	cvta.global.u64 	%rd3567, %rd3566;
	{ // callseq 227, 0
	.param .b64 param0;
	st.param.b64 	[param0], %rd3567;
	.param .b64 param1;
	st.param.b64 	[param1], %rd3349;
	.param .b32 retval0;
	call.uni (retval0), 
	vprintf, 
	(
	param0, 
	param1
	);
	ld.param.b32 	%r511, [retval0];
	} // callseq 227
$L__BB4_648:
	cvta.to.local.u64 	%rd829, %rd3349;
	setp.eq.s64 	%p1999, %rd4362, -9223372036854775808;
	setp.eq.s64 	%p2000, %rd4363, 0;
	setp.eq.s64 	%p2001, %rd4364, 0;
	setp.eq.s64 	%p2002, %rd4365, 0;
	mul.lo.s64 	%rd830, %rd4365, %rd4388;
	mul.hi.u64 	%rd3570, %rd4388, %rd4365;
	mul.lo.s64 	%rd3571, %rd4364, %rd4388;
	mul.hi.u64 	%rd3572, %rd4388, %rd4364;
	add.s64 	%rd3573, %rd3571, %rd3570;
	setp.lt.u64 	%p2003, %rd3573, %rd3571;
	selp.u64 	%rd3574, 1, 0, %p2003;
	add.s64 	%rd3575, %rd3572, %rd3574;
	mul.lo.s64 	%rd3576, %rd4363, %rd4388;
	mul.hi.u64 	%rd3577, %rd4388, %rd4363;
	add.s64 	%rd3578, %rd3576, %rd3575;
	setp.lt.u64 	%p2004, %rd3578, %rd3576;
	selp.u64 	%rd3579, 1, 0, %p2004;
	add.s64 	%rd3580, %rd3577, %rd3579;
	mul.lo.s64 	%rd3581, %rd4362, %rd4388;
	mul.hi.u64 	%rd3582, %rd4388, %rd4362;
	add.s64 	%rd3583, %rd3581, %rd3580;
	setp.lt.u64 	%p2005, %rd3583, %rd3581;
	selp.u64 	%rd3584, 1, 0, %p2005;
	add.s64 	%rd3585, %rd3582, %rd3584;
	mul.hi.u64 	%rd3586, %rd4389, %rd4365;
	mad.lo.s64 	%rd831, %rd4365, %rd4389, %rd3573;
	setp.lt.u64 	%p2006, %rd831, %rd3573;
	selp.u64 	%rd3587, 1, 0, %p2006;
	add.s64 	%rd3588, %rd3586, %rd3587;
	mul.hi.u64 	%rd3589, %rd4389, %rd4364;
	mad.lo.s64 	%rd3590, %rd4364, %rd4389, %rd3578;
	setp.lt.u64 	%p2007, %rd3590, %rd3578;
	selp.u64 	%rd3591, 1, 0, %p2007;
	add.s64 	%rd3592, %rd3590, %rd3588;
	setp.lt.u64 	%p2008, %rd3592, %rd3590;
	selp.u64 	%rd3593, 1, 0, %p2008;
	add.s64 	%rd3594, %rd3589, %rd3591;
	add.s64 	%rd3595, %rd3594, %rd3593;
	mul.hi.u64 	%rd3596, %rd4389, %rd4363;
	mad.lo.s64 	%rd3597, %rd4363, %rd4389, %rd3583;
	setp.lt.u64 	%p2009, %rd3597, %rd3583;
	selp.u64 	%rd3598, 1, 0, %p2009;
	add.s64 	%rd3599, %rd3597, %rd3595;
	setp.lt.u64 	%p2010, %rd3599, %rd3597;
	selp.u64 	%rd3600, 1, 0, %p2010;
	add.s64 	%rd3601, %rd3596, %rd3598;
	add.s64 	%rd3602, %rd3601, %rd3600;
	mul.hi.u64 	%rd3603, %rd4389, %rd4362;
	mad.lo.s64 	%rd3604, %rd4362, %rd4389, %rd3585;
	setp.lt.u64 	%p2011, %rd3604, %rd3585;
	selp.u64 	%rd3605, 1, 0, %p2011;
	add.s64 	%rd3606, %rd3604, %rd3602;
	setp.lt.u64 	%p2012, %rd3606, %rd3604;
	selp.u64 	%rd3607, 1, 0, %p2012;
	add.s64 	%rd3608, %rd3603, %rd3605;
	add.s64 	%rd3609, %rd3608, %rd3607;
	mul.hi.u64 	%rd3610, %rd4390, %rd4365;
	mad.lo.s64 	%rd832, %rd4365, %rd4390, %rd3592;
	setp.lt.u64 	%p2013, %rd832, %rd3592;
	selp.u64 	%rd3611, 1, 0, %p2013;
	add.s64 	%rd3612, %rd3610, %rd3611;
	mul.hi.u64 	%rd3613, %rd4390, %rd4364;
	mad.lo.s64 	%rd3614, %rd4364, %rd4390, %rd3599;
	setp.lt.u64 	%p2014, %rd3614, %rd3599;
	selp.u64 	%rd3615, 1, 0, %p2014;
	add.s64 	%rd3616, %rd3614, %rd3612;
	setp.lt.u64 	%p2015, %rd3616, %rd3614;
	selp.u64 	%rd3617, 1, 0, %p2015;
	add.s64 	%rd3618, %rd3613, %rd3615;
	add.s64 	%rd3619, %rd3618, %rd3617;
	mul.hi.u64 	%rd3620, %rd4390, %rd4363;
	mad.lo.s64 	%rd3621, %rd4363, %rd4390, %rd3606;
	setp.lt.u64 	%p2016, %rd3621, %rd3606;
	selp.u64 	%rd3622, 1, 0, %p2016;
	add.s64 	%rd3623, %rd3621, %rd3619;
	setp.lt.u64 	%p2017, %rd3623, %rd3621;
	selp.u64 	%rd3624, 1, 0, %p2017;
	add.s64 	%rd3625, %rd3620, %rd3622;
	add.s64 	%rd3626, %rd3625, %rd3624;
	mul.hi.u64 	%rd3627, %rd4390, %rd4362;
	mad.lo.s64 	%rd3628, %rd4362, %rd4390, %rd3609;
	setp.lt.u64 	%p2018, %rd3628, %rd3609;
	selp.u64 	%rd3629, 1, 0, %p2018;
	add.s64 	%rd3630, %rd3628, %rd3626;
	setp.lt.u64 	%p2019, %rd3630, %rd3628;
	selp.u64 	%rd3631, 1, 0, %p2019;
	add.s64 	%rd3632, %rd3627, %rd3629;
	add.s64 	%rd3633, %rd3632, %rd3631;
	mul.hi.u64 	%rd3634, %rd4391, %rd4365;
	mad.lo.s64 	%rd833, %rd4365, %rd4391, %rd3616;
	setp.lt.u64 	%p2020, %rd833, %rd3616;
	selp.u64 	%rd3635, 1, 0, %p2020;
	add.s64 	%rd3636, %rd3634, %rd3635;
	mul.hi.u64 	%rd3637, %rd4391, %rd4364;
	mad.lo.s64 	%rd3638, %rd4364, %rd4391, %rd3623;
	setp.lt.u64 	%p2021, %rd3638, %rd3623;
	selp.u64 	%rd3639, 1, 0, %p2021;
	add.s64 	%rd834, %rd3638, %rd3636;
	setp.lt.u64 	%p2022, %rd834, %rd3638;
	selp.u64 	%rd3640, 1, 0, %p2022;
	add.s64 	%rd3641, %rd3637, %rd3639;
	add.s64 	%rd3642, %rd3641, %rd3640;
	mul.hi.u64 	%rd3643, %rd4391, %rd4363;
	mad.lo.s64 	%rd3644, %rd4363, %rd4391, %rd3630;
	setp.lt.u64 	%p2023, %rd3644, %rd3630;
	selp.u64 	%rd3645, 1, 0, %p2023;
	add.s64 	%rd835, %rd3644, %rd3642;
	setp.lt.u64 	%p2024, %rd835, %rd3644;
	selp.u64 	%rd3646, 1, 0, %p2024;
	add.s64 	%rd3647, %rd3643, %rd3645;
	add.s64 	%rd3648, %rd3647, %rd3646;
	mul.hi.u64 	%rd3649, %rd4391, %rd4362;
	mad.lo.s64 	%rd3650, %rd4362, %rd4391, %rd3633;
	setp.lt.u64 	%p2025, %rd3650, %rd3633;
	selp.u64 	%rd3651, 1, 0, %p2025;
	add.s64 	%rd836, %rd3650, %rd3648;
	setp.lt.u64 	%p2026, %rd836, %rd3650;
	selp.u64 	%rd3652, 1, 0, %p2026;
	add.s64 	%rd3653, %rd3649, %rd3651;
	add.s64 	%rd837, %rd3653, %rd3652;
	or.b64  	%rd3654, %rd4388, %rd4389;
	or.b64  	%rd3655, %rd3654, %rd4390;
	setp.eq.s64 	%p2027, %rd3655, 0;
	setp.eq.s64 	%p2028, %rd4391, -9223372036854775808;
	and.pred  	%p2029, %p2027, %p2028;
	and.pred  	%p2030, %p2029, %p2002;
	and.pred  	%p2031, %p2030, %p2001;
	and.pred  	%p2032, %p2031, %p2000;
	and.pred  	%p83, %p2032, %p1999;
	not.pred 	%p2033, %p83;
	@%p2033 bra 	$L__BB4_650;
	mov.u64 	%rd3656, $str$9;
	cvta.global.u64 	%rd3657, %rd3656;
	{ // callseq 228, 0
	.param .b64 param0;
	st.param.b64 	[param0], %rd3657;
	.param .b64 param1;
	st.param.b64 	[param1], 0;
	.param .b32 retval0;
	call.uni (retval0), 
	vprintf, 
	(
	param0, 
	param1
	);
	ld.param.b32 	%r513, [retval0];
	} // callseq 228
	st.local.v2.u64 	[%rd829], {%rd830, %rd831};
	st.local.v2.u64 	[%rd829+16], {%rd832, %rd833};
	st.local.v2.u64 	[%rd829+32], {%rd834, %rd835};
	st.local.v2.u64 	[%rd829+48], {%rd836, %rd837};
	mov.u64 	%rd3658, $str$10;
	cvta.global.u64 	%rd3659, %rd3658;
	{ // callseq 229, 0
	.param .b64 param0;
	st.param.b64 	[param0], %rd3659;
	.param .b64 param1;
	st.param.b64 	[param1], %rd3349;
	.param .b32 retval0;
	call.uni (retval0), 
	vprintf, 
	(
	param0, 
	param1
	);
	ld.param.b32 	%r515, [retval0];
	} // callseq 229
$L__BB4_650:
	cvta.to.local.u64 	%rd838, %rd3444;
	shl.b64 	%rd839, %rd834, 32;
	mov.b64 	{%r517, %r518}, %rd834;
	mov.b64 	{%r519, %r520}, %rd835;
	mov.b64 	%rd840, {%r518, %r519};
	mov.b64 	{%r521, %r522}, %rd836;
	mov.b64 	%rd841, {%r520, %r521};
	mov.b64 	{%r523, %r524}, %rd837;
	mov.b64 	%rd842, {%r522, %r523};
	shr.u64 	%rd843, %rd837, 32;
	mul.lo.s64 	%rd844, %rd834, 977;
	mov.b64 	%rd3662, 977;
	mul.hi.u64 	%rd3663, %rd834, %rd3662;
	mul.lo.s64 	%rd3664, %rd835, 977;
	mul.hi.u64 	%rd3665, %rd835, %rd3662;
	add.s64 	%rd845, %rd3664, %rd3663;
	setp.lt.u64 	%p2034, %rd845, %rd3664;
	selp.u64 	%rd3666, 1, 0, %p2034;
	add.s64 	%rd3667, %rd3665, %rd3666;
	mul.lo.s64 	%rd3668, %rd836, 977;
	mul.hi.u64 	%rd3669, %rd836, %rd3662;
	add.s64 	%rd846, %rd3668, %rd3667;
	setp.lt.u64 	%p2035, %rd846, %rd3668;
	selp.u64 	%rd3670, 1, 0, %p2035;
	add.s64 	%rd3671, %rd3669, %rd3670;
	mul.lo.s64 	%rd3672, %rd837, 977;
	mul.hi.u64 	%rd3673, %rd837, %rd3662;
	add.s64 	%rd847, %rd3672, %rd3671;
	setp.lt.u64 	%p2036, %rd847, %rd3672;
	selp.u64 	%rd3674, 1, 0, %p2036;
	add.s64 	%rd848, %rd3673, %rd3674;
	setp.eq.s64 	%p2037, %rd837, 4611686018427387904;
	setp.eq.s64 	%p2038, %rd830, 0;
	and.pred  	%p2039, %p2037, %p2038;
	setp.eq.s64 	%p2040, %rd831, 0;
	and.pred  	%p2041, %p2039, %p2040;
	setp.eq.s64 	%p2042, %rd832, 0;
	and.pred  	%p2043, %p2041, %p2042;
	setp.eq.s64 	%p2044, %rd833, 0;
	and.pred  	%p2045, %p2043, %p2044;
	setp.eq.s64 	%p2046, %rd834, 0;
	and.pred  	%p2047, %p2045, %p2046;
	setp.eq.s64 	%p2048, %rd835, 0;
	and.pred  	%p2049, %p2047, %p2048;
	setp.eq.s64 	%p2050, %rd836, 0;
	and.pred  	%p84, %p2049, %p2050;
	not.pred 	%p2051, %p84;
	@%p2051 bra 	$L__BB4_652;
	mov.u64 	%rd3675, $str;
	cvta.global.u64 	%rd3676, %rd3675;
	{ // callseq 230, 0
	.param .b64 param0;
	st.param.b64 	[param0], %rd3676;
	.param .b64 param1;
	st.param.b64 	[param1], 0;
	.param .b32 retval0;
	call.uni (retval0), 
	vprintf, 
	(
	param0, 
	param1
	);
	ld.param.b32 	%r525, [retval0];
	} // callseq 230
	mov.b64 	%rd3677, 0;
	st.local.v2.u64 	[%rd838], {%rd3677, %rd3677};
	mov.b64 	%rd3678, 4611686018427387904;
	st.local.v2.u64 	[%rd838+16], {%rd3677, %rd3678};
	mov.u64 	%rd3679, $str$1;
	cvta.global.u64 	%rd3680, %rd3679;
	{ // callseq 231, 0
	.param .b64 param0;
	st.param.b64 	[param0], %rd3680;
	.param .b64 param1;
	st.param.b64 	[param1], %rd3444;
	.param .b32 retval0;
	call.uni (retval0), 
	vprintf, 
	(
	param0, 
	param1
	);
	ld.param.b32 	%r527, [retval0];
	} // callseq 231
	st.local.v2.u64 	[%rd838], {%rd839, %rd840};
	st.local.v2.u64 	[%rd838+16], {%rd841, %rd842};
	st.local.u64 	[%rd838+32], %rd843;
	mov.u64 	%rd3682, $str$2;
	cvta.global.u64 	%rd3683, %rd3682;
	{ // callseq 232, 0
	.param .b64 param0;
	st.param.b64 	[param0], %rd3683;
	.param .b64 param1;
	st.param.b64 	[param1], %rd3444;
	.param .b32 retval0;
	call.uni (retval0), 
	vprintf, 
	(
	param0, 
	param1
	);
	ld.param.b32 	%r529, [retval0];
	} // callseq 232
	st.local.v2.u64 	[%rd838], {%rd844, %rd845};
	st.local.v2.u64 	[%rd838+16], {%rd846, %rd847};
	st.local.u64 	[%rd838+32], %rd848;
	mov.u64 	%rd3684, $str$3;
	cvta.global.u64 	%rd3685, %rd3684;
	{ // callseq 233, 0
	.param .b64 param0;
	st.param.b64 	[param0], %rd3685;
	.param .b64 param1;
	st.param.b64 	[param1], %rd3444;
	.param .b32 retval0;
	call.uni (retval0), 
	vprintf, 
	(
	param0, 
	param1
	);
	ld.param.b32 	%r531, [retval0];
	} // callseq 233
$L__BB4_652:
	mul.lo.s64 	%rd4392, %rd834, 4294968273;
	setp.lt.u64 	%p2052, %rd4392, %rd839;
	selp.u64 	%rd3686, 1, 0, %p2052;
	add.s64 	%rd3687, %rd844, %rd3686;
	setp.gt.u64 	%p2053, %rd3687, %rd4392;
	selp.b64 	%rd3688, 1, %rd3686, %p2053;
	add.s64 	%rd3689, %rd840, %rd3688;
	add.s64 	%rd4393, %rd3689, %rd845;
	setp.lt.u64 	%p2054, %rd4393, %rd840;
	selp.u64 	%rd3690, 1, 0, %p2054;
	add.s64 	%rd3691, %rd845, %rd3690;
	setp.gt.u64 	%p2055, %rd3691, %rd4393;
	selp.b64 	%rd3692, 1, %rd3690, %p2055;
	add.s64 	%rd3693, %rd841, %rd3692;
	add.s64 	%rd4394, %rd3693, %rd846;
	setp.lt.u64 	%p2056, %rd4394, %rd841;
	selp.u64 	%rd3694, 1, 0, %p2056;
	add.s64 	%rd3695, %rd846, %rd3694;
	setp.gt.u64 	%p2057, %rd3695, %rd4394;
	selp.b64 	%rd3696, 1, %rd3694, %p2057;
	add.s64 	%rd3697, %rd842, %rd3696;
	add.s64 	%rd4395, %rd3697, %rd847;
	setp.lt.u64 	%p2058, %rd4395, %rd842;
	selp.u64 	%rd3698, 1, 0, %p2058;
	add.s64 	%rd3699, %rd847, %rd3698;
	setp.gt.u64 	%p2059, %rd3699, %rd4395;
	selp.b64 	%rd3700, 1, %rd3698, %p2059;
	add.s64 	%rd3701, %rd843, %rd3700;
	add.s64 	%rd853, %rd3701, %rd848;
	@%p2051 bra 	$L__BB4_654;
	st.local.v2.u64 	[%rd838], {%rd4392, %rd4393};
	st.local.v2.u64 	[%rd838+16], {%rd4394, %rd4395};
	st.local.u64 	[%rd838+32], %rd853;
	mov.u64 	%rd3702, $str$4;
	cvta.global.u64 	%rd3703, %rd3702;
	{ // callseq 234, 0
	.param .b64 param0;
	st.param.b64 	[param0], %rd3703;
	.param .b64 param1;
	st.param.b64 	[param1], %rd3444;
	.param .b32 retval0;
	call.uni (retval0), 
	vprintf, 
	(
	param0, 
	param1
	);
	ld.param.b32 	%r533, [retval0];
	} // callseq 234
$L__BB4_654:
	setp.eq.s64 	%p2061, %rd853, 0;
	mov.b64 	%rd4396, 0;
	@%p2061 bra 	$L__BB4_656;
	shl.b64 	%rd3706, %rd853, 32;
	shr.u64 	%rd3707, %rd853, 32;
	mov.b64 	%rd3708, 977;
	mul.hi.u64 	%rd3709, %rd853, %rd3708;
	mad.lo.s64 	%rd3710, %rd853, 977, %rd3706;
	setp.lt.u64 	%p2062, %rd3710, %rd3706;
	selp.u64 	%rd3711, 1, 0, %p2062;
	add.s64 	%rd4392, %rd3710, %rd4392;
	setp.lt.u64 	%p2063, %rd4392, %rd3710;
	selp.u64 	%rd3712, 1, 0, %p2063;
	add.s64 	%rd3713, %rd3712, %rd3711;
	add.s64 	%rd3714, %rd3707, %rd3709;
	setp.lt.u64 	%p2064, %rd3714, %rd3707;
	selp.u64 	%rd3715, 1, 0, %p2064;
	add.s64 	%rd3716, %rd4393, %rd3714;
	add.s64 	%rd3717, %rd3716, %rd3713;
	setp.lt.u64 	%p2065, %rd3717, %rd4393;
	not.b64 	%rd3718, %rd3714;
	setp.gt.u64 	%p2066, %rd3713, %rd3718;
	or.pred  	%p2067, %p2066, %p2065;
	selp.u64 	%rd3719, 1, 0, %p2067;
	add.s64 	%rd3720, %rd4394, %rd3715;
	add.s64 	%rd856, %rd3720, %rd3719;
	setp.lt.u64 	%p2068, %rd856, %rd4394;
	selp.u64 	%rd3721, 1, 0, %p2068;
	add.s64 	%rd857, %rd4395, %rd3721;
	setp.lt.u64 	%p2069, %rd857, %rd4395;
	selp.u64 	%rd4396, 1, 0, %p2069;
	mov.u64 	%rd4393, %rd3717;
	mov.u64 	%rd4394, %rd856;
	mov.u64 	%rd4395, %rd857;
$L__BB4_656:
	@%p2051 bra 	$L__BB4_658;
	st.local.v2.u64 	[%rd838], {%rd4392, %rd4393};
	st.local.v2.u64 	[%rd838+16], {%rd4394, %rd4395};
	st.local.u64 	[%rd838+32], %rd4396;
	mov.u64 	%rd3722, $str$5;
	cvta.global.u64 	%rd3723, %rd3722;
	{ // callseq 235, 0
	.param .b64 param0;
	st.param.b64 	[param0], %rd3723;
	.param .b64 param1;
	st.param.b64 	[param1], %rd3444;
	.param .b32 retval0;
	call.uni (retval0), 
	vprintf, 
	(
	param0, 
	param1
	);
	ld.param.b32 	%r535, [retval0];
	} // callseq 235
$L__BB4_658:
	add.s64 	%rd4397, %rd4392, %rd830;
	setp.lt.u64 	%p2071, %rd4397, %rd4392;
	selp.u64 	%rd3725, 1, 0, %p2071;
	add.s64 	%rd3726, %rd4393, %rd831;
	setp.lt.u64 	%p2072, %rd3726, %rd4393;
	add.s64 	%rd4398, %rd3726, %rd3725;
	setp.lt.u64 	%p2073, %rd4398, %rd3726;
	or.pred  	%p2074, %p2072, %p2073;
	selp.u64 	%rd3727, 1, 0, %p2074;
	add.s64 	%rd3728, %rd4394, %rd832;
	setp.lt.u64 	%p2075, %rd3728, %rd4394;
	add.s64 	%rd4399, %rd3728, %rd3727;
	setp.lt.u64 	%p2076, %rd4399, %rd3728;
	or.pred  	%p2077, %p2075, %p2076;
	selp.u64 	%rd3729, 1, 0, %p2077;
	add.s64 	%rd3730, %rd4395, %rd833;
	setp.lt.u64 	%p2078, %rd3730, %rd4395;
	add.s64 	%rd4400, %rd3730, %rd3729;
	setp.lt.u64 	%p2079, %rd4400, %rd3730;
	or.pred  	%p2080, %p2078, %p2079;
	selp.u64 	%rd3731, 1, 0, %p2080;
	add.s64 	%rd868, %rd4396, %rd3731;
	@%p2051 bra 	$L__BB4_660;
	st.local.v2.u64 	[%rd838], {%rd4397, %rd4398};
	st.local.v2.u64 	[%rd838+16], {%rd4399, %rd4400};
	st.local.u64 	[%rd838+32], %rd868;
	mov.u64 	%rd3732, $str$6;
	cvta.global.u64 	%rd3733, %rd3732;
	{ // callseq 236, 0
	.param .b64 param0;
	st.param.b64 	[param0], %rd3733;
	.param .b64 param1;
	st.param.b64 	[param1], %rd3444;
	.param .b32 retval0;
	call.uni (retval0), 
	vprintf, 
	(
	param0, 
	param1
	);
	ld.param.b32 	%r537, [retval0];
	} // callseq 236
$L__BB4_660:
	setp.eq.s64 	%p2082, %rd868, 0;
	mov.b16 	%rs159, 1;
	@%p2082 bra 	$L__BB4_661;
	bra.uni 	$L__BB4_669;
$L__BB4_661:
	ld.const.u64 	%rd869, [_P+24];
	setp.gt.u64 	%p2084, %rd4400, %rd869;
	mov.pred 	%p2083, -1;
	mov.pred 	%p2515, %p2083;
	@%p2084 bra 	$L__BB4_668;
	setp.ge.u64 	%p2086, %rd4400, %rd869;
	mov.pred 	%p2085, 0;
	mov.pred 	%p2515, %p2085;
	@%p2086 bra 	$L__BB4_663;
	bra.uni 	$L__BB4_668;
$L__BB4_663:
	setp.gt.u64 	%p2088, %rd4399, %rd4343;
	mov.pred 	%p2515, %p2083;
	@%p2088 bra 	$L__BB4_668;
	setp.lt.u64 	%p2090, %rd4399, %rd4343;
	mov.pred 	%p2515, %p2085;
	@%p2090 bra 	$L__BB4_668;
	setp.gt.u64 	%p2092, %rd4398, %rd632;
	mov.pred 	%p2515, %p2083;
	@%p2092 bra 	$L__BB4_668;
	setp.lt.u64 	%p2094, %rd4398, %rd632;
	mov.pred 	%p2515, %p2085;
	@%p2094 bra 	$L__BB4_668;
	setp.ge.u64 	%p2515, %rd4397, %rd633;
$L__BB4_668:
	selp.u16 	%rs159, 1, 0, %p2515;
$L__BB4_669:
	@%p2051 bra 	$L__BB4_671;
	cvt.u32.u16 	%r539, %rs159;
	mov.b32 	%r540, 0;
	st.local.u32 	[%rd838], %r540;
	st.local.u64 	[%rd838+8], %rd868;
	st.local.u32 	[%rd838+16], %r539;
	mov.u64 	%rd3735, $str$7;
	cvta.global.u64 	%rd3736, %rd3735;
	{ // callseq 237, 0
	.param .b64 param0;
	st.param.b64 	[param0], %rd3736;
	.param .b64 param1;
	st.param.b64 	[param1], %rd3444;
	.param .b32 retval0;
	call.uni (retval0), 
	vprintf, 
	(
	param0, 
	param1
	);
	ld.param.b32 	%r541, [retval0];
	} // callseq 237
$L__BB4_671:
	setp.eq.s16 	%p2096, %rs159, 0;
	@%p2096 bra 	$L__BB4_700;
	sub.s64 	%rd870, %rd4397, %rd633;
	setp.lt.u64 	%p2097, %rd4397, %rd633;
	selp.u64 	%rd3738, 1, 0, %p2097;
	sub.s64 	%rd3739, %rd4398, %rd632;
	setp.lt.u64 	%p2098, %rd4398, %rd632;
	selp.s64 	%rd3740, -1, 0, %p2097;
	add.s64 	%rd4398, %rd3739, %rd3740;
	setp.lt.u64 	%p2099, %rd3739, %rd3738;
	or.pred  	%p2100, %p2098, %p2099;
	selp.u64 	%rd3741, 1, 0, %p2100;
	sub.s64 	%rd3742, %rd4399, %rd4343;
	setp.lt.u64 	%p2101, %rd4399, %rd4343;
	selp.s64 	%rd3743, -1, 0, %p2100;
	add.s64 	%rd4399, %rd3742, %rd3743;
	setp.lt.u64 	%p2102, %rd3742, %rd3741;
	or.pred  	%p2103, %p2101, %p2102;
	selp.u64 	%rd3744, 1, 0, %p2103;
	ld.const.u64 	%rd873, [_P+24];
	sub.s64 	%rd3745, %rd4400, %rd873;
	setp.lt.u64 	%p2104, %rd4400, %rd873;
	selp.s64 	%rd3746, -1, 0, %p2103;
	add.s64 	%rd4400, %rd3745, %rd3746;
	setp.lt.u64 	%p2105, %rd3745, %rd3744;
	or.pred  	%p2106, %p2104, %p2105;
	selp.s64 	%rd3747, -1, 0, %p2106;
	add.s64 	%rd875, %rd868, %rd3747;
	@%p2051 bra 	$L__BB4_674;
	mov.b32 	%r543, 0;
	st.local.u32 	[%rd838], %r543;
	st.local.u64 	[%rd838+8], %rd870;
	st.local.v2.u64 	[%rd838+16], {%rd4398, %rd4399};
	st.local.v2.u64 	[%rd838+32], {%rd4400, %rd875};
	mov.u64 	%rd3748, $str$8;
	cvta.global.u64 	%rd3749, %rd3748;
	{ // callseq 238, 0
	.param .b64 param0;
	st.param.b64 	[param0], %rd3749;
	.param .b64 param1;
	st.param.b64 	[param1], %rd3444;
	.param .b32 retval0;
	call.uni (retval0), 
	vprintf, 
	(
	param0, 
	param1
	);
	ld.param.b32 	%r544, [retval0];
	} // callseq 238
$L__BB4_674:
	setp.ne.s64 	%p2108, %rd875, 0;
	mov.b16 	%rs160, 1;
	@%p2108 bra 	$L__BB4_682;
	setp.gt.u64 	%p2110, %rd4400, %rd873;
	mov.pred 	%p2109, -1;
	mov.pred 	%p2516, %p2109;
	@%p2110 bra 	$L__BB4_681;
	setp.lt.u64 	%p2112, %rd4400, %rd873;
	mov.pred 	%p2111, 0;
	mov.pred 	%p2516, %p2111;
	@%p2112 bra 	$L__BB4_681;
	setp.gt.u64 	%p2114, %rd4399, %rd4343;
	mov.pred 	%p2516, %p2109;
	@%p2114 bra 	$L__BB4_681;
	setp.lt.u64 	%p2116, %rd4399, %rd4343;
	mov.pred 	%p2516, %p2111;
	@%p2116 bra 	$L__BB4_681;
	setp.gt.u64 	%p2118, %rd4398, %rd632;
	mov.pred 	%p2516, %p2109;
	@%p2118 bra 	$L__BB4_681;
	setp.ge.u64 	%p2119, %rd4398, %rd632;
	setp.ge.u64 	%p2120, %rd870, %rd633;
	and.pred  	%p2516, %p2119, %p2120;
$L__BB4_681:
	selp.u16 	%rs160, 1, 0, %p2516;
$L__BB4_682:
	@%p2051 bra 	$L__BB4_684;
	cvt.u32.u16 	%r546, %rs160;
	mov.b32 	%r547, 1;
	st.local.u32 	[%rd838], %r547;
	st.local.u64 	[%rd838+8], %rd875;
	st.local.u32 	[%rd838+16], %r546;
	mov.u64 	%rd3751, $str$7;
	cvta.global.u64 	%rd3752, %rd3751;
	{ // callseq 239, 0
	.param .b64 param0;
	st.param.b64 	[param0], %rd3752;
	.param .b64 param1;
	st.param.b64 	[param1], %rd3444;
	.param .b32 retval0;
	call.uni (retval0), 
	vprintf, 
	(
	param0, 
	param1
	);
	ld.param.b32 	%r548, [retval0];
	} // callseq 239
$L__BB4_684:
	setp.eq.s16 	%p2122, %rs160, 0;
	mov.u64 	%rd4397, %rd870;
	@%p2122 bra 	$L__BB4_700;
	sub.s64 	%rd4397, %rd870, %rd633;
	setp.lt.u64 	%p2123, %rd870, %rd633;
	selp.u64 	%rd3754, 1, 0, %p2123;
	sub.s64 	%rd3755, %rd4398, %rd632;
	setp.lt.u64 	%p2124, %rd4398, %rd632;
	selp.s64 	%rd3756, -1, 0, %p2123;
	add.s64 	%rd4398, %rd3755, %rd3756;
	setp.lt.u64 	%p2125, %rd3755, %rd3754;
	or.pred  	%p2126, %p2124, %p2125;
	selp.u64 	%rd3757, 1, 0, %p2126;
	sub.s64 	%rd3758, %rd4399, %rd4343;
	setp.lt.u64 	%p2127, %rd4399, %rd4343;
	selp.s64 	%rd3759, -1, 0, %p2126;
	add.s64 	%rd4399, %rd3758, %rd3759;
	setp.lt.u64 	%p2128, %rd3758, %rd3757;
	or.pred  	%p2129, %p2127, %p2128;
	selp.u64 	%rd3760, 1, 0, %p2129;
	sub.s64 	%rd3761, %rd4400, %rd873;
	setp.lt.u64 	%p2130, %rd4400, %rd873;
	selp.s64 	%rd3762, -1, 0, %p2129;
	add.s64 	%rd4400, %rd3761, %rd3762;
	setp.lt.u64 	%p2131, %rd3761, %rd3760;
	or.pred  	%p2132, %p2130, %p2131;
	selp.s64 	%rd3763, -1, 0, %p2132;
	add.s64 	%rd880, %rd875, %rd3763;
	@%p2051 bra 	$L__BB4_687;
	mov.b32 	%r550, 1;
	st.local.u32 	[%rd838], %r550;
	st.local.u64 	[%rd838+8], %rd4397;
	st.local.v2.u64 	[%rd838+16], {%rd4398, %rd4399};
	st.local.v2.u64 	[%rd838+32], {%rd4400, %rd880};
	mov.u64 	%rd3764, $str$8;
	cvta.global.u64 	%rd3765, %rd3764;
	{ // callseq 240, 0
	.param .b64 param0;
	st.param.b64 	[param0], %rd3765;
	.param .b64 param1;
	st.param.b64 	[param1], %rd3444;
	.param .b32 retval0;
	call.uni (retval0), 
	vprintf, 
	(
	param0, 
	param1
	);
	ld.param.b32 	%r551, [retval0];
	} // callseq 240
$L__BB4_687:
	setp.ne.s64 	%p2134, %rd880, 0;
	mov.b16 	%rs161, 1;
	@%p2134 bra 	$L__BB4_695;
	setp.gt.u64 	%p2136, %rd4400, %rd873;
	mov.pred 	%p2135, -1;
	mov.pred 	%p2517, %p2135;
	@%p2136 bra 	$L__BB4_694;
	setp.lt.u64 	%p2138, %rd4400, %rd873;
	mov.pred 	%p2137, 0;
	mov.pred 	%p2517, %p2137;
	@%p2138 bra 	$L__BB4_694;
	setp.gt.u64 	%p2140, %rd4399, %rd4343;
	mov.pred 	%p2517, %p2135;
	@%p2140 bra 	$L__BB4_694;
	setp.lt.u64 	%p2142, %rd4399, %rd4343;
	mov.pred 	%p2517, %p2137;
	@%p2142 bra 	$L__BB4_694;
	setp.gt.u64 	%p2144, %rd4398, %rd632;
	mov.pred 	%p2517, %p2135;
	@%p2144 bra 	$L__BB4_694;
	setp.ge.u64 	%p2145, %rd4398, %rd632;
	setp.ge.u64 	%p2146, %rd4397, %rd633;
	and.pred  	%p2517, %p2145, %p2146;
$L__BB4_694:
	selp.u16 	%rs161, 1, 0, %p2517;
$L__BB4_695:
	@%p2051 bra 	$L__BB4_697;
	cvt.u32.u16 	%r553, %rs161;
	mov.b32 	%r554, 2;
	st.local.u32 	[%rd838], %r554;
	st.local.u64 	[%rd838+8], %rd880;
	st.local.u32 	[%rd838+16], %r553;
	mov.u64 	%rd3767, $str$7;
	cvta.global.u64 	%rd3768, %rd3767;
	{ // callseq 241, 0
	.param .b64 param0;
	st.param.b64 	[param0], %rd3768;
	.param .b64 param1;
	st.param.b64 	[param1], %rd3444;
	.param .b32 retval0;
	call.uni (retval0), 
	vprintf, 
	(
	param0, 
	param1
	);
	ld.param.b32 	%r555, [retval0];
	} // callseq 241
$L__BB4_697:
	setp.eq.s16 	%p2148, %rs161, 0;
	@%p2148 bra 	$L__BB4_700;
	sub.s64 	%rd881, %rd4397, %rd633;
	setp.lt.u64 	%p2149, %rd4397, %rd633;
	selp.u64 	%rd3770, 1, 0, %p2149;
	sub.s64 	%rd3771, %rd4398, %rd632;
	setp.lt.u64 	%p2150, %rd4398, %rd632;
	selp.s64 	%rd3772, -1, 0, %p2149;
	add.s64 	%rd4398, %rd3771, %rd3772;
	setp.lt.u64 	%p2151, %rd3771, %rd3770;
	or.pred  	%p2152, %p2150, %p2151;
	selp.u64 	%rd3773, 1, 0, %p2152;
	sub.s64 	%rd3774, %rd4399, %rd4343;
	setp.lt.u64 	%p2153, %rd4399, %rd4343;
	selp.s64 	%rd3775, -1, 0, %p2152;
	add.s64 	%rd4399, %rd3774, %rd3775;
	setp.lt.u64 	%p2154, %rd3774, %rd3773;
	or.pred  	%p2155, %p2153, %p2154;
	selp.u64 	%rd3776, 1, 0, %p2155;
	sub.s64 	%rd3777, %rd4400, %rd873;
	setp.lt.u64 	%p2156, %rd4400, %rd873;
	selp.s64 	%rd3778, -1, 0, %p2155;
	add.s64 	%rd4400, %rd3777, %rd3778;
	setp.lt.u64 	%p2157, %rd3777, %rd3776;
	or.pred  	%p2158, %p2156, %p2157;
	selp.s64 	%rd3779, -1, 0, %p2158;
	add.s64 	%rd885, %rd880, %rd3779;
	mov.u64 	%rd4397, %rd881;
	@%p2051 bra 	$L__BB4_700;
	mov.b32 	%r557, 2;
	st.local.u32 	[%rd838], %r557;
	st.local.u64 	[%rd838+8], %rd881;
	st.local.v2.u64 	[%rd838+16], {%rd4398, %rd4399};
	st.local.v2.u64 	[%rd838+32], {%rd4400, %rd885};
	mov.u64 	%rd3780, $str$8;
	cvta.global.u64 	%rd3781, %rd3780;
	{ // callseq 242, 0
	.param .b64 param0;
	st.param.b64 	[param0], %rd3781;
	.param .b64 param1;
	st.param.b64 	[param1], %rd3444;
	.param .b32 retval0;
	call.uni (retval0), 
	vprintf, 
	(
	param0, 
	param1
	);
	ld.param.b32 	%r558, [retval0];
	} // callseq 242
	mov.u64 	%rd4397, %rd881;
$L__BB4_700:
	@%p2033 bra 	$L__BB4_702;
	st.local.v2.u64 	[%rd829], {%rd4397, %rd4398};
	st.local.v2.u64 	[%rd829+16], {%rd4399, %rd4400};
	mov.u64 	%rd3783, $str$11;
	cvta.global.u64 	%rd3784, %rd3783;
	{ // callseq 243, 0
	.param .b64 param0;
	st.param.b64 	[param0], %rd3784;
	.param .b64 param1;
	st.param.b64 	[param1], %rd3349;
	.param .b32 retval0;
	call.uni (retval0), 
	vprintf, 
	(
	param0, 
	param1
	);
	ld.param.b32 	%r560, [retval0];
	} // callseq 243
$L__BB4_702:
	cvta.to.local.u64 	%rd890, %rd3349;
	setp.eq.s64 	%p2161, %rd4391, -9223372036854775808;
	setp.eq.s64 	%p2162, %rd4390, 0;
	setp.eq.s64 	%p2163, %rd4389, 0;
	setp.eq.s64 	%p2164, %rd4388, 0;
	mul.lo.s64 	%rd891, %rd4388, %rd419;
	mul.hi.u64 	%rd3787, %rd419, %rd4388;
	mul.lo.s64 	%rd3788, %rd4389, %rd419;
	mul.hi.u64 	%rd3789, %rd419, %rd4389;
	add.s64 	%rd3790, %rd3788, %rd3787;
	setp.lt.u64 	%p2165, %rd3790, %rd3788;
	selp.u64 	%rd3791, 1, 0, %p2165;
	add.s64 	%rd3792, %rd3789, %rd3791;
	mul.lo.s64 	%rd3793, %rd4390, %rd419;
	mul.hi.u64 	%rd3794, %rd419, %rd4390;
	add.s64 	%rd3795, %rd3793, %rd3792;
	setp.lt.u64 	%p2166, %rd3795, %rd3793;
	selp.u64 	%rd3796, 1, 0, %p2166;
	add.s64 	%rd3797, %rd3794, %rd3796;
	mul.lo.s64 	%rd3798, %rd4391, %rd419;
	mul.hi.u64 	%rd3799, %rd419, %rd4391;
	add.s64 	%rd3800, %rd3798, %rd3797;
	setp.lt.u64 	%p2167, %rd3800, %rd3798;
	selp.u64 	%rd3801, 1, 0, %p2167;
	add.s64 	%rd3802, %rd3799, %rd3801;
	mul.hi.u64 	%rd3803, %rd4299, %rd4388;
	mad.lo.s64 	%rd892, %rd4388, %rd4299, %rd3790;
	setp.lt.u64 	%p2168, %rd892, %rd3790;
	selp.u64 	%rd3804, 1, 0, %p2168;
	add.s64 	%rd3805, %rd3803, %rd3804;
	mul.hi.u64 	%rd3806, %rd4299, %rd4389;
	mad.lo.s64 	%rd3807, %rd4389, %rd4299, %rd3795;
	setp.lt.u64 	%p2169, %rd3807, %rd3795;
	selp.u64 	%rd3808, 1, 0, %p2169;
	add.s64 	%rd3809, %rd3807, %rd3805;
	setp.lt.u64 	%p2170, %rd3809, %rd3807;
	selp.u64 	%rd3810, 1, 0, %p2170;
	add.s64 	%rd3811, %rd3806, %rd3808;
	add.s64 	%rd3812, %rd3811, %rd3810;
	mul.hi.u64 	%rd3813, %rd4299, %rd4390;
	mad.lo.s64 	%rd3814, %rd4390, %rd4299, %rd3800;
	setp.lt.u64 	%p2171, %rd3814, %rd3800;
	selp.u64 	%rd3815, 1, 0, %p2171;
	add.s64 	%rd3816, %rd3814, %rd3812;
	setp.lt.u64 	%p2172, %rd3816, %rd3814;
	selp.u64 	%rd3817, 1, 0, %p2172;
	add.s64 	%rd3818, %rd3813, %rd3815;
	add.s64 	%rd3819, %rd3818, %rd3817;
	mul.hi.u64 	%rd3820, %rd4299, %rd4391;
	mad.lo.s64 	%rd3821, %rd4391, %rd4299, %rd3802;
	setp.lt.u64 	%p2173, %rd3821, %rd3802;
	selp.u64 	%rd3822, 1, 0, %p2173;
	add.s64 	%rd3823, %rd3821, %rd3819;
	setp.lt.u64 	%p2174, %rd3823, %rd3821;
	selp.u64 	%rd3824, 1, 0, %p2174;
	add.s64 	%rd3825, %rd3820, %rd3822;
	add.s64 	%rd3826, %rd3825, %rd3824;
	mul.hi.u64 	%rd3827, %rd4298, %rd4388;
	mad.lo.s64 	%rd893, %rd4388, %rd4298, %rd3809;
	setp.lt.u64 	%p2175, %rd893, %rd3809;
	selp.u64 	%rd3828, 1, 0, %p2175;
	add.s64 	%rd3829, %rd3827, %rd3828;
	mul.hi.u64 	%rd3830, %rd4298, %rd4389;
	mad.lo.s64 	%rd3831, %rd4389, %rd4298, %rd3816;
	setp.lt.u64 	%p2176, %rd3831, %rd3816;
	selp.u64 	%rd3832, 1, 0, %p2176;
	add.s64 	%rd3833, %rd3831, %rd3829;
	setp.lt.u64 	%p2177, %rd3833, %rd3831;
	selp.u64 	%rd3834, 1, 0, %p2177;
	add.s64 	%rd3835, %rd3830, %rd3832;
	add.s64 	%rd3836, %rd3835, %rd3834;
	mul.hi.u64 	%rd3837, %rd4298, %rd4390;
	mad.lo.s64 	%rd3838, %rd4390, %rd4298, %rd3823;
	setp.lt.u64 	%p2178, %rd3838, %rd3823;
	selp.u64 	%rd3839, 1, 0, %p2178;
	add.s64 	%rd3840, %rd3838, %rd3836;
	setp.lt.u64 	%p2179, %rd3840, %rd3838;
	selp.u64 	%rd3841, 1, 0, %p2179;
	add.s64 	%rd3842, %rd3837, %rd3839;
	add.s64 	%rd3843, %rd3842, %rd3841;
	mul.hi.u64 	%rd3844, %rd4298, %rd4391;
	mad.lo.s64 	%rd3845, %rd4391, %rd4298, %rd3826;
	setp.lt.u64 	%p2180, %rd3845, %rd3826;
	selp.u64 	%rd3846, 1, 0, %p2180;
	add.s64 	%rd3847, %rd3845, %rd3843;
	setp.lt.u64 	%p2181, %rd3847, %rd3845;
	selp.u64 	%rd3848, 1, 0, %p2181;
	add.s64 	%rd3849, %rd3844, %rd3846;
	add.s64 	%rd3850, %rd3849, %rd3848;
	mul.hi.u64 	%rd3851, %rd4297, %rd4388;
	mad.lo.s64 	%rd894, %rd4388, %rd4297, %rd3833;
	setp.lt.u64 	%p2182, %rd894, %rd3833;
	selp.u64 	%rd3852, 1, 0, %p2182;
	add.s64 	%rd3853, %rd3851, %rd3852;
	mul.hi.u64 	%rd3854, %rd4297, %rd4389;
	mad.lo.s64 	%rd3855, %rd4389, %rd4297, %rd3840;
	setp.lt.u64 	%p2183, %rd3855, %rd3840;
	selp.u64 	%rd3856, 1, 0, %p2183;
	add.s64 	%rd895, %rd3855, %rd3853;
	setp.lt.u64 	%p2184, %rd895, %rd3855;
	selp.u64 	%rd3857, 1, 0, %p2184;
	add.s64 	%rd3858, %rd3854, %rd3856;
	add.s64 	%rd3859, %rd3858, %rd3857;
	mul.hi.u64 	%rd3860, %rd4297, %rd4390;
	mad.lo.s64 	%rd3861, %rd4390, %rd4297, %rd3847;
	setp.lt.u64 	%p2185, %rd3861, %rd3847;
	selp.u64 	%rd3862, 1, 0, %p2185;
	add.s64 	%rd896, %rd3861, %rd3859;
	setp.lt.u64 	%p2186, %rd896, %rd3861;
	selp.u64 	%rd3863, 1, 0, %p2186;
	add.s64 	%rd3864, %rd3860, %rd3862;
	add.s64 	%rd3865, %rd3864, %rd3863;
	mul.hi.u64 	%rd3866, %rd4297, %rd4391;
	mad.lo.s64 	%rd3867, %rd4391, %rd4297, %rd3850;
	setp.lt.u64 	%p2187, %rd3867, %rd3850;
	selp.u64 	%rd3868, 1, 0, %p2187;
	add.s64 	%rd897, %rd3867, %rd3865;
	setp.lt.u64 	%p2188, %rd897, %rd3867;
	selp.u64 	%rd3869, 1, 0, %p2188;
	add.s64 	%rd3870, %rd3866, %rd3868;
	add.s64 	%rd898, %rd3870, %rd3869;
	or.b64  	%rd3871, %rd419, %rd4299;
	or.b64  	%rd3872, %rd3871, %rd4298;
	setp.eq.s64 	%p2189, %rd3872, 0;
	setp.eq.s64 	%p2190, %rd4297, -9223372036854775808;
	and.pred  	%p2191, %p2189, %p2190;
	and.pred  	%p2192, %p2191, %p2164;
	and.pred  	%p2193, %p2192, %p2163;
	and.pred  	%p2194, %p2193, %p2162;
	and.pred  	%p91, %p2194, %p2161;
	not.pred 	%p2195, %p91;
	@%p2195 bra 	$L__BB4_704;
	mov.u64 	%rd3873, $str$9;
	cvta.global.u64 	%rd3874, %rd3873;
	{ // callseq 244, 0
	.param .b64 param0;
	st.param.b64 	[param0], %rd3874;
	.param .b64 param1;
	st.param.b64 	[param1], 0;
	.param .b32 retval0;
	call.uni (retval0), 
	vprintf, 
	(
	param0, 
	param1
	);
	ld.param.b32 	%r562, [retval0];
	} // callseq 244
	st.local.v2.u64 	[%rd890], {%rd891, %rd892};
	st.local.v2.u64 	[%rd890+16], {%rd893, %rd894};
	st.local.v2.u64 	[%rd890+32], {%rd895, %rd896};
	st.local.v2.u64 	[%rd890+48], {%rd897, %rd898};
	mov.u64 	%rd3875, $str$10;
	cvta.global.u64 	%rd3876, %rd3875;
	{ // callseq 245, 0
	.param .b64 param0;
	st.param.b64 	[param0], %rd3876;
	.param .b64 param1;
	st.param.b64 	[param1], %rd3349;
	.param .b32 retval0;
	call.uni (retval0), 
	vprintf, 
	(
	param0, 
	param1
	);
	ld.param.b32 	%r564, [retval0];
	} // callseq 245
$L__BB4_704:
	cvta.to.local.u64 	%rd899, %rd3444;
	shl.b64 	%rd900, %rd895, 32;
	mov.b64 	{%r566, %r567}, %rd895;
	mov.b64 	{%r568, %r569}, %rd896;
	mov.b64 	%rd901, {%r567, %r568};
	mov.b64 	{%r570, %r571}, %rd897;
	mov.b64 	%rd902, {%r569, %r570};
	mov.b64 	{%r572, %r573}, %rd898;
	mov.b64 	%rd903, {%r571, %r572};
	shr.u64 	%rd904, %rd898, 32;
	mul.lo.s64 	%rd905, %rd895, 977;
	mov.b64 	%rd3879, 977;
	mul.hi.u64 	%rd3880, %rd895, %rd3879;
	mul.lo.s64 	%rd3881, %rd896, 977;
	mul.hi.u64 	%rd3882, %rd896, %rd3879;
	add.s64 	%rd906, %rd3881, %rd3880;
	setp.lt.u64 	%p2196, %rd906, %rd3881;
	selp.u64 	%rd3883, 1, 0, %p2196;
	add.s64 	%rd3884, %rd3882, %rd3883;
	mul.lo.s64 	%rd3885, %rd897, 977;
	mul.hi.u64 	%rd3886, %rd897, %rd3879;
	add.s64 	%rd907, %rd3885, %rd3884;
	setp.lt.u64 	%p2197, %rd907, %rd3885;
	selp.u64 	%rd3887, 1, 0, %p2197;
	add.s64 	%rd3888, %rd3886, %rd3887;
	mul.lo.s64 	%rd3889, %rd898, 977;
	mul.hi.u64 	%rd3890, %rd898, %rd3879;
	add.s64 	%rd908, %rd3889, %rd3888;
	setp.lt.u64 	%p2198, %rd908, %rd3889;
	selp.u64 	%rd3891, 1, 0, %p2198;
	add.s64 	%rd909, %rd3890, %rd3891;
	setp.eq.s64 	%p2199, %rd898, 4611686018427387904;
	setp.eq.s64 	%p2200, %rd891, 0;
	and.pred  	%p2201, %p2199, %p2200;
	setp.eq.s64 	%p2202, %rd892, 0;
	and.pred  	%p2203, %p2201, %p2202;
	setp.eq.s64 	%p2204, %rd893, 0;
	and.pred  	%p2205, %p2203, %p2204;
	setp.eq.s64 	%p2206, %rd894, 0;
	and.pred  	%p2207, %p2205, %p2206;
	setp.eq.s64 	%p2208, %rd895, 0;
	and.pred  	%p2209, %p2207, %p2208;
	setp.eq.s64 	%p2210, %rd896, 0;
	and.pred  	%p2211, %p2209, %p2210;
	setp.eq.s64 	%p2212, %rd897, 0;
	and.pred  	%p92, %p2211, %p2212;
	not.pred 	%p2213, %p92;
	@%p2213 bra 	$L__BB4_706;
	mov.u64 	%rd3892, $str;
	cvta.global.u64 	%rd3893, %rd3892;
	{ // callseq 246, 0
	.param .b64 param0;
	st.param.b64 	[param0], %rd3893;
	.param .b64 param1;
	st.param.b64 	[param1], 0;
	.param .b32 retval0;
	call.uni (retval0), 
	vprintf, 
	(
	param0, 
	param1
	);
	ld.param.b32 	%r574, [retval0];
	} // callseq 246
	mov.b64 	%rd3894, 0;
	st.local.v2.u64 	[%rd899], {%rd3894, %rd3894};
	mov.b64 	%rd3895, 4611686018427387904;
	st.local.v2.u64 	[%rd899+16], {%rd3894, %rd3895};
	mov.u64 	%rd3896, $str$1;
	cvta.global.u64 	%rd3897, %rd3896;
	{ // callseq 247, 0
	.param .b64 param0;
	st.param.b64 	[param0], %rd3897;
	.param .b64 param1;
	st.param.b64 	[param1], %rd3444;
	.param .b32 retval0;
	call.uni (retval0), 
	vprintf, 
	(
	param0, 
	param1
	);
	ld.param.b32 	%r576, [retval0];
	} // callseq 247
	st.local.v2.u64 	[%rd899], {%rd900, %rd901};
	st.local.v2.u64 	[%rd899+16], {%rd902, %rd903};
	st.local.u64 	[%rd899+32], %rd904;
	mov.u64 	%rd3899, $str$2;
	cvta.global.u64 	%rd3900, %rd3899;
	{ // callseq 248, 0
	.param .b64 param0;
	st.param.b64 	[param0], %rd3900;
	.param .b64 param1;
	st.param.b64 	[param1], %rd3444;
	.param .b32 retval0;
	call.uni (retval0), 
	vprintf, 
	(
	param0, 
	param1
	);
	ld.param.b32 	%r578, [retval0];
	} // callseq 248
	st.local.v2.u64 	[%rd899], {%rd905, %rd906};
	st.local.v2.u64 	[%rd899+16], {%rd907, %rd908};
	st.local.u64 	[%rd899+32], %rd909;
	mov.u64 	%rd3901, $str$3;
	cvta.global.u64 	%rd3902, %rd3901;
	{ // callseq 249, 0
	.param .b64 param0;
	st.param.b64 	[param0], %rd3902;
	.param .b64 param1;
	st.param.b64 	[param1], %rd3444;
	.param .b32 retval0;
	call.uni (retval0), 
	vprintf, 
	(
	param0, 
	param1
	);
	ld.param.b32 	%r580, [retval0];
	} // callseq 249
$L__BB4_706:
	mul.lo.s64 	%rd4401, %rd895, 4294968273;
	setp.lt.u64 	%p2214, %rd4401, %rd900;
	selp.u64 	%rd3903, 1, 0, %p2214;
	add.s64 	%rd3904, %rd905, %rd3903;
	setp.gt.u64 	%p2215, %rd3904, %rd4401;
	selp.b64 	%rd3905, 1, %rd3903, %p2215;
	add.s64 	%rd3906, %rd901, %rd3905;
	add.s64 	%rd4402, %rd3906, %rd906;
	setp.lt.u64 	%p2216, %rd4402, %rd901;
	selp.u64 	%rd3907, 1, 0, %p2216;
	add.s64 	%rd3908, %rd906, %rd3907;
	setp.gt.u64 	%p2217, %rd3908, %rd4402;
	selp.b64 	%rd3909, 1, %rd3907, %p2217;
	add.s64 	%rd3910, %rd902, %rd3909;
	add.s64 	%rd4403, %rd3910, %rd907;
	setp.lt.u64 	%p2218, %rd4403, %rd902;
	selp.u64 	%rd3911, 1, 0, %p2218;
	add.s64 	%rd3912, %rd907, %rd3911;
	setp.gt.u64 	%p2219, %rd3912, %rd4403;
	selp.b64 	%rd3913, 1, %rd3911, %p2219;
	add.s64 	%rd3914, %rd903, %rd3913;
	add.s64 	%rd4404, %rd3914, %rd908;
	setp.lt.u64 	%p2220, %rd4404, %rd903;
	selp.u64 	%rd3915, 1, 0, %p2220;
	add.s64 	%rd3916, %rd908, %rd3915;
	setp.gt.u64 	%p2221, %rd3916, %rd4404;
	selp.b64 	%rd3917, 1, %rd3915, %p2221;
	add.s64 	%rd3918, %rd904, %rd3917;
	add.s64 	%rd914, %rd3918, %rd909;
	@%p2213 bra 	$L__BB4_708;
	st.local.v2.u64 	[%rd899], {%rd4401, %rd4402};
	st.local.v2.u64 	[%rd899+16], {%rd4403, %rd4404};
	st.local.u64 	[%rd899+32], %rd914;
	mov.u64 	%rd3919, $str$4;
	cvta.global.u64 	%rd3920, %rd3919;
	{ // callseq 250, 0
	.param .b64 param0;
	st.param.b64 	[param0], %rd3920;
	.param .b64 param1;
	st.param.b64 	[param1], %rd3444;
	.param .b32 retval0;
	call.uni (retval0), 
	vprintf, 
	(
	param0, 
	param1
	);
	ld.param.b32 	%r582, [retval0];
	} // callseq 250
$L__BB4_708:
	setp.eq.s64 	%p2223, %rd914, 0;
	mov.b64 	%rd4405, 0;
	@%p2223 bra 	$L__BB4_710;
	shl.b64 	%rd3923, %rd914, 32;
	shr.u64 	%rd3924, %rd914, 32;
	mov.b64 	%rd3925, 977;
	mul.hi.u64 	%rd3926, %rd914, %rd3925;
	mad.lo.s64 	%rd3927, %rd914, 977, %rd3923;
	setp.lt.u64 	%p2224, %rd3927, %rd3923;
	selp.u64 	%rd3928, 1, 0, %p2224;
	add.s64 	%rd4401, %rd3927, %rd4401;
	setp.lt.u64 	%p2225, %rd4401, %rd3927;
	selp.u64 	%rd3929, 1, 0, %p2225;
	add.s64 	%rd3930, %rd3929, %rd3928;
	add.s64 	%rd3931, %rd3924, %rd3926;
	setp.lt.u64 	%p2226, %rd3931, %rd3924;
	selp.u64 	%rd3932, 1, 0, %p2226;
	add.s64 	%rd3933, %rd4402, %rd3931;
	add.s64 	%rd3934, %rd3933, %rd3930;
	setp.lt.u64 	%p2227, %rd3934, %rd4402;
	not.b64 	%rd3935, %rd3931;
	setp.gt.u64 	%p2228, %rd3930, %rd3935;
	or.pred  	%p2229, %p2228, %p2227;
	selp.u64 	%rd3936, 1, 0, %p2229;
	add.s64 	%rd3937, %rd4403, %rd3932;
	add.s64 	%rd917, %rd3937, %rd3936;
	setp.lt.u64 	%p2230, %rd917, %rd4403;
	selp.u64 	%rd3938, 1, 0, %p2230;
	add.s64 	%rd918, %rd4404, %rd3938;
	setp.lt.u64 	%p2231, %rd918, %rd4404;
	selp.u64 	%rd4405, 1, 0, %p2231;
	mov.u64 	%rd4402, %rd3934;
	mov.u64 	%rd4403, %rd917;
	mov.u64 	%rd4404, %rd918;
$L__BB4_710:
	@%p2213 bra 	$L__BB4_712;
	st.local.v2.u64 	[%rd899], {%rd4401, %rd4402};
	st.local.v2.u64 	[%rd899+16], {%rd4403, %rd4404};
	st.local.u64 	[%rd899+32], %rd4405;
	mov.u64 	%rd3939, $str$5;
	cvta.global.u64 	%rd3940, %rd3939;
	{ // callseq 251, 0
	.param .b64 param0;
	st.param.b64 	[param0], %rd3940;
	.param .b64 param1;
	st.param.b64 	[param1], %rd3444;
	.param .b32 retval0;
	call.uni (retval0), 
	vprintf, 
	(
	param0, 
	param1
	);
	ld.param.b32 	%r584, [retval0];
	} // callseq 251
$L__BB4_712:
	add.s64 	%rd4406, %rd4401, %rd891;
	setp.lt.u64 	%p2233, %rd4406, %rd4401;
	selp.u64 	%rd3942, 1, 0, %p2233;
	add.s64 	%rd3943, %rd4402, %rd892;
	setp.lt.u64 	%p2234, %rd3943, %rd4402;
	add.s64 	%rd4407, %rd3943, %rd3942;
	setp.lt.u64 	%p2235, %rd4407, %rd3943;
	or.pred  	%p2236, %p2234, %p2235;
	selp.u64 	%rd3944, 1, 0, %p2236;
	add.s64 	%rd3945, %rd4403, %rd893;
	setp.lt.u64 	%p2237, %rd3945, %rd4403;
	add.s64 	%rd4408, %rd3945, %rd3944;
	setp.lt.u64 	%p2238, %rd4408, %rd3945;
	or.pred  	%p2239, %p2237, %p2238;
	selp.u64 	%rd3946, 1, 0, %p2239;
	add.s64 	%rd3947, %rd4404, %rd894;
	setp.lt.u64 	%p2240, %rd3947, %rd4404;
	add.s64 	%rd4409, %rd3947, %rd3946;
	setp.lt.u64 	%p2241, %rd4409, %rd3947;
	or.pred  	%p2242, %p2240, %p2241;
	selp.u64 	%rd3948, 1, 0, %p2242;
	add.s64 	%rd929, %rd4405, %rd3948;
	@%p2213 bra 	$L__BB4_714;
	st.local.v2.u64 	[%rd899], {%rd4406, %rd4407};
	st.local.v2.u64 	[%rd899+16], {%rd4408, %rd4409};
	st.local.u64 	[%rd899+32], %rd929;
	mov.u64 	%rd3949, $str$6;
	cvta.global.u64 	%rd3950, %rd3949;
	{ // callseq 252, 0
	.param .b64 param0;
	st.param.b64 	[param0], %rd3950;
	.param .b64 param1;
	st.param.b64 	[param1], %rd3444;
	.param .b32 retval0;
	call.uni (retval0), 
	vprintf, 
	(
	param0, 
	param1
	);
	ld.param.b32 	%r586, [retval0];
	} // callseq 252
$L__BB4_714:
	setp.eq.s64 	%p2244, %rd929, 0;
	mov.b16 	%rs162, 1;
	@%p2244 bra 	$L__BB4_715;
	bra.uni 	$L__BB4_723;
$L__BB4_715:
	ld.const.u64 	%rd930, [_P+24];
	setp.gt.u64 	%p2246, %rd4409, %rd930;
	mov.pred 	%p2245, -1;
	mov.pred 	%p2518, %p2245;
	@%p2246 bra 	$L__BB4_722;
	setp.ge.u64 	%p2248, %rd4409, %rd930;
	mov.pred 	%p2247, 0;
	mov.pred 	%p2518, %p2247;
	@%p2248 bra 	$L__BB4_717;
	bra.uni 	$L__BB4_722;
$L__BB4_717:
	setp.gt.u64 	%p2250, %rd4408, %rd4343;
	mov.pred 	%p2518, %p2245;
	@%p2250 bra 	$L__BB4_722;
	setp.lt.u64 	%p2252, %rd4408, %rd4343;
	mov.pred 	%p2518, %p2247;
	@%p2252 bra 	$L__BB4_722;
	setp.gt.u64 	%p2254, %rd4407, %rd632;
	mov.pred 	%p2518, %p2245;
	@%p2254 bra 	$L__BB4_722;
	setp.lt.u64 	%p2256, %rd4407, %rd632;
	mov.pred 	%p2518, %p2247;
	@%p2256 bra 	$L__BB4_722;
	setp.ge.u64 	%p2518, %rd4406, %rd633;
$L__BB4_722:
	selp.u16 	%rs162, 1, 0, %p2518;
$L__BB4_723:
	@%p2213 bra 	$L__BB4_725;
	cvt.u32.u16 	%r588, %rs162;
	mov.b32 	%r589, 0;
	st.local.u32 	[%rd899], %r589;
	st.local.u64 	[%rd899+8], %rd929;
	st.local.u32 	[%rd899+16], %r588;
	mov.u64 	%rd3952, $str$7;
	cvta.global.u64 	%rd3953, %rd3952;
	{ // callseq 253, 0
	.param .b64 param0;
	st.param.b64 	[param0], %rd3953;
	.param .b64 param1;
	st.param.b64 	[param1], %rd3444;
	.param .b32 retval0;
	call.uni (retval0), 
	vprintf, 
	(
	param0, 
	param1
	);
	ld.param.b32 	%r590, [retval0];
	} // callseq 253
$L__BB4_725:
	setp.eq.s16 	%p2258, %rs162, 0;
	@%p2258 bra 	$L__BB4_754;
	sub.s64 	%rd931, %rd4406, %rd633;
	setp.lt.u64 	%p2259, %rd4406, %rd633;
	selp.u64 	%rd3955, 1, 0, %p2259;
	sub.s64 	%rd3956, %rd4407, %rd632;
	setp.lt.u64 	%p2260, %rd4407, %rd632;
	selp.s64 	%rd3957, -1, 0, %p2259;
	add.s64 	%rd4407, %rd3956, %rd3957;
	setp.lt.u64 	%p2261, %rd3956, %rd3955;
	or.pred  	%p2262, %p2260, %p2261;
	selp.u64 	%rd3958, 1, 0, %p2262;
	sub.s64 	%rd3959, %rd4408, %rd4343;
	setp.lt.u64 	%p2263, %rd4408, %rd4343;
	selp.s64 	%rd3960, -1, 0, %p2262;
	add.s64 	%rd4408, %rd3959, %rd3960;
	setp.lt.u64 	%p2264, %rd3959, %rd3958;
	or.pred  	%p2265, %p2263, %p2264;
	selp.u64 	%rd3961, 1, 0, %p2265;
	ld.const.u64 	%rd934, [_P+24];
	sub.s64 	%rd3962, %rd4409, %rd934;
	setp.lt.u64 	%p2266, %rd4409, %rd934;
	selp.s64 	%rd3963, -1, 0, %p2265;
	add.s64 	%rd4409, %rd3962, %rd3963;
	setp.lt.u64 	%p2267, %rd3962, %rd3961;
	or.pred  	%p2268, %p2266, %p2267;
	selp.s64 	%rd3964, -1, 0, %p2268;
	add.s64 	%rd936, %rd929, %rd3964;
	@%p2213 bra 	$L__BB4_728;
	mov.b32 	%r592, 0;
	st.local.u32 	[%rd899], %r592;
	st.local.u64 	[%rd899+8], %rd931;
	st.local.v2.u64 	[%rd899+16], {%rd4407, %rd4408};
	st.local.v2.u64 	[%rd899+32], {%rd4409, %rd936};
	mov.u64 	%rd3965, $str$8;
	cvta.global.u64 	%rd3966, %rd3965;
	{ // callseq 254, 0
	.param .b64 param0;
	st.param.b64 	[param0], %rd3966;
	.param .b64 param1;
	st.param.b64 	[param1], %rd3444;
	.param .b32 retval0;
	call.uni (retval0), 
	vprintf, 
	(
	param0, 
	param1
	);
	ld.param.b32 	%r593, [retval0];
	} // callseq 254
$L__BB4_728:
	setp.ne.s64 	%p2270, %rd936, 0;
	mov.b16 	%rs163, 1;
	@%p2270 bra 	$L__BB4_736;
	setp.gt.u64 	%p2272, %rd4409, %rd934;
	mov.pred 	%p2271, -1;
	mov.pred 	%p2519, %p2271;
	@%p2272 bra 	$L__BB4_735;
	setp.lt.u64 	%p2274, %rd4409, %rd934;
	mov.pred 	%p2273, 0;
	mov.pred 	%p2519, %p2273;
	@%p2274 bra 	$L__BB4_735;
	setp.gt.u64 	%p2276, %rd4408, %rd4343;
	mov.pred 	%p2519, %p2271;
	@%p2276 bra 	$L__BB4_735;
	setp.lt.u64 	%p2278, %rd4408, %rd4343;
	mov.pred 	%p2519, %p2273;
	@%p2278 bra 	$L__BB4_735;
	setp.gt.u64 	%p2280, %rd4407, %rd632;
	mov.pred 	%p2519, %p2271;
	@%p2280 bra 	$L__BB4_735;
	setp.ge.u64 	%p2281, %rd4407, %rd632;
	setp.ge.u64 	%p2282, %rd931, %rd633;
	and.pred  	%p2519, %p2281, %p2282;
$L__BB4_735:
	selp.u16 	%rs163, 1, 0, %p2519;
$L__BB4_736:
	@%p2213 bra 	$L__BB4_738;
	cvt.u32.u16 	%r595, %rs163;
	mov.b32 	%r596, 1;
	st.local.u32 	[%rd899], %r596;
	st.local.u64 	[%rd899+8], %rd936;
	st.local.u32 	[%rd899+16], %r595;
	mov.u64 	%rd3968, $str$7;
	cvta.global.u64 	%rd3969, %rd3968;
	{ // callseq 255, 0
	.param .b64 param0;
	st.param.b64 	[param0], %rd3969;
	.param .b64 param1;
	st.param.b64 	[param1], %rd3444;
	.param .b32 retval0;
	call.uni (retval0), 
	vprintf, 
	(
	param0, 
	param1
	);
	ld.param.b32 	%r597, [retval0];
	} // callseq 255
$L__BB4_738:
	setp.eq.s16 	%p2284, %rs163, 0;
	mov.u64 	%rd4406, %rd931;
	@%p2284 bra 	$L__BB4_754;
	sub.s64 	%rd4406, %rd931, %rd633;
	setp.lt.u64 	%p2285, %rd931, %rd633;
	selp.u64 	%rd3971, 1, 0, %p2285;
	sub.s64 	%rd3972, %rd4407, %rd632;
	setp.lt.u64 	%p2286, %rd4407, %rd632;
	selp.s64 	%rd3973, -1, 0, %p2285;
	add.s64 	%rd4407, %rd3972, %rd3973;
	setp.lt.u64 	%p2287, %rd3972, %rd3971;
	or.pred  	%p2288, %p2286, %p2287;
	selp.u64 	%rd3974, 1, 0, %p2288;
	sub.s64 	%rd3975, %rd4408, %rd4343;
	setp.lt.u64 	%p2289, %rd4408, %rd4343;
	selp.s64 	%rd3976, -1, 0, %p2288;
	add.s64 	%rd4408, %rd3975, %rd3976;
	setp.lt.u64 	%p2290, %rd3975, %rd3974;
	or.pred  	%p2291, %p2289, %p2290;
	selp.u64 	%rd3977, 1, 0, %p2291;
	sub.s64 	%rd3978, %rd4409, %rd934;
	setp.lt.u64 	%p2292, %rd4409, %rd934;
	selp.s64 	%rd3979, -1, 0, %p2291;
	add.s64 	%rd4409, %rd3978, %rd3979;
	setp.lt.u64 	%p2293, %rd3978, %rd3977;
	or.pred  	%p2294, %p2292, %p2293;
	selp.s64 	%rd3980, -1, 0, %p2294;
	add.s64 	%rd941, %rd936, %rd3980;
	@%p2213 bra 	$L__BB4_741;
	mov.b32 	%r599, 1;
	st.local.u32 	[%rd899], %r599;
	st.local.u64 	[%rd899+8], %rd4406;
	st.local.v2.u64 	[%rd899+16], {%rd4407, %rd4408};
	st.local.v2.u64 	[%rd899+32], {%rd4409, %rd941};
	mov.u64 	%rd3981, $str$8;
	cvta.global.u64 	%rd3982, %rd3981;
	{ // callseq 256, 0
	.param .b64 param0;
	st.param.b64 	[param0], %rd3982;
	.param .b64 param1;
	st.param.b64 	[param1], %rd3444;
	.param .b32 retval0;
	call.uni (retval0), 
	vprintf, 
	(
	param0, 
	param1
	);
	ld.param.b32 	%r600, [retval0];
	} // callseq 256
$L__BB4_741:
	setp.ne.s64 	%p2296, %rd941, 0;
	mov.b16 	%rs164, 1;
	@%p2296 bra 	$L__BB4_749;
	setp.gt.u64 	%p2298, %rd4409, %rd934;
	mov.pred 	%p2297, -1;
	mov.pred 	%p2520, %p2297;
	@%p2298 bra 	$L__BB4_748;
	setp.lt.u64 	%p2300, %rd4409, %rd934;
	mov.pred 	%p2299, 0;
	mov.pred 	%p2520, %p2299;
	@%p2300 bra 	$L__BB4_748;
	setp.gt.u64 	%p2302, %rd4408, %rd4343;
	mov.pred 	%p2520, %p2297;
	@%p2302 bra 	$L__BB4_748;
	setp.lt.u64 	%p2304, %rd4408, %rd4343;
	mov.pred 	%p2520, %p2299;
	@%p2304 bra 	$L__BB4_748;
	setp.gt.u64 	%p2306, %rd4407, %rd632;
	mov.pred 	%p2520, %p2297;
	@%p2306 bra 	$L__BB4_748;
	setp.ge.u64 	%p2307, %rd4407, %rd632;
	setp.ge.u64 	%p2308, %rd4406, %rd633;
	and.pred  	%p2520, %p2307, %p2308;
$L__BB4_748:
	selp.u16 	%rs164, 1, 0, %p2520;
$L__BB4_749:
	@%p2213 bra 	$L__BB4_751;
	cvt.u32.u16 	%r602, %rs164;
	mov.b32 	%r603, 2;
	st.local.u32 	[%rd899], %r603;
	st.local.u64 	[%rd899+8], %rd941;
	st.local.u32 	[%rd899+16], %r602;
	mov.u64 	%rd3984, $str$7;
	cvta.global.u64 	%rd3985, %rd3984;
	{ // callseq 257, 0
	.param .b64 param0;
	st.param.b64 	[param0], %rd3985;
	.param .b64 param1;
	st.param.b64 	[param1], %rd3444;
	.param .b32 retval0;
	call.uni (retval0), 
	vprintf, 
	(
	param0, 
	param1
	);
	ld.param.b32 	%r604, [retval0];
	} // callseq 257
$L__BB4_751:
	setp.eq.s16 	%p2310, %rs164, 0;
	@%p2310 bra 	$L__BB4_754;
	sub.s64 	%rd942, %rd4406, %rd633;
	setp.lt.u64 	%p2311, %rd4406, %rd633;
	selp.u64 	%rd3987, 1, 0, %p2311;
	sub.s64 	%rd3988, %rd4407, %rd632;
	setp.lt.u64 	%p2312, %rd4407, %rd632;
	selp.s64 	%rd3989, -1, 0, %p2311;
	add.s64 	%rd4407, %rd3988, %rd3989;
	setp.lt.u64 	%p2313, %rd3988, %rd3987;
	or.pred  	%p2314, %p2312, %p2313;
	selp.u64 	%rd3990, 1, 0, %p2314;
	sub.s64 	%rd3991, %rd4408, %rd4343;
	setp.lt.u64 	%p2315, %rd4408, %rd4343;
	selp.s64 	%rd3992, -1, 0, %p2314;
	add.s64 	%rd4408, %rd3991, %rd3992;
	setp.lt.u64 	%p2316, %rd3991, %rd3990;
	or.pred  	%p2317, %p2315, %p2316;
	selp.u64 	%rd3993, 1, 0, %p2317;
	sub.s64 	%rd3994, %rd4409, %rd934;
	setp.lt.u64 	%p2318, %rd4409, %rd934;
	selp.s64 	%rd3995, -1, 0, %p2317;
	add.s64 	%rd4409, %rd3994, %rd3995;
	setp.lt.u64 	%p2319, %rd3994, %rd3993;
	or.pred  	%p2320, %p2318, %p2319;
	selp.s64 	%rd3996, -1, 0, %p2320;
	add.s64 	%rd946, %rd941, %rd3996;
	mov.u64 	%rd4406, %rd942;
	@%p2213 bra 	$L__BB4_754;
	mov.b32 	%r606, 2;
	st.local.u32 	[%rd899], %r606;
	st.local.u64 	[%rd899+8], %rd942;
	st.local.v2.u64 	[%rd899+16], {%rd4407, %rd4408};
	st.local.v2.u64 	[%rd899+32], {%rd4409, %rd946};
	mov.u64 	%rd3997, $str$8;
	cvta.global.u64 	%rd3998, %rd3997;
	{ // callseq 258, 0
	.param .b64 param0;
	st.param.b64 	[param0], %rd3998;
	.param .b64 param1;
	st.param.b64 	[param1], %rd3444;
	.param .b32 retval0;
	call.uni (retval0), 
	vprintf, 
	(
	param0, 
	param1
	);
	ld.param.b32 	%r607, [retval0];
	} // callseq 258
	mov.u64 	%rd4406, %rd942;
$L__BB4_754:
	@%p2195 bra 	$L__BB4_756;
	st.local.v2.u64 	[%rd890], {%rd4406, %rd4407};
	st.local.v2.u64 	[%rd890+16], {%rd4408, %rd4409};
	mov.u64 	%rd4000, $str$11;
	cvta.global.u64 	%rd4001, %rd4000;
	{ // callseq 259, 0
	.param .b64 param0;
	st.param.b64 	[param0], %rd4001;
	.param .b64 param1;
	st.param.b64 	[param1], %rd3349;
	.param .b32 retval0;
	call.uni (retval0), 
	vprintf, 
	(
	param0, 
	param1
	);
	ld.param.b32 	%r609, [retval0];
	} // callseq 259
$L__BB4_756:
	cvta.to.local.u64 	%rd951, %rd3349;
	mul.lo.s64 	%rd952, %rd4397, %rd551;
	mul.hi.u64 	%rd4004, %rd551, %rd4397;
	mul.lo.s64 	%rd4005, %rd4398, %rd551;
	mul.hi.u64 	%rd4006, %rd551, %rd4398;
	add.s64 	%rd4007, %rd4005, %rd4004;
	setp.lt.u64 	%p2323, %rd4007, %rd4005;
	selp.u64 	%rd4008, 1, 0, %p2323;
	add.s64 	%rd4009, %rd4006, %rd4008;
	mul.lo.s64 	%rd4010, %rd4399, %rd551;
	mul.hi.u64 	%rd4011, %rd551, %rd4399;
	add.s64 	%rd4012, %rd4010, %rd4009;
	setp.lt.u64 	%p2324, %rd4012, %rd4010;
	selp.u64 	%rd4013, 1, 0, %p2324;
	add.s64 	%rd4014, %rd4011, %rd4013;
	mul.lo.s64 	%rd4015, %rd4400, %rd551;
	mul.hi.u64 	%rd4016, %rd551, %rd4400;
	add.s64 	%rd4017, %rd4015, %rd4014;
	setp.lt.u64 	%p2325, %rd4017, %rd4015;
	selp.u64 	%rd4018, 1, 0, %p2325;
	add.s64 	%rd4019, %rd4016, %rd4018;
	mul.hi.u64 	%rd4020, %rd4331, %rd4397;
	mad.lo.s64 	%rd953, %rd4397, %rd4331, %rd4007;
	setp.lt.u64 	%p2326, %rd953, %rd4007;
	selp.u64 	%rd4021, 1, 0, %p2326;
	add.s64 	%rd4022, %rd4020, %rd4021;
	mul.hi.u64 	%rd4023, %rd4331, %rd4398;
	mad.lo.s64 	%rd4024, %rd4398, %rd4331, %rd4012;
	setp.lt.u64 	%p2327, %rd4024, %rd4012;
	selp.u64 	%rd4025, 1, 0, %p2327;
	add.s64 	%rd4026, %rd4024, %rd4022;
	setp.lt.u64 	%p2328, %rd4026, %rd4024;
	selp.u64 	%rd4027, 1, 0, %p2328;
	add.s64 	%rd4028, %rd4023, %rd4025;
	add.s64 	%rd4029, %rd4028, %rd4027;
	mul.hi.u64 	%rd4030, %rd4331, %rd4399;
	mad.lo.s64 	%rd4031, %rd4399, %rd4331, %rd4017;
	setp.lt.u64 	%p2329, %rd4031, %rd4017;
	selp.u64 	%rd4032, 1, 0, %p2329;
	add.s64 	%rd4033, %rd4031, %rd4029;
	setp.lt.u64 	%p2330, %rd4033, %rd4031;
	selp.u64 	%rd4034, 1, 0, %p2330;
	add.s64 	%rd4035, %rd4030, %rd4032;
	add.s64 	%rd4036, %rd4035, %rd4034;
	mul.hi.u64 	%rd4037, %rd4331, %rd4400;
	mad.lo.s64 	%rd4038, %rd4400, %rd4331, %rd4019;
	setp.lt.u64 	%p2331, %rd4038, %rd4019;
	selp.u64 	%rd4039, 1, 0, %p2331;
	add.s64 	%rd4040, %rd4038, %rd4036;
	setp.lt.u64 	%p2332, %rd4040, %rd4038;
	selp.u64 	%rd4041, 1, 0, %p2332;
	add.s64 	%rd4042, %rd4037, %rd4039;
	add.s64 	%rd4043, %rd4042, %rd4041;
	mul.hi.u64 	%rd4044, %rd4330, %rd4397;
	mad.lo.s64 	%rd954, %rd4397, %rd4330, %rd4026;
	setp.lt.u64 	%p2333, %rd954, %rd4026;
	selp.u64 	%rd4045, 1, 0, %p2333;
	add.s64 	%rd4046, %rd4044, %rd4045;
	mul.hi.u64 	%rd4047, %rd4330, %rd4398;
	mad.lo.s64 	%rd4048, %rd4398, %rd4330, %rd4033;
	setp.lt.u64 	%p2334, %rd4048, %rd4033;
	selp.u64 	%rd4049, 1, 0, %p2334;
	add.s64 	%rd4050, %rd4048, %rd4046;
	setp.lt.u64 	%p2335, %rd4050, %rd4048;
	selp.u64 	%rd4051, 1, 0, %p2335;
	add.s64 	%rd4052, %rd4047, %rd4049;
	add.s64 	%rd4053, %rd4052, %rd4051;
	mul.hi.u64 	%rd4054, %rd4330, %rd4399;
	mad.lo.s64 	%rd4055, %rd4399, %rd4330, %rd4040;
	setp.lt.u64 	%p2336, %rd4055, %rd4040;
	selp.u64 	%rd4056, 1, 0, %p2336;
	add.s64 	%rd4057, %rd4055, %rd4053;
	setp.lt.u64 	%p2337, %rd4057, %rd4055;
	selp.u64 	%rd4058, 1, 0, %p2337;
	add.s64 	%rd4059, %rd4054, %rd4056;
	add.s64 	%rd4060, %rd4059, %rd4058;
	mul.hi.u64 	%rd4061, %rd4330, %rd4400;
	mad.lo.s64 	%rd4062, %rd4400, %rd4330, %rd4043;
	setp.lt.u64 	%p2338, %rd4062, %rd4043;
	selp.u64 	%rd4063, 1, 0, %p2338;
	add.s64 	%rd4064, %rd4062, %rd4060;
	setp.lt.u64 	%p2339, %rd4064, %rd4062;
	selp.u64 	%rd4065, 1, 0, %p2339;
	add.s64 	%rd4066, %rd4061, %rd4063;
	add.s64 	%rd4067, %rd4066, %rd4065;
	mul.hi.u64 	%rd4068, %rd4329, %rd4397;
	mad.lo.s64 	%rd955, %rd4397, %rd4329, %rd4050;
	setp.lt.u64 	%p2340, %rd955, %rd4050;
	selp.u64 	%rd4069, 1, 0, %p2340;
	add.s64 	%rd4070, %rd4068, %rd4069;
	mul.hi.u64 	%rd4071, %rd4329, %rd4398;
	mad.lo.s64 	%rd4072, %rd4398, %rd4329, %rd4057;
	setp.lt.u64 	%p2341, %rd4072, %rd4057;
	selp.u64 	%rd4073, 1, 0, %p2341;
	add.s64 	%rd956, %rd4072, %rd4070;
	setp.lt.u64 	%p2342, %rd956, %rd4072;
	selp.u64 	%rd4074, 1, 0, %p2342;
	add.s64 	%rd4075, %rd4071, %rd4073;
	add.s64 	%rd4076, %rd4075, %rd4074;
	mul.hi.u64 	%rd4077, %rd4329, %rd4399;
	mad.lo.s64 	%rd4078, %rd4399, %rd4329, %rd4064;
	setp.lt.u64 	%p2343, %rd4078, %rd4064;
	selp.u64 	%rd4079, 1, 0, %p2343;
	add.s64 	%rd957, %rd4078, %rd4076;
	setp.lt.u64 	%p2344, %rd957, %rd4078;
	selp.u64 	%rd4080, 1, 0, %p2344;
	add.s64 	%rd4081, %rd4077, %rd4079;
	add.s64 	%rd4082, %rd4081, %rd4080;
	mul.hi.u64 	%rd4083, %rd4329, %rd4400;
	mad.lo.s64 	%rd4084, %rd4400, %rd4329, %rd4067;
	setp.lt.u64 	%p2345, %rd4084, %rd4067;
	selp.u64 	%rd4085, 1, 0, %p2345;
	add.s64 	%rd958, %rd4084, %rd4082;
	setp.lt.u64 	%p2346, %rd958, %rd4084;
	selp.u64 	%rd4086, 1, 0, %p2346;
	add.s64 	%rd4087, %rd4083, %rd4085;
	add.s64 	%rd959, %rd4087, %rd4086;
	or.b64  	%rd4088, %rd551, %rd4331;
	or.b64  	%rd4089, %rd4088, %rd4330;
	setp.eq.s64 	%p2347, %rd4089, 0;
	setp.eq.s64 	%p2348, %rd4329, -9223372036854775808;
	and.pred  	%p2349, %p2347, %p2348;
	setp.eq.s64 	%p2350, %rd4397, 0;
	and.pred  	%p2351, %p2349, %p2350;
	setp.eq.s64 	%p2352, %rd4398, 0;
	and.pred  	%p2353, %p2351, %p2352;
	setp.eq.s64 	%p2354, %rd4399, 0;
	and.pred  	%p2355, %p2353, %p2354;
	setp.eq.s64 	%p2356, %rd4400, -9223372036854775808;
	and.pred  	%p99, %p2355, %p2356;
	not.pred 	%p2357, %p99;
	@%p2357 bra 	$L__BB4_758;
	mov.u64 	%rd4090, $str$9;
	cvta.global.u64 	%rd4091, %rd4090;
	{ // callseq 260, 0
	.param .b64 param0;
	st.param.b64 	[param0], %rd4091;
	.param .b64 param1;
	st.param.b64 	[param1], 0;
	.param .b32 retval0;
	call.uni (retval0), 
	vprintf, 
	(
	param0, 
	param1
	);
	ld.param.b32 	%r611, [retval0];
	} // callseq 260
	st.local.v2.u64 	[%rd951], {%rd952, %rd953};
	st.local.v2.u64 	[%rd951+16], {%rd954, %rd955};
	st.local.v2.u64 	[%rd951+32], {%rd956, %rd957};
	st.local.v2.u64 	[%rd951+48], {%rd958, %rd959};
	mov.u64 	%rd4092, $str$10;
	cvta.global.u64 	%rd4093, %rd4092;
	{ // callseq 261, 0
	.param .b64 param0;
	st.param.b64 	[param0], %rd4093;
	.param .b64 param1;
	st.param.b64 	[param1], %rd3349;
	.param .b32 retval0;
	call.uni (retval0), 
	vprintf, 
	(
	param0, 
	param1
	);
	ld.param.b32 	%r613, [retval0];
	} // callseq 261
$L__BB4_758:
	cvta.to.local.u64 	%rd960, %rd3444;
	shl.b64 	%rd961, %rd956, 32;
	mov.b64 	{%r615, %r616}, %rd956;
	mov.b64 	{%r617, %r618}, %rd957;
	mov.b64 	%rd962, {%r616, %r617};
	mov.b64 	{%r619, %r620}, %rd958;
	mov.b64 	%rd963, {%r618, %r619};
	mov.b64 	{%r621, %r622}, %rd959;
	mov.b64 	%rd964, {%r620, %r621};
	shr.u64 	%rd965, %rd959, 32;
	mul.lo.s64 	%rd966, %rd956, 977;
	mov.b64 	%rd4096, 977;
	mul.hi.u64 	%rd4097, %rd956, %rd4096;
	mul.lo.s64 	%rd4098, %rd957, 977;
	mul.hi.u64 	%rd4099, %rd957, %rd4096;
	add.s64 	%rd967, %rd4098, %rd4097;
	setp.lt.u64 	%p2358, %rd967, %rd4098;
	selp.u64 	%rd4100, 1, 0, %p2358;
	add.s64 	%rd4101, %rd4099, %rd4100;
	mul.lo.s64 	%rd4102, %rd958, 977;
	mul.hi.u64 	%rd4103, %rd958, %rd4096;
	add.s64 	%rd968, %rd4102, %rd4101;
	setp.lt.u64 	%p2359, %rd968, %rd4102;
	selp.u64 	%rd4104, 1, 0, %p2359;
	add.s64 	%rd4105, %rd4103, %rd4104;
	mul.lo.s64 	%rd4106, %rd959, 977;
	mul.hi.u64 	%rd4107, %rd959, %rd4096;
	add.s64 	%rd969, %rd4106, %rd4105;
	setp.lt.u64 	%p2360, %rd969, %rd4106;
	selp.u64 	%rd4108, 1, 0, %p2360;
	add.s64 	%rd970, %rd4107, %rd4108;
	setp.eq.s64 	%p2361, %rd959, 4611686018427387904;
	setp.eq.s64 	%p2362, %rd952, 0;
	and.pred  	%p2363, %p2361, %p2362;
	setp.eq.s64 	%p2364, %rd953, 0;
	and.pred  	%p2365, %p2363, %p2364;
	setp.eq.s64 	%p2366, %rd954, 0;
	and.pred  	%p2367, %p2365, %p2366;
	setp.eq.s64 	%p2368, %rd955, 0;
	and.pred  	%p2369, %p2367, %p2368;
	setp.eq.s64 	%p2370, %rd956, 0;
	and.pred  	%p2371, %p2369, %p2370;
	setp.eq.s64 	%p2372, %rd957, 0;
	and.pred  	%p2373, %p2371, %p2372;
	setp.eq.s64 	%p2374, %rd958, 0;
	and.pred  	%p100, %p2373, %p2374;
	not.pred 	%p2375, %p100;
	@%p2375 bra 	$L__BB4_760;
	mov.u64 	%rd4109, $str;
	cvta.global.u64 	%rd4110, %rd4109;
	{ // callseq 262, 0
	.param .b64 param0;
	st.param.b64 	[param0], %rd4110;
	.param .b64 param1;
	st.param.b64 	[param1], 0;
	.param .b32 retval0;
	call.uni (retval0), 
	vprintf, 
	(
	param0, 
	param1
	);
	ld.param.b32 	%r623, [retval0];
	} // callseq 262
	mov.b64 	%rd4111, 0;
	st.local.v2.u64 	[%rd960], {%rd4111, %rd4111};
	mov.b64 	%rd4112, 4611686018427387904;
	st.local.v2.u64 	[%rd960+16], {%rd4111, %rd4112};
	mov.u64 	%rd4113, $str$1;
	cvta.global.u64 	%rd4114, %rd4113;
	{ // callseq 263, 0
	.param .b64 param0;
	st.param.b64 	[param0], %rd4114;
	.param .b64 param1;
	st.param.b64 	[param1], %rd3444;
	.param .b32 retval0;
	call.uni (retval0), 
	vprintf, 
	(
	param0, 
	param1
	);
	ld.param.b32 	%r625, [retval0];
	} // callseq 263
	st.local.v2.u64 	[%rd960], {%rd961, %rd962};
	st.local.v2.u64 	[%rd960+16], {%rd963, %rd964};
	st.local.u64 	[%rd960+32], %rd965;
	mov.u64 	%rd4116, $str$2;
	cvta.global.u64 	%rd4117, %rd4116;
	{ // callseq 264, 0
	.param .b64 param0;
	st.param.b64 	[param0], %rd4117;
	.param .b64 param1;
	st.param.b64 	[param1], %rd3444;
	.param .b32 retval0;
	call.uni (retval0), 
	vprintf, 
	(
	param0, 
	param1
	);
	ld.param.b32 	%r627, [retval0];
	} // callseq 264
	st.local.v2.u64 	[%rd960], {%rd966, %rd967};
	st.local.v2.u64 	[%rd960+16], {%rd968, %rd969};
	st.local.u64 	[%rd960+32], %rd970;
	mov.u64 	%rd4118, $str$3;
	cvta.global.u64 	%rd4119, %rd4118;
	{ // callseq 265, 0
	.param .b64 param0;
	st.param.b64 	[param0], %rd4119;
	.param .b64 param1;
	st.param.b64 	[param1], %rd3444;
	.param .b32 retval0;
	call.uni (retval0), 
	vprintf, 
	(
	param0, 
	param1
	);
	ld.param.b32 	%r629, [retval0];
	} // callseq 265
$L__BB4_760:
	mul.lo.s64 	%rd4410, %rd956, 4294968273;
	setp.lt.u64 	%p2376, %rd4410, %rd961;
	selp.u64 	%rd4120, 1, 0, %p2376;
	add.s64 	%rd4121, %rd966, %rd4120;
	setp.gt.u64 	%p2377, %rd4121, %rd4410;
	selp.b64 	%rd4122, 1, %rd4120, %p2377;
	add.s64 	%rd4123, %rd962, %rd4122;
	add.s64 	%rd4411, %rd4123, %rd967;
	setp.lt.u64 	%p2378, %rd4411, %rd962;
	selp.u64 	%rd4124, 1, 0, %p2378;
	add.s64 	%rd4125, %rd967, %rd4124;
	setp.gt.u64 	%p2379, %rd4125, %rd4411;
	selp.b64 	%rd4126, 1, %rd4124, %p2379;
	add.s64 	%rd4127, %rd963, %rd4126;
	add.s64 	%rd4412, %rd4127, %rd968;
	setp.lt.u64 	%p2380, %rd4412, %rd963;
	selp.u64 	%rd4128, 1, 0, %p2380;
	add.s64 	%rd4129, %rd968, %rd4128;
	setp.gt.u64 	%p2381, %rd4129, %rd4412;
	selp.b64 	%rd4130, 1, %rd4128, %p2381;
	add.s64 	%rd4131, %rd964, %rd4130;
	add.s64 	%rd4413, %rd4131, %rd969;
	setp.lt.u64 	%p2382, %rd4413, %rd964;
	selp.u64 	%rd4132, 1, 0, %p2382;
	add.s64 	%rd4133, %rd969, %rd4132;
	setp.gt.u64 	%p2383, %rd4133, %rd4413;
	selp.b64 	%rd4134, 1, %rd4132, %p2383;
	add.s64 	%rd4135, %rd965, %rd4134;
	add.s64 	%rd975, %rd4135, %rd970;
	@%p2375 bra 	$L__BB4_762;
	st.local.v2.u64 	[%rd960], {%rd4410, %rd4411};
	st.local.v2.u64 	[%rd960+16], {%rd4412, %rd4413};
	st.local.u64 	[%rd960+32], %rd975;
	mov.u64 	%rd4136, $str$4;
	cvta.global.u64 	%rd4137, %rd4136;
	{ // callseq 266, 0
	.param .b64 param0;
	st.param.b64 	[param0], %rd4137;
	.param .b64 param1;
	st.param.b64 	[param1], %rd3444;
	.param .b32 retval0;
	call.uni (retval0), 
	vprintf, 
	(
	param0, 
	param1
	);
	ld.param.b32 	%r631, [retval0];
	} // callseq 266
$L__BB4_762:
	setp.eq.s64 	%p2385, %rd975, 0;
	mov.b64 	%rd4414, 0;
	@%p2385 bra 	$L__BB4_764;
	shl.b64 	%rd4140, %rd975, 32;
	shr.u64 	%rd4141, %rd975, 32;
	mov.b64 	%rd4142, 977;
	mul.hi.u64 	%rd4143, %rd975, %rd4142;
	mad.lo.s64 	%rd4144, %rd975, 977, %rd4140;
	setp.lt.u64 	%p2386, %rd4144, %rd4140;
	selp.u64 	%rd4145, 1, 0, %p2386;
	add.s64 	%rd4410, %rd4144, %rd4410;
	setp.lt.u64 	%p2387, %rd4410, %rd4144;
	selp.u64 	%rd4146, 1, 0, %p2387;
	add.s64 	%rd4147, %rd4146, %rd4145;
	add.s64 	%rd4148, %rd4141, %rd4143;
	setp.lt.u64 	%p2388, %rd4148, %rd4141;
	selp.u64 	%rd4149, 1, 0, %p2388;
	add.s64 	%rd4150, %rd4411, %rd4148;
	add.s64 	%rd4151, %rd4150, %rd4147;
	setp.lt.u64 	%p2389, %rd4151, %rd4411;
	not.b64 	%rd4152, %rd4148;
	setp.gt.u64 	%p2390, %rd4147, %rd4152;
	or.pred  	%p2391, %p2390, %p2389;
	selp.u64 	%rd4153, 1, 0, %p2391;
	add.s64 	%rd4154, %rd4412, %rd4149;
	add.s64 	%rd978, %rd4154, %rd4153;
	setp.lt.u64 	%p2392, %rd978, %rd4412;
	selp.u64 	%rd4155, 1, 0, %p2392;
	add.s64 	%rd979, %rd4413, %rd4155;
	setp.lt.u64 	%p2393, %rd979, %rd4413;
	selp.u64 	%rd4414, 1, 0, %p2393;
	mov.u64 	%rd4411, %rd4151;
	mov.u64 	%rd4412, %rd978;
	mov.u64 	%rd4413, %rd979;
$L__BB4_764:
	@%p2375 bra 	$L__BB4_766;
	st.local.v2.u64 	[%rd960], {%rd4410, %rd4411};
	st.local.v2.u64 	[%rd960+16], {%rd4412, %rd4413};
	st.local.u64 	[%rd960+32], %rd4414;
	mov.u64 	%rd4156, $str$5;
	cvta.global.u64 	%rd4157, %rd4156;
	{ // callseq 267, 0
	.param .b64 param0;
	st.param.b64 	[param0], %rd4157;
	.param .b64 param1;
	st.param.b64 	[param1], %rd3444;
	.param .b32 retval0;
	call.uni (retval0), 
	vprintf, 
	(
	param0, 
	param1
	);
	ld.param.b32 	%r633, [retval0];
	} // callseq 267
$L__BB4_766:
	add.s64 	%rd4415, %rd4410, %rd952;
	setp.lt.u64 	%p2395, %rd4415, %rd4410;
	selp.u64 	%rd4159, 1, 0, %p2395;
	add.s64 	%rd4160, %rd4411, %rd953;
	setp.lt.u64 	%p2396, %rd4160, %rd4411;
	add.s64 	%rd4416, %rd4160, %rd4159;
	setp.lt.u64 	%p2397, %rd4416, %rd4160;
	or.pred  	%p2398, %p2396, %p2397;
	selp.u64 	%rd4161, 1, 0, %p2398;
	add.s64 	%rd4162, %rd4412, %rd954;
	setp.lt.u64 	%p2399, %rd4162, %rd4412;
	add.s64 	%rd4417, %rd4162, %rd4161;
	setp.lt.u64 	%p2400, %rd4417, %rd4162;
	or.pred  	%p2401, %p2399, %p2400;
	selp.u64 	%rd4163, 1, 0, %p2401;
	add.s64 	%rd4164, %rd4413, %rd955;
	setp.lt.u64 	%p2402, %rd4164, %rd4413;
	add.s64 	%rd4418, %rd4164, %rd4163;
	setp.lt.u64 	%p2403, %rd4418, %rd4164;
	or.pred  	%p2404, %p2402, %p2403;
	selp.u64 	%rd4165, 1, 0, %p2404;
	add.s64 	%rd990, %rd4414, %rd4165;
	@%p2375 bra 	$L__BB4_768;
	st.local.v2.u64 	[%rd960], {%rd4415, %rd4416};
	st.local.v2.u64 	[%rd960+16], {%rd4417, %rd4418};
	st.local.u64 	[%rd960+32], %rd990;
	mov.u64 	%rd4166, $str$6;
	cvta.global.u64 	%rd4167, %rd4166;
	{ // callseq 268, 0
	.param .b64 param0;
	st.param.b64 	[param0], %rd4167;
	.param .b64 param1;
	st.param.b64 	[param1], %rd3444;
	.param .b32 retval0;
	call.uni (retval0), 
	vprintf, 
	(
	param0, 
	param1
	);
	ld.param.b32 	%r635, [retval0];
	} // callseq 268
$L__BB4_768:
	setp.eq.s64 	%p2406, %rd990, 0;
	mov.b16 	%rs165, 1;
	@%p2406 bra 	$L__BB4_769;
	bra.uni 	$L__BB4_777;
$L__BB4_769:
	ld.const.u64 	%rd991, [_P+24];
	setp.gt.u64 	%p2408, %rd4418, %rd991;
	mov.pred 	%p2407, -1;
	mov.pred 	%p2521, %p2407;
	@%p2408 bra 	$L__BB4_776;
	setp.ge.u64 	%p2410, %rd4418, %rd991;
	mov.pred 	%p2409, 0;
	mov.pred 	%p2521, %p2409;
	@%p2410 bra 	$L__BB4_771;
	bra.uni 	$L__BB4_776;
$L__BB4_771:
	setp.gt.u64 	%p2412, %rd4417, %rd4343;
	mov.pred 	%p2521, %p2407;
	@%p2412 bra 	$L__BB4_776;
	setp.lt.u64 	%p2414, %rd4417, %rd4343;
	mov.pred 	%p2521, %p2409;
	@%p2414 bra 	$L__BB4_776;
	setp.gt.u64 	%p2416, %rd4416, %rd632;
	mov.pred 	%p2521, %p2407;
	@%p2416 bra 	$L__BB4_776;
	setp.lt.u64 	%p2418, %rd4416, %rd632;
	mov.pred 	%p2521, %p2409;
	@%p2418 bra 	$L__BB4_776;
	setp.ge.u64 	%p2521, %rd4415, %rd633;
$L__BB4_776:
	selp.u16 	%rs165, 1, 0, %p2521;
$L__BB4_777:
	@%p2375 bra 	$L__BB4_779;
	cvt.u32.u16 	%r637, %rs165;
	mov.b32 	%r638, 0;
	st.local.u32 	[%rd960], %r638;
	st.local.u64 	[%rd960+8], %rd990;
	st.local.u32 	[%rd960+16], %r637;
	mov.u64 	%rd4169, $str$7;
	cvta.global.u64 	%rd4170, %rd4169;
	{ // callseq 269, 0
	.param .b64 param0;
	st.param.b64 	[param0], %rd4170;
	.param .b64 param1;
	st.param.b64 	[param1], %rd3444;
	.param .b32 retval0;
	call.uni (retval0), 
	vprintf, 
	(
	param0, 
	param1
	);
	ld.param.b32 	%r639, [retval0];
	} // callseq 269
$L__BB4_779:
	setp.eq.s16 	%p2420, %rs165, 0;
	@%p2420 bra 	$L__BB4_808;
	sub.s64 	%rd992, %rd4415, %rd633;
	setp.lt.u64 	%p2421, %rd4415, %rd633;
	selp.u64 	%rd4172, 1, 0, %p2421;
	sub.s64 	%rd4173, %rd4416, %rd632;
	setp.lt.u64 	%p2422, %rd4416, %rd632;
	selp.s64 	%rd4174, -1, 0, %p2421;
	add.s64 	%rd4416, %rd4173, %rd4174;
	setp.lt.u64 	%p2423, %rd4173, %rd4172;
	or.pred  	%p2424, %p2422, %p2423;
	selp.u64 	%rd4175, 1, 0, %p2424;
	sub.s64 	%rd4176, %rd4417, %rd4343;
	setp.lt.u64 	%p2425, %rd4417, %rd4343;
	selp.s64 	%rd4177, -1, 0, %p2424;
	add.s64 	%rd4417, %rd4176, %rd4177;
	setp.lt.u64 	%p2426, %rd4176, %rd4175;
	or.pred  	%p2427, %p2425, %p2426;
	selp.u64 	%rd4178, 1, 0, %p2427;
	ld.const.u64 	%rd995, [_P+24];
	sub.s64 	%rd4179, %rd4418, %rd995;
	setp.lt.u64 	%p2428, %rd4418, %rd995;
	selp.s64 	%rd4180, -1, 0, %p2427;
	add.s64 	%rd4418, %rd4179, %rd4180;
	setp.lt.u64 	%p2429, %rd4179, %rd4178;
	or.pred  	%p2430, %p2428, %p2429;
	selp.s64 	%rd4181, -1, 0, %p2430;
	add.s64 	%rd997, %rd990, %rd4181;
	@%p2375 bra 	$L__BB4_782;
	mov.b32 	%r641, 0;
	st.local.u32 	[%rd960], %r641;
	st.local.u64 	[%rd960+8], %rd992;
	st.local.v2.u64 	[%rd960+16], {%rd4416, %rd4417};
	st.local.v2.u64 	[%rd960+32], {%rd4418, %rd997};
	mov.u64 	%rd4182, $str$8;
	cvta.global.u64 	%rd4183, %rd4182;
	{ // callseq 270, 0
	.param .b64 param0;
	st.param.b64 	[param0], %rd4183;
	.param .b64 param1;
	st.param.b64 	[param1], %rd3444;
	.param .b32 retval0;
	call.uni (retval0), 
	vprintf, 
	(
	param0, 
	param1
	);
	ld.param.b32 	%r642, [retval0];
	} // callseq 270
$L__BB4_782:
	setp.ne.s64 	%p2432, %rd997, 0;
	mov.b16 	%rs166, 1;
	@%p2432 bra 	$L__BB4_790;
	setp.gt.u64 	%p2434, %rd4418, %rd995;
	mov.pred 	%p2433, -1;
	mov.pred 	%p2522, %p2433;
	@%p2434 bra 	$L__BB4_789;
	setp.lt.u64 	%p2436, %rd4418, %rd995;
	mov.pred 	%p2435, 0;
	mov.pred 	%p2522, %p2435;
	@%p2436 bra 	$L__BB4_789;
	setp.gt.u64 	%p2438, %rd4417, %rd4343;
	mov.pred 	%p2522, %p2433;
	@%p2438 bra 	$L__BB4_789;
	setp.lt.u64 	%p2440, %rd4417, %rd4343;
	mov.pred 	%p2522, %p2435;
	@%p2440 bra 	$L__BB4_789;
	setp.gt.u64 	%p2442, %rd4416, %rd632;
	mov.pred 	%p2522, %p2433;
	@%p2442 bra 	$L__BB4_789;
	setp.ge.u64 	%p2443, %rd4416, %rd632;
	setp.ge.u64 	%p2444, %rd992, %rd633;
	and.pred  	%p2522, %p2443, %p2444;
$L__BB4_789:
	selp.u16 	%rs166, 1, 0, %p2522;
$L__BB4_790:
	@%p2375 bra 	$L__BB4_792;
	cvt.u32.u16 	%r644, %rs166;
	mov.b32 	%r645, 1;
	st.local.u32 	[%rd960], %r645;
	st.local.u64 	[%rd960+8], %rd997;
	st.local.u32 	[%rd960+16], %r644;
	mov.u64 	%rd4185, $str$7;
	cvta.global.u64 	%rd4186, %rd4185;
	{ // callseq 271, 0
	.param .b64 param0;
	st.param.b64 	[param0], %rd4186;
	.param .b64 param1;
	st.param.b64 	[param1], %rd3444;
	.param .b32 retval0;
	call.uni (retval0), 
	vprintf, 
	(
	param0, 
	param1
	);
	ld.param.b32 	%r646, [retval0];
	} // callseq 271
$L__BB4_792:
	setp.eq.s16 	%p2446, %rs166, 0;
	mov.u64 	%rd4415, %rd992;
	@%p2446 bra 	$L__BB4_808;
	sub.s64 	%rd4415, %rd992, %rd633;
	setp.lt.u64 	%p2447, %rd992, %rd633;
	selp.u64 	%rd4188, 1, 0, %p2447;
	sub.s64 	%rd4189, %rd4416, %rd632;
	setp.lt.u64 	%p2448, %rd4416, %rd632;
	selp.s64 	%rd4190, -1, 0, %p2447;
	add.s64 	%rd4416, %rd4189, %rd4190;
	setp.lt.u64 	%p2449, %rd4189, %rd4188;
	or.pred  	%p2450, %p2448, %p2449;
	selp.u64 	%rd4191, 1, 0, %p2450;
	sub.s64 	%rd4192, %rd4417, %rd4343;
	setp.lt.u64 	%p2451, %rd4417, %rd4343;
	selp.s64 	%rd4193, -1, 0, %p2450;
	add.s64 	%rd4417, %rd4192, %rd4193;
	setp.lt.u64 	%p2452, %rd4192, %rd4191;
	or.pred  	%p2453, %p2451, %p2452;
	selp.u64 	%rd4194, 1, 0, %p2453;
	sub.s64 	%rd4195, %rd4418, %rd995;
	setp.lt.u64 	%p2454, %rd4418, %rd995;
	selp.s64 	%rd4196, -1, 0, %p2453;
	add.s64 	%rd4418, %rd4195, %rd4196;
	setp.lt.u64 	%p2455, %rd4195, %rd4194;
	or.pred  	%p2456, %p2454, %p2455;
	selp.s64 	%rd4197, -1, 0, %p2456;
	add.s64 	%rd1002, %rd997, %rd4197;
	@%p2375 bra 	$L__BB4_795;
	mov.b32 	%r648, 1;
	st.local.u32 	[%rd960], %r648;
	st.local.u64 	[%rd960+8], %rd4415;
	st.local.v2.u64 	[%rd960+16], {%rd4416, %rd4417};
	st.local.v2.u64 	[%rd960+32], {%rd4418, %rd1002};
	mov.u64 	%rd4198, $str$8;
	cvta.global.u64 	%rd4199, %rd4198;
	{ // callseq 272, 0
	.param .b64 param0;
	st.param.b64 	[param0], %rd4199;
	.param .b64 param1;
	st.param.b64 	[param1], %rd3444;
	.param .b32 retval0;
	call.uni (retval0), 
	vprintf, 
	(
	param0, 
	param1
	);
	ld.param.b32 	%r649, [retval0];
	} // callseq 272
$L__BB4_795:
	setp.ne.s64 	%p2458, %rd1002, 0;
	mov.b16 	%rs167, 1;
	@%p2458 bra 	$L__BB4_803;
	setp.gt.u64 	%p2460, %rd4418, %rd995;
	mov.pred 	%p2459, -1;
	mov.pred 	%p2523, %p2459;
	@%p2460 bra 	$L__BB4_802;
	setp.lt.u64 	%p2462, %rd4418, %rd995;
	mov.pred 	%p2461, 0;
	mov.pred 	%p2523, %p2461;
	@%p2462 bra 	$L__BB4_802;
	setp.gt.u64 	%p2464, %rd4417, %rd4343;
	mov.pred 	%p2523, %p2459;
	@%p2464 bra 	$L__BB4_802;
	setp.lt.u64 	%p2466, %rd4417, %rd4343;
	mov.pred 	%p2523, %p2461;
	@%p2466 bra 	$L__BB4_802;
	setp.gt.u64 	%p2468, %rd4416, %rd632;
	mov.pred 	%p2523, %p2459;
	@%p2468 bra 	$L__BB4_802;
	setp.ge.u64 	%p2469, %rd4416, %rd632;
	setp.ge.u64 	%p2470, %rd4415, %rd633;
	and.pred  	%p2523, %p2469, %p2470;
$L__BB4_802:
	selp.u16 	%rs167, 1, 0, %p2523;
$L__BB4_803:
	@%p2375 bra 	$L__BB4_805;
	cvt.u32.u16 	%r651, %rs167;
	mov.b32 	%r652, 2;
	st.local.u32 	[%rd960], %r652;
	st.local.u64 	[%rd960+8], %rd1002;
	st.local.u32 	[%rd960+16], %r651;
	mov.u64 	%rd4201, $str$7;
	cvta.global.u64 	%rd4202, %rd4201;
	{ // callseq 273, 0
	.param .b64 param0;
	st.param.b64 	[param0], %rd4202;
	.param .b64 param1;
	st.param.b64 	[param1], %rd3444;
	.param .b32 retval0;
	call.uni (retval0), 
	vprintf, 
	(
	param0, 
	param1
	);
	ld.param.b32 	%r653, [retval0];
	} // callseq 273
$L__BB4_805:
	setp.eq.s16 	%p2472, %rs167, 0;
	@%p2472 bra 	$L__BB4_808;
	sub.s64 	%rd1003, %rd4415, %rd633;
	setp.lt.u64 	%p2473, %rd4415, %rd633;
	selp.u64 	%rd4204, 1, 0, %p2473;
	sub.s64 	%rd4205, %rd4416, %rd632;
	setp.lt.u64 	%p2474, %rd4416, %rd632;
	selp.s64 	%rd4206, -1, 0, %p2473;
	add.s64 	%rd4416, %rd4205, %rd4206;
	setp.lt.u64 	%p2475, %rd4205, %rd4204;
	or.pred  	%p2476, %p2474, %p2475;
	selp.u64 	%rd4207, 1, 0, %p2476;
	sub.s64 	%rd4208, %rd4417, %rd4343;
	setp.lt.u64 	%p2477, %rd4417, %rd4343;
	selp.s64 	%rd4209, -1, 0, %p2476;
	add.s64 	%rd4417, %rd4208, %rd4209;
	setp.lt.u64 	%p2478, %rd4208, %rd4207;
	or.pred  	%p2479, %p2477, %p2478;
	selp.u64 	%rd4210, 1, 0, %p2479;
	sub.s64 	%rd4211, %rd4418, %rd995;
	setp.lt.u64 	%p2480, %rd4418, %rd995;
	selp.s64 	%rd4212, -1, 0, %p2479;
	add.s64 	%rd4418, %rd4211, %rd4212;
	setp.lt.u64 	%p2481, %rd4211, %rd4210;
	or.pred  	%p2482, %p2480, %p2481;
	selp.s64 	%rd4213, -1, 0, %p2482;
	add.s64 	%rd1007, %rd1002, %rd4213;
	mov.u64 	%rd4415, %rd1003;
	@%p2375 bra 	$L__BB4_808;
	mov.b32 	%r655, 2;
	st.local.u32 	[%rd960], %r655;
	st.local.u64 	[%rd960+8], %rd1003;
	st.local.v2.u64 	[%rd960+16], {%rd4416, %rd4417};
	st.local.v2.u64 	[%rd960+32], {%rd4418, %rd1007};
	mov.u64 	%rd4214, $str$8;
	cvta.global.u64 	%rd4215, %rd4214;
	{ // callseq 274, 0
	.param .b64 param0;
	st.param.b64 	[param0], %rd4215;
	.param .b64 param1;
	st.param.b64 	[param1], %rd3444;
	.param .b32 retval0;
	call.uni (retval0), 
	vprintf, 
	(
	param0, 
	param1
	);
	ld.param.b32 	%r656, [retval0];
	} // callseq 274
	mov.u64 	%rd4415, %rd1003;
$L__BB4_808:
	@%p2357 bra 	$L__BB4_810;
	st.local.v2.u64 	[%rd951], {%rd4415, %rd4416};
	st.local.v2.u64 	[%rd951+16], {%rd4417, %rd4418};
	mov.u64 	%rd4217, $str$11;
	cvta.global.u64 	%rd4218, %rd4217;
	{ // callseq 275, 0
	.param .b64 param0;
	st.param.b64 	[param0], %rd4218;
	.param .b64 param1;
	st.param.b64 	[param1], %rd3349;
	.param .b32 retval0;
	call.uni (retval0), 
	vprintf, 
	(
	param0, 
	param1
	);
	ld.param.b32 	%r658, [retval0];
	} // callseq 275
$L__BB4_810:
	ld.param.u64 	%rd4226, [test_point_double_param_4];
	ld.param.u64 	%rd4225, [test_point_double_param_3];
	cvta.to.global.u64 	%rd4220, %rd4226;
	cvta.to.global.u64 	%rd4221, %rd4225;
	st.global.u64 	[%rd4221], %rd4406;
	st.global.u64 	[%rd4220], %rd4415;
	st.global.u64 	[%rd4221+8], %rd4407;
	st.global.u64 	[%rd4220+8], %rd4416;
	st.global.u64 	[%rd4221+16], %rd4408;
	st.global.u64 	[%rd4220+16], %rd4417;
	st.global.u64 	[%rd4221+24], %rd4409;
	st.global.u64 	[%rd4220+24], %rd4418;
$L__BB4_811:
	ret;

}
	// .globl	test_reduce512
.visible .entry test_reduce512(
	.param .u64 .ptr .align 1 test_reduce512_param_0,
	.param .u64 .ptr .align 1 test_reduce512_param_1
)
{
	.local .align 16 .b8 	__local_depot5[48];
	.reg .b64 	%SP;
	.reg .b64 	%SPL;
	.reg .pred 	%p<138>;
	.reg .b16 	%rs<13>;
	.reg .b32 	%r<49>;
	.reg .b64 	%rd<213>;

	mov.u64 	%SPL, __local_depot5;
	cvta.local.u64 	%SP, %SPL;
	mov.u32 	%r1, %ctaid.x;
	mov.u32 	%r2, %ntid.x;
	mul.lo.s32 	%r3, %r1, %r2;
	mov.u32 	%r4, %tid.x;
	neg.s32 	%r5, %r4;
	setp.ne.s32 	%p8, %r3, %r5;
	@%p8 bra 	$L__BB5_52;
	ld.param.u64 	%rd202, [test_reduce512_param_0];
	cvta.to.global.u64 	%rd63, %rd202;
	ld.global.u64 	%rd64, [%rd63];
	ld.global.u64 	%rd65, [%rd63+8];
	ld.global.u64 	%rd66, [%rd63+16];
	ld.global.u64 	%rd67, [%rd63+24];
	ld.global.u64 	%rd68, [%rd63+32];
	ld.global.u64 	%rd69, [%rd63+40];
	ld.global.u64 	%rd71, [%rd63+48];
	ld.global.u64 	%rd73, [%rd63+56];
	mov.b64 	{%r6, %r7}, %rd69;
	mov.b64 	{%r8, %r9}, %rd68;
	mov.b64 	%rd6, {%r9, %r6};
	mov.b64 	{%r10, %r11}, %rd71;
	mov.b64 	%rd7, {%r7, %r10};
	mov.b64 	{%r12, %r13}, %rd73;
	mov.b64 	%rd8, {%r11, %r12};
	shr.u64 	%rd9, %rd73, 32;
	mov.b64 	%rd74, 977;
	mul.hi.u64 	%rd75, %rd68, %rd74;
	mul.lo.s64 	%rd76, %rd69, 977;
	mul.hi.u64 	%rd77, %rd69, %rd74;
	add.s64 	%rd10, %rd76, %rd75;
	setp.lt.u64 	%p9, %rd10, %rd76;
	selp.u64 	%rd78, 1, 0, %p9;
	add.s64 	%rd79, %rd77, %rd78;
	mul.lo.s64 	%rd80, %rd71, 977;
	mul.hi.u64 	%rd81, %rd71, %rd74;
	add.s64 	%rd11, %rd80, %rd79;
	setp.lt.u64 	%p10, %rd11, %rd80;
	selp.u64 	%rd82, 1, 0, %p10;
	add.s64 	%rd83, %rd81, %rd82;
	mul.lo.s64 	%rd84, %rd73, 977;
	mul.hi.u64 	%rd85, %rd73, %rd74;
	add.s64 	%rd12, %rd84, %rd83;
	setp.lt.u64 	%p11, %rd12, %rd84;
	selp.u64 	%rd86, 1, 0, %p11;
	add.s64 	%rd13, %rd85, %rd86;
	setp.eq.s64 	%p12, %rd73, 4611686018427387904;
	setp.eq.s64 	%p13, %rd64, 0;
	and.pred  	%p14, %p12, %p13;
	setp.eq.s64 	%p15, %rd65, 0;
	and.pred  	%p16, %p14, %p15;
	setp.eq.s64 	%p17, %rd66, 0;
	and.pred  	%p18, %p16, %p17;
	setp.eq.s64 	%p19, %rd67, 0;
	and.pred  	%p20, %p18, %p19;
	setp.eq.s64 	%p21, %rd68, 0;
	and.pred  	%p22, %p20, %p21;
	setp.eq.s64 	%p23, %rd69, 0;
	and.pred  	%p24, %p22, %p23;
	setp.eq.s64 	%p25, %rd71, 0;
	and.pred  	%p1, %p24, %p25;
	not.pred 	%p26, %p1;
	@%p26 bra 	$L__BB5_3;
	mov.u64 	%rd87, $str;
	cvta.global.u64 	%rd88, %rd87;
	{ // callseq 276, 0
	.param .b64 param0;
	st.param.b64 	[param0], %rd88;
	.param .b64 param1;
	st.param.b64 	[param1], 0;
	.param .b32 retval0;
	call.uni (retval0), 
	vprintf, 
	(
	param0, 
	param1
	);
	ld.param.b32 	%r14, [retval0];
	} // callseq 276
	add.u64 	%rd89, %SP, 0;
	add.u64 	%rd90, %SPL, 0;
	mov.b64 	%rd91, 0;
	st.local.v2.u64 	[%rd90], {%rd91, %rd91};
	mov.b64 	%rd92, 4611686018427387904;
	st.local.v2.u64 	[%rd90+16], {%rd91, %rd92};
	mov.u64 	%rd93, $str$1;
	cvta.global.u64 	%rd94, %rd93;
	{ // callseq 277, 0
	.param .b64 param0;
	st.param.b64 	[param0], %rd94;
	.param .b64 param1;
	st.param.b64 	[param1], %rd89;
	.param .b32 retval0;
	call.uni (retval0), 
	vprintf, 
	(
	param0, 
	param1
	);
	ld.param.b32 	%r16, [retval0];
	} // callseq 277
	shl.b64 	%rd95, %rd68, 32;
	st.local.v2.u64 	[%rd90], {%rd95, %rd6};
	st.local.v2.u64 	[%rd90+16], {%rd7, %rd8};
	st.local.u64 	[%rd90+32], %rd9;
	mov.u64 	%rd96, $str$2;
	cvta.global.u64 	%rd97, %rd96;
	{ // callseq 278, 0
	.param .b64 param0;
	st.param.b64 	[param0], %rd97;
	.param .b64 param1;
	st.param.b64 	[param1], %rd89;
	.param .b32 retval0;
	call.uni (retval0), 
	vprintf, 
	(
	param0, 
	param1
	);
	ld.param.b32 	%r18, [retval0];
	} // callseq 278
	mul.lo.s64 	%rd98, %rd68, 977;
	st.local.v2.u64 	[%rd90], {%rd98, %rd10};
	st.local.v2.u64 	[%rd90+16], {%rd11, %rd12};
	st.local.u64 	[%rd90+32], %rd13;
	mov.u64 	%rd99, $str$3;
	cvta.global.u64 	%rd100, %rd99;
	{ // callseq 279, 0
	.param .b64 param0;
	st.param.b64 	[param0], %rd100;
	.param .b64 param1;
	st.param.b64 	[param1], %rd89;
	.param .b32 retval0;
	call.uni (retval0), 
	vprintf, 
	(
	param0, 
	param1
	);
	ld.param.b32 	%r20, [retval0];
	} // callseq 279
$L__BB5_3:
	add.u64 	%rd101, %SP, 0;
	add.u64 	%rd14, %SPL, 0;
	mul.lo.s64 	%rd206, %rd68, 4294968273;
	shl.b64 	%rd102, %rd68, 32;
	setp.lt.u64 	%p27, %rd206, %rd102;
	selp.u64 	%rd103, 1, 0, %p27;
	mad.lo.s64 	%rd104, %rd68, 977, %rd103;
	setp.gt.u64 	%p28, %rd104, %rd206;
	selp.b64 	%rd105, 1, %rd103, %p28;
	add.s64 	%rd106, %rd6, %rd105;
	add.s64 	%rd205, %rd106, %rd10;
	setp.lt.u64 	%p29, %rd205, %rd6;
	selp.u64 	%rd107, 1, 0, %p29;
	add.s64 	%rd108, %rd10, %rd107;
	setp.gt.u64 	%p30, %rd108, %rd205;
	selp.b64 	%rd109, 1, %rd107, %p30;
	add.s64 	%rd110, %rd7, %rd109;
	add.s64 	%rd204, %rd110, %rd11;
	setp.lt.u64 	%p31, %rd204, %rd7;
	selp.u64 	%rd111, 1, 0, %p31;
	add.s64 	%rd112, %rd11, %rd111;
	setp.gt.u64 	%p32, %rd112, %rd204;
	selp.b64 	%rd113, 1, %rd111, %p32;
	add.s64 	%rd114, %rd8, %rd113;
	add.s64 	%rd207, %rd114, %rd12;
	setp.lt.u64 	%p33, %rd207, %rd8;
	selp.u64 	%rd115, 1, 0, %p33;
	add.s64 	%rd116, %rd12, %rd115;
	setp.gt.u64 	%p34, %rd116, %rd207;
	selp.b64 	%rd117, 1, %rd115, %p34;
	add.s64 	%rd118, %rd9, %rd117;
	add.s64 	%rd19, %rd118, %rd13;
	@%p26 bra 	$L__BB5_5;
	st.local.v2.u64 	[%rd14], {%rd206, %rd205};
	st.local.v2.u64 	[%rd14+16], {%rd204, %rd207};
	st.local.u64 	[%rd14+32], %rd19;
	mov.u64 	%rd119, $str$4;
	cvta.global.u64 	%rd120, %rd119;
	{ // callseq 280, 0
	.param .b64 param0;
	st.param.b64 	[param0], %rd120;
	.param .b64 param1;
	st.param.b64 	[param1], %rd101;
	.param .b32 retval0;
	call.uni (retval0), 
	vprintf, 
	(
	param0, 
	param1
	);
	ld.param.b32 	%r22, [retval0];
	} // callseq 280
$L__BB5_5:
	setp.eq.s64 	%p36, %rd19, 0;
	mov.b64 	%rd208, 0;
	@%p36 bra 	$L__BB5_7;
	shl.b64 	%rd123, %rd19, 32;
	shr.u64 	%rd124, %rd19, 32;
	mov.b64 	%rd125, 977;
	mul.hi.u64 	%rd126, %rd19, %rd125;
	mad.lo.s64 	%rd127, %rd19, 977, %rd123;
	setp.lt.u64 	%p37, %rd127, %rd123;
	selp.u64 	%rd128, 1, 0, %p37;
	add.s64 	%rd206, %rd127, %rd206;
	setp.lt.u64 	%p38, %rd206, %rd127;
	selp.u64 	%rd129, 1, 0, %p38;
	add.s64 	%rd130, %rd129, %rd128;
	add.s64 	%rd131, %rd124, %rd126;
	setp.lt.u64 	%p39, %rd131, %rd124;
	selp.u64 	%rd132, 1, 0, %p39;
	add.s64 	%rd133, %rd205, %rd131;
	add.s64 	%rd134, %rd133, %rd130;
	setp.lt.u64 	%p40, %rd134, %rd205;
	not.b64 	%rd135, %rd131;
	setp.gt.u64 	%p41, %rd130, %rd135;
	or.pred  	%p42, %p41, %p40;
	selp.u64 	%rd136, 1, 0, %p42;
	add.s64 	%rd137, %rd204, %rd132;
	add.s64 	%rd22, %rd137, %rd136;
	setp.lt.u64 	%p43, %rd22, %rd204;
	selp.u64 	%rd138, 1, 0, %p43;
	add.s64 	%rd23, %rd207, %rd138;
	setp.lt.u64 	%p44, %rd23, %rd207;
	selp.u64 	%rd208, 1, 0, %p44;
	mov.u64 	%rd204, %rd22;
	mov.u64 	%rd205, %rd134;
	mov.u64 	%rd207, %rd23;
$L__BB5_7:
	@%p26 bra 	$L__BB5_9;
	st.local.v2.u64 	[%rd14], {%rd206, %rd205};
	st.local.v2.u64 	[%rd14+16], {%rd204, %rd207};
	st.local.u64 	[%rd14+32], %rd208;
	mov.u64 	%rd139, $str$5;
	cvta.global.u64 	%rd140, %rd139;
	{ // callseq 281, 0
	.param .b64 param0;
	st.param.b64 	[param0], %rd140;
	.param .b64 param1;
	st.param.b64 	[param1], %rd101;
	.param .b32 retval0;
	call.uni (retval0), 
	vprintf, 
	(
	param0, 
	param1
	);
	ld.param.b32 	%r24, [retval0];
	} // callseq 281
$L__BB5_9:
	add.s64 	%rd212, %rd206, %rd64;
	setp.lt.u64 	%p46, %rd212, %rd206;
	selp.u64 	%rd142, 1, 0, %p46;
	add.s64 	%rd143, %rd205, %rd65;
	setp.lt.u64 	%p47, %rd143, %rd205;
	add.s64 	%rd211, %rd143, %rd142;
	setp.lt.u64 	%p48, %rd211, %rd143;
	or.pred  	%p49, %p47, %p48;
	selp.u64 	%rd144, 1, 0, %p49;
	add.s64 	%rd145, %rd204, %rd66;
	setp.lt.u64 	%p50, %rd145, %rd204;
	add.s64 	%rd210, %rd145, %rd144;
	setp.lt.u64 	%p51, %rd210, %rd145;
	or.pred  	%p52, %p50, %p51;
	selp.u64 	%rd146, 1, 0, %p52;
	add.s64 	%rd147, %rd207, %rd67;
	setp.lt.u64 	%p53, %rd147, %rd207;
	add.s64 	%rd209, %rd147, %rd146;
	setp.lt.u64 	%p54, %rd209, %rd147;
	or.pred  	%p55, %p53, %p54;
	selp.u64 	%rd148, 1, 0, %p55;
	add.s64 	%rd34, %rd208, %rd148;
	@%p26 bra 	$L__BB5_11;
	st.local.v2.u64 	[%rd14], {%rd212, %rd211};
	st.local.v2.u64 	[%rd14+16], {%rd210, %rd209};
	st.local.u64 	[%rd14+32], %rd34;
	mov.u64 	%rd149, $str$6;
	cvta.global.u64 	%rd150, %rd149;
	{ // callseq 282, 0
	.param .b64 param0;
	st.param.b64 	[param0], %rd150;
	.param .b64 param1;
	st.param.b64 	[param1], %rd101;
	.param .b32 retval0;
	call.uni (retval0), 
	vprintf, 
	(
	param0, 
	param1
	);
	ld.param.b32 	%r26, [retval0];
	} // callseq 282
$L__BB5_11:
	setp.eq.s64 	%p57, %rd34, 0;
	mov.b16 	%rs10, 1;
	@%p57 bra 	$L__BB5_12;
	bra.uni 	$L__BB5_20;
$L__BB5_12:
	ld.const.u64 	%rd37, [_P+24];
	setp.gt.u64 	%p59, %rd209, %rd37;
	mov.pred 	%p58, -1;
	mov.pred 	%p135, %p58;
	@%p59 bra 	$L__BB5_19;
	setp.ge.u64 	%p61, %rd209, %rd37;
	mov.pred 	%p60, 0;
	mov.pred 	%p135, %p60;
	@%p61 bra 	$L__BB5_14;
	bra.uni 	$L__BB5_19;
$L__BB5_14:
	ld.const.u64 	%rd35, [_P+16];
	setp.gt.u64 	%p63, %rd210, %rd35;
	mov.pred 	%p135, %p58;
	@%p63 bra 	$L__BB5_19;
	setp.lt.u64 	%p65, %rd210, %rd35;
	mov.pred 	%p135, %p60;
	@%p65 bra 	$L__BB5_19;
	ld.const.u64 	%rd36, [_P+8];
	setp.gt.u64 	%p67, %rd211, %rd36;
	mov.pred 	%p135, %p58;
	@%p67 bra 	$L__BB5_19;
	setp.lt.u64 	%p69, %rd211, %rd36;
	mov.pred 	%p135, %p60;
	@%p69 bra 	$L__BB5_19;
	ld.const.u64 	%rd152, [_P];
	setp.ge.u64 	%p135, %rd212, %rd152;
$L__BB5_19:
	selp.u16 	%rs10, 1, 0, %p135;
$L__BB5_20:
	@%p26 bra 	$L__BB5_22;
	cvt.u32.u16 	%r28, %rs10;
	mov.b32 	%r29, 0;
	st.local.u32 	[%rd14], %r29;
	st.local.u64 	[%rd14+8], %rd34;
	st.local.u32 	[%rd14+16], %r28;
	mov.u64 	%rd153, $str$7;
	cvta.global.u64 	%rd154, %rd153;
	{ // callseq 283, 0
	.param .b64 param0;
	st.param.b64 	[param0], %rd154;
	.param .b64 param1;
	st.param.b64 	[param1], %rd101;
	.param .b32 retval0;
	call.uni (retval0), 
	vprintf, 
	(
	param0, 
	param1
	);
	ld.param.b32 	%r30, [retval0];
	} // callseq 283
$L__BB5_22:
	setp.eq.s16 	%p71, %rs10, 0;
	@%p71 bra 	$L__BB5_51;
	ld.const.u64 	%rd38, [_P];
	sub.s64 	%rd39, %rd212, %rd38;
	setp.lt.u64 	%p72, %rd212, %rd38;
	selp.u64 	%rd156, 1, 0, %p72;
	ld.const.u64 	%rd40, [_P+8];
	sub.s64 	%rd157, %rd211, %rd40;
	setp.lt.u64 	%p73, %rd211, %rd40;
	selp.s64 	%rd158, -1, 0, %p72;
	add.s64 	%rd211, %rd157, %rd158;
	setp.lt.u64 	%p74, %rd157, %rd156;
	or.pred  	%p75, %p73, %p74;
	selp.u64 	%rd159, 1, 0, %p75;
	ld.const.u64 	%rd42, [_P+16];
	sub.s64 	%rd160, %rd210, %rd42;
	setp.lt.u64 	%p76, %rd210, %rd42;
	selp.s64 	%rd161, -1, 0, %p75;
	add.s64 	%rd210, %rd160, %rd161;
	setp.lt.u64 	%p77, %rd160, %rd159;
	or.pred  	%p78, %p76, %p77;
	selp.u64 	%rd162, 1, 0, %p78;
	ld.const.u64 	%rd44, [_P+24];
	sub.s64 	%rd163, %rd209, %rd44;
	setp.lt.u64 	%p79, %rd209, %rd44;
	selp.s64 	%rd164, -1, 0, %p78;
	add.s64 	%rd209, %rd163, %rd164;
	setp.lt.u64 	%p80, %rd163, %rd162;
	or.pred  	%p81, %p79, %p80;
	selp.s64 	%rd165, -1, 0, %p81;
	add.s64 	%rd46, %rd34, %rd165;
	@%p26 bra 	$L__BB5_25;
	mov.b32 	%r32, 0;
	st.local.u32 	[%rd14], %r32;
	st.local.u64 	[%rd14+8], %rd39;
	st.local.v2.u64 	[%rd14+16], {%rd211, %rd210};
	st.local.v2.u64 	[%rd14+32], {%rd209, %rd46};
	mov.u64 	%rd166, $str$8;
	cvta.global.u64 	%rd167, %rd166;
	{ // callseq 284, 0
	.param .b64 param0;
	st.param.b64 	[param0], %rd167;
	.param .b64 param1;
	st.param.b64 	[param1], %rd101;
	.param .b32 retval0;
	call.uni (retval0), 
	vprintf, 
	(
	param0, 
	param1
	);
	ld.param.b32 	%r33, [retval0];
	} // callseq 284
$L__BB5_25:
	setp.ne.s64 	%p83, %rd46, 0;
	mov.b16 	%rs11, 1;
	@%p83 bra 	$L__BB5_33;
	setp.gt.u64 	%p85, %rd209, %rd44;
	mov.pred 	%p84, -1;
	mov.pred 	%p136, %p84;
	@%p85 bra 	$L__BB5_32;
	setp.lt.u64 	%p87, %rd209, %rd44;
	mov.pred 	%p86, 0;
	mov.pred 	%p136, %p86;
	@%p87 bra 	$L__BB5_32;
	setp.gt.u64 	%p89, %rd210, %rd42;
	mov.pred 	%p136, %p84;
	@%p89 bra 	$L__BB5_32;
	setp.lt.u64 	%p91, %rd210, %rd42;
	mov.pred 	%p136, %p86;
	@%p91 bra 	$L__BB5_32;
	setp.gt.u64 	%p93, %rd211, %rd40;
	mov.pred 	%p136, %p84;
	@%p93 bra 	$L__BB5_32;
	setp.ge.u64 	%p94, %rd211, %rd40;
	setp.ge.u64 	%p95, %rd39, %rd38;
	and.pred  	%p136, %p94, %p95;
$L__BB5_32:
	selp.u16 	%rs11, 1, 0, %p136;
$L__BB5_33:
	@%p26 bra 	$L__BB5_35;
	cvt.u32.u16 	%r35, %rs11;
	mov.b32 	%r36, 1;
	st.local.u32 	[%rd14], %r36;
	st.local.u64 	[%rd14+8], %rd46;
	st.local.u32 	[%rd14+16], %r35;
	mov.u64 	%rd169, $str$7;
	cvta.global.u64 	%rd170, %rd169;
	{ // callseq 285, 0
	.param .b64 param0;
	st.param.b64 	[param0], %rd170;
	.param .b64 param1;
	st.param.b64 	[param1], %rd101;
	.param .b32 retval0;
	call.uni (retval0), 
	vprintf, 
	(
	param0, 
	param1
	);
	ld.param.b32 	%r37, [retval0];
	} // callseq 285
$L__BB5_35:
	setp.eq.s16 	%p97, %rs11, 0;
	mov.u64 	%rd212, %rd39;
	@%p97 bra 	$L__BB5_51;
	sub.s64 	%rd212, %rd39, %rd38;
	setp.lt.u64 	%p98, %rd39, %rd38;
	selp.u64 	%rd172, 1, 0, %p98;
	sub.s64 	%rd173, %rd211, %rd40;
	setp.lt.u64 	%p99, %rd211, %rd40;
	selp.s64 	%rd174, -1, 0, %p98;
	add.s64 	%rd211, %rd173, %rd174;
	setp.lt.u64 	%p100, %rd173, %rd172;
	or.pred  	%p101, %p99, %p100;
	selp.u64 	%rd175, 1, 0, %p101;
	sub.s64 	%rd176, %rd210, %rd42;
	setp.lt.u64 	%p102, %rd210, %rd42;
	selp.s64 	%rd177, -1, 0, %p101;
	add.s64 	%rd210, %rd176, %rd177;
	setp.lt.u64 	%p103, %rd176, %rd175;
	or.pred  	%p104, %p102, %p103;
	selp.u64 	%rd178, 1, 0, %p104;
	sub.s64 	%rd179, %rd209, %rd44;
	setp.lt.u64 	%p105, %rd209, %rd44;
	selp.s64 	%rd180, -1, 0, %p104;
	add.s64 	%rd209, %rd179, %rd180;
	setp.lt.u64 	%p106, %rd179, %rd178;
	or.pred  	%p107, %p105, %p106;
	selp.s64 	%rd181, -1, 0, %p107;
	add.s64 	%rd51, %rd46, %rd181;
	@%p26 bra 	$L__BB5_38;
	mov.b32 	%r39, 1;
	st.local.u32 	[%rd14], %r39;
	st.local.u64 	[%rd14+8], %rd212;
	st.local.v2.u64 	[%rd14+16], {%rd211, %rd210};
	st.local.v2.u64 	[%rd14+32], {%rd209, %rd51};
	mov.u64 	%rd182, $str$8;
	cvta.global.u64 	%rd183, %rd182;
	{ // callseq 286, 0
	.param .b64 param0;
	st.param.b64 	[param0], %rd183;
	.param .b64 param1;
	st.param.b64 	[param1], %rd101;
	.param .b32 retval0;
	call.uni (retval0), 
	vprintf, 
	(
	param0, 
	param1
	);
	ld.param.b32 	%r40, [retval0];
	} // callseq 286
$L__BB5_38:
	setp.ne.s64 	%p109, %rd51, 0;
	mov.b16 	%rs12, 1;
	@%p109 bra 	$L__BB5_46;
	setp.gt.u64 	%p111, %rd209, %rd44;
	mov.pred 	%p110, -1;
	mov.pred 	%p137, %p110;
	@%p111 bra 	$L__BB5_45;
	setp.lt.u64 	%p113, %rd209, %rd44;
	mov.pred 	%p112, 0;
	mov.pred 	%p137, %p112;
	@%p113 bra 	$L__BB5_45;
	setp.gt.u64 	%p115, %rd210, %rd42;
	mov.pred 	%p137, %p110;
	@%p115 bra 	$L__BB5_45;
	setp.lt.u64 	%p117, %rd210, %rd42;
	mov.pred 	%p137, %p112;
	@%p117 bra 	$L__BB5_45;
	setp.gt.u64 	%p119, %rd211, %rd40;
	mov.pred 	%p137, %p110;
	@%p119 bra 	$L__BB5_45;
	setp.ge.u64 	%p120, %rd211, %rd40;
	setp.ge.u64 	%p121, %rd212, %rd38;
	and.pred  	%p137, %p120, %p121;
$L__BB5_45:
	selp.u16 	%rs12, 1, 0, %p137;
$L__BB5_46:
	@%p26 bra 	$L__BB5_48;
	cvt.u32.u16 	%r42, %rs12;
	mov.b32 	%r43, 2;
	st.local.u32 	[%rd14], %r43;
	st.local.u64 	[%rd14+8], %rd51;
	st.local.u32 	[%rd14+16], %r42;
	mov.u64 	%rd185, $str$7;
	cvta.global.u64 	%rd186, %rd185;
	{ // callseq 287, 0
	.param .b64 param0;
	st.param.b64 	[param0], %rd186;
	.param .b64 param1;
	st.param.b64 	[param1], %rd101;
	.param .b32 retval0;
	call.uni (retval0), 
	vprintf, 
	(
	param0, 
	param1
	);
	ld.param.b32 	%r44, [retval0];
	} // callseq 287
$L__BB5_48:
	setp.eq.s16 	%p123, %rs12, 0;
	@%p123 bra 	$L__BB5_51;
	sub.s64 	%rd52, %rd212, %rd38;
	setp.lt.u64 	%p124, %rd212, %rd38;
	selp.u64 	%rd188, 1, 0, %p124;
	sub.s64 	%rd189, %rd211, %rd40;
	setp.lt.u64 	%p125, %rd211, %rd40;
	selp.s64 	%rd190, -1, 0, %p124;
	add.s64 	%rd211, %rd189, %rd190;
	setp.lt.u64 	%p126, %rd189, %rd188;
	or.pred  	%p127, %p125, %p126;
	selp.u64 	%rd191, 1, 0, %p127;
	sub.s64 	%rd192, %rd210, %rd42;
	setp.lt.u64 	%p128, %rd210, %rd42;
	selp.s64 	%rd193, -1, 0, %p127;
	add.s64 	%rd210, %rd192, %rd193;
	setp.lt.u64 	%p129, %rd192, %rd191;
	or.pred  	%p130, %p128, %p129;
	selp.u64 	%rd194, 1, 0, %p130;
	sub.s64 	%rd195, %rd209, %rd44;
	setp.lt.u64 	%p131, %rd209, %rd44;
	selp.s64 	%rd196, -1, 0, %p130;
	add.s64 	%rd209, %rd195, %rd196;
	setp.lt.u64 	%p132, %rd195, %rd194;
	or.pred  	%p133, %p131, %p132;
	selp.s64 	%rd197, -1, 0, %p133;
	add.s64 	%rd56, %rd51, %rd197;
	mov.u64 	%rd212, %rd52;
	@%p26 bra 	$L__BB5_51;
	mov.b32 	%r46, 2;
	st.local.u32 	[%rd14], %r46;
	st.local.u64 	[%rd14+8], %rd52;
	st.local.v2.u64 	[%rd14+16], {%rd211, %rd210};
	st.local.v2.u64 	[%rd14+32], {%rd209, %rd56};
	mov.u64 	%rd198, $str$8;
	cvta.global.u64 	%rd199, %rd198;
	{ // callseq 288, 0
	.param .b64 param0;
	st.param.b64 	[param0], %rd199;
	.param .b64 param1;
	st.param.b64 	[param1], %rd101;
	.param .b32 retval0;
	call.uni (retval0), 
	vprintf, 
	(
	param0, 
	param1
	);
	ld.param.b32 	%r47, [retval0];
	} // callseq 288
	mov.u64 	%rd212, %rd52;
$L__BB5_51:
	ld.param.u64 	%rd203, [test_reduce512_param_1];
	cvta.to.global.u64 	%rd201, %rd203;
	st.global.u64 	[%rd201], %rd212;
	st.global.u64 	[%rd201+8], %rd211;
	st.global.u64 	[%rd201+16], %rd210;
	st.global.u64 	[%rd201+24], %rd209;
$L__BB5_52:
	ret;

}


// ===== COMPILED SASS (sm_100) =====

	.target	sm_100

	.elftype	@"ET_EXEC"


//--------------------- .note.nv.tkinfo           --------------------------
	.section	.note.nv.tkinfo,"",@"SHT_NOTE"
	.sectionflags	@"SHF_NOTE_NV_TKINFO"
	.tkinfo
        /*0018*/ 	.word	0x00000002
        /*0030*/ 	.string	""
        /*0030*/ 	.string	"ptxas"
        /*0030*/ 	.string	"Cuda compilation tools, release 13.0, V13.0.88"
        /*0030*/ 	.string	"Build cuda_13.0.r13.0/compiler.36424714_0"
        /*0030*/ 	.string	"-arch sm_100 -m 64 "



//--------------------- .note.nv.cuinfo           --------------------------
	.section	.note.nv.cuinfo,"",@"SHT_NOTE"
	.sectionflags	@"SHF_NOTE_NV_CUINFO"
        /*0018*/ 	.short	0x0002
        /*001a*/ 	.short	0x0064
        /*001c*/ 	.short	0x0082
	.zero		2


//--------------------- .nv.info                  --------------------------
	.section	.nv.info,"",@"SHT_CUDA_INFO"
	.align	4


	//----- nvinfo : EIATTR_REGCOUNT
	.align		4
        /*0000*/ 	.byte	0x04, 0x2f
        /*0002*/ 	.short	(.L_18 - .L_17)
	.align		4
.L_17:
        /*0004*/ 	.word	index@(test_mod_add)
        /*0008*/ 	.word	0x0000001c


	//----- nvinfo : EIATTR_FRAME_SIZE
	.align		4
.L_18:
        /*000c*/ 	.byte	0x04, 0x11
        /*000e*/ 	.short	(.L_20 - .L_19)
	.align		4
.L_19:
        /*0010*/ 	.word	index@(test_mod_add)
        /*0014*/ 	.word	0x00000000


	//----- nvinfo : EIATTR_REGCOUNT
	.align		4
.L_20:
        /*0018*/ 	.byte	0x04, 0x2f
        /*001a*/ 	.short	(.L_22 - .L_21)
	.align		4
.L_21:
        /*001c*/ 	.word	index@(test_mod_mult)
        /*0020*/ 	.word	0x0000003c


	//----- nvinfo : EIATTR_FRAME_SIZE
	.align		4
.L_22:
        /*0024*/ 	.byte	0x04, 0x11
        /*0026*/ 	.short	(.L_24 - .L_23)
	.align		4
.L_23:
        /*0028*/ 	.word	index@(test_mod_mult)
        /*002c*/ 	.word	0x00000070


	//----- nvinfo : EIATTR_REGCOUNT
	.align		4
.L_24:
        /*0030*/ 	.byte	0x04, 0x2f
        /*0032*/ 	.short	(.L_26 - .L_25)
	.align		4
.L_25:
        /*0034*/ 	.word	index@(test_mod_inv)
        /*0038*/ 	.word	0x00000048


	//----- nvinfo : EIATTR_FRAME_SIZE
	.align		4
.L_26:
        /*003c*/ 	.byte	0x04, 0x11
        /*003e*/ 	.short	(.L_28 - .L_27)
	.align		4
.L_27:
        /*0040*/ 	.word	index@(test_mod_inv)
        /*0044*/ 	.word	0x000000c0


	//----- nvinfo : EIATTR_REGCOUNT
	.align		4
.L_28:
        /*0048*/ 	.byte	0x04, 0x2f
        /*004a*/ 	.short	(.L_30 - .L_29)
	.align		4
.L_29:
        /*004c*/ 	.word	index@(test_mod_square)
        /*0050*/ 	.word	0x00000034


	//----- nvinfo : EIATTR_FRAME_SIZE
	.align		4
.L_30:
        /*0054*/ 	.byte	0x04, 0x11
        /*0056*/ 	.short	(.L_32 - .L_31)
	.align		4
.L_31:
        /*0058*/ 	.word	index@(test_mod_square)
        /*005c*/ 	.word	0x00000070


	//----- nvinfo : EIATTR_REGCOUNT
	.align		4
.L_32:
        /*0060*/ 	.byte	0x04, 0x2f
        /*0062*/ 	.short	(.L_34 - .L_33)
	.align		4
.L_33:
        /*0064*/ 	.word	index@(test_point_double)
        /*0068*/ 	.word	0x00000058


	//----- nvinfo : EIATTR_FRAME_SIZE
	.align		4
.L_34:
        /*006c*/ 	.byte	0x04, 0x11
        /*006e*/ 	.short	(.L_36 - .L_35)
	.align		4
.L_35:
        /*0070*/ 	.word	index@(test_point_double)
        /*0074*/ 	.word	0x000000e0


	//----- nvinfo : EIATTR_REGCOUNT
	.align		4
.L_36:
        /*0078*/ 	.byte	0x04, 0x2f
        /*007a*/ 	.short	(.L_38 - .L_37)
	.align		4
.L_37:
        /*007c*/ 	.word	index@(test_reduce512)
        /*0080*/ 	.word	0x00000024


	//----- nvinfo : EIATTR_FRAME_SIZE
	.align		4
.L_38:
        /*0084*/ 	.byte	0x04, 0x11
        /*0086*/ 	.short	(.L_40 - .L_39)
	.align		4
.L_39:
        /*0088*/ 	.word	index@(test_reduce512)
        /*008c*/ 	.word	0x00000030


	//----- nvinfo : EIATTR_MIN_STACK_SIZE
	.align		4
.L_40:
        /*0090*/ 	.byte	0x04, 0x12
        /*0092*/ 	.short	(.L_42 - .L_41)
	.align		4
.L_41:
        /*0094*/ 	.word	index@(test_reduce512)
        /*0098*/ 	.word	0x00000030


	//----- nvinfo : EIATTR_MIN_STACK_SIZE
	.align		4
.L_42:
        /*009c*/ 	.byte	0x04, 0x12
        /*009e*/ 	.short	(.L_44 - .L_43)
	.align		4
.L_43:
        /*00a0*/ 	.word	index@(test_point_double)
        /*00a4*/ 	.word	0x000000e0


	//----- nvinfo : EIATTR_MIN_STACK_SIZE
	.align		4
.L_44:
        /*00a8*/ 	.byte	0x04, 0x12
        /*00aa*/ 	.short	(.L_46 - .L_45)
	.align		4
.L_45:
        /*00ac*/ 	.word	index@(test_mod_square)
        /*00b0*/ 	.word	0x00000070


	//----- nvinfo : EIATTR_MIN_STACK_SIZE
	.align		4
.L_46:
        /*00b4*/ 	.byte	0x04, 0x12
        /*00b6*/ 	.short	(.L_48 - .L_47)
	.align		4
.L_47:
        /*00b8*/ 	.word	index@(test_mod_inv)
        /*00bc*/ 	.word	0x000000c0


	//----- nvinfo : EIATTR_MIN_STACK_SIZE
	.align		4
.L_48:
        /*00c0*/ 	.byte	0x04, 0x12
        /*00c2*/ 	.short	(.L_50 - .L_49)
	.align		4
.L_49:
        /*00c4*/ 	.word	index@(test_mod_mult)
        /*00c8*/ 	.word	0x00000070


	//----- nvinfo : EIATTR_MIN_STACK_SIZE
	.align		4
.L_50:
        /*00cc*/ 	.byte	0x04, 0x12
        /*00ce*/ 	.short	(.L_52 - .L_51)
	.align		4
.L_51:
        /*00d0*/ 	.word	index@(test_mod_add)
        /*00d4*/ 	.word	0x00000000
.L_52:


//--------------------- .nv.compat                --------------------------
	.section	.nv.compat,"",@"SHT_CUDA_COMPAT_INFO"
	.align	4
        /*0000*/ 	.byte	0x02, 0x09, 0x00, 0x00, 0x02, 0x02, 0x01, 0x00, 0x02, 0x05, 0x05, 0x00, 0x03, 0x07, 0x01, 0x01
        /*0010*/ 	.byte	0x02, 0x03, 0x00, 0x00, 0x02, 0x06, 0x01, 0x00, 0x04, 0x0b, 0x08, 0x00, 0x09, 0x00, 0x00, 0x00
        /*0020*/ 	.byte	0x00, 0x00, 0x00, 0x00


//--------------------- .nv.info.test_reduce512   --------------------------
	.section	.nv.info.test_reduce512,"",@"SHT_CUDA_INFO"
	.sectionflags	@""
	.align	4


	//----- nvinfo : EIATTR_CUDA_API_VERSION
	.align		4
        /*0000*/ 	.byte	0x04, 0x37
        /*0002*/ 	.short	(.L_54 - .L_53)
.L_53:
        /*0004*/ 	.word	0x00000082


	//----- nvinfo : EIATTR_KPARAM_INFO
	.align		4
.L_54:
        /*0008*/ 	.byte	0x04, 0x17
        /*000a*/ 	.short	(.L_56 - .L_55)
.L_55:
        /*000c*/ 	.word	0x00000000
        /*0010*/ 	.short	0x0001
        /*0012*/ 	.short	0x0008
        /*0014*/ 	.byte	0x00, 0xf5, 0x21, 0x00


	//----- nvinfo : EIATTR_KPARAM_INFO
	.align		4
.L_56:
        /*0018*/ 	.byte	0x04, 0x17
        /*001a*/ 	.short	(.L_58 - .L_57)
.L_57:
        /*001c*/ 	.word	0x00000000
        /*0020*/ 	.short	0x0000
        /*0022*/ 	.short	0x0000
        /*0024*/ 	.byte	0x00, 0xf5, 0x21, 0x00


	//----- nvinfo : EIATTR_SPARSE_MMA_MASK
	.align		4
.L_58:
        /*0028*/ 	.byte	0x03, 0x50
        /*002a*/ 	.short	0x0000


	//----- nvinfo : EIATTR_MAXREG_COUNT
	.align		4
        /*002c*/ 	.byte	0x03, 0x1b
        /*002e*/ 	.short	0x00ff


	//----- nvinfo : EIATTR_EXTERNS
	.align		4
        /*0030*/ 	.byte	0x04, 0x0f
        /*0032*/ 	.short	(.L_60 - .L_59)


	//   ....[0]....
	.align		4
.L_59:
        /*0034*/ 	.word	index@(vprintf)


	//----- nvinfo : EIATTR_MERCURY_ISA_VERSION
	.align		4
.L_60:
        /*0038*/ 	.byte	0x03, 0x5f
        /*003a*/ 	.short	0x0101


	//----- nvinfo : EIATTR_VRC_CTA_INIT_COUNT
	.align		4
        /*003c*/ 	.byte	0x02, 0x4a
	.zero		1
	.zero		1


	//----- nvinfo : EIATTR_SYSCALL_OFFSETS
	.align		4
        /*0040*/ 	.byte	0x04, 0x46
        /*0042*/ 	.short	(.L_62 - .L_61)


	//   ....[0]....
.L_61:
        /*0044*/ 	.word	0x00000740


	//   ....[1]....
        /*0048*/ 	.word	0x00000820


	//   ....[2]....
        /*004c*/ 	.word	0x00000a30


	//   ....[3]....
        /*0050*/ 	.word	0x00000b90


	//   ....[4]....
        /*0054*/ 	.word	0x00001010


	//   ....[5]....
        /*0058*/ 	.word	0x000014e0


	//   ....[6]....
        /*005c*/ 	.word	0x00001840


	//   ....[7]....
        /*0060*/ 	.word	0x00001b70


	//   ....[8]....
        /*0064*/ 	.word	0x00001f80


	//   ....[9]....
        /*0068*/ 	.word	0x00002280


	//   ....[10]....
        /*006c*/ 	.word	0x000026c0


	//   ....[11]....
        /*0070*/ 	.word	0x000029c0


	//   ....[12]....
        /*0074*/ 	.word	0x00002de0


	//----- nvinfo : EIATTR_EXIT_INSTR_OFFSETS
	.align		4
.L_62:
        /*0078*/ 	.byte	0x04, 0x1c
        /*007a*/ 	.short	(.L_64 - .L_63)


	//   ....[0]....
.L_63:
        /*007c*/ 	.word	0x000000d0


	//   ....[1]....
        /*0080*/ 	.word	0x00002e90


	//----- nvinfo : EIATTR_CRS_STACK_SIZE
	.align		4
.L_64:
        /*0084*/ 	.byte	0x04, 0x1e
        /*0086*/ 	.short	(.L_66 - .L_65)
.L_65:
        /*0088*/ 	.word	0x00000000


	//----- nvinfo : EIATTR_CBANK_PARAM_SIZE
	.align		4
.L_66:
        /*008c*/ 	.byte	0x03, 0x19
        /*008e*/ 	.short	0x0010


	//----- nvinfo : EIATTR_PARAM_CBANK
	.align		4
        /*0090*/ 	.byte	0x04, 0x0a
        /*0092*/ 	.short	(.L_68 - .L_67)
	.align		4
.L_67:
        /*0094*/ 	.word	index@(.nv.constant0.test_reduce512)
        /*0098*/ 	.short	0x0380
        /*009a*/ 	.short	0x0010


	//----- nvinfo : EIATTR_SW_WAR
	.align		4
.L_68:
        /*009c*/ 	.byte	0x04, 0x36
        /*009e*/ 	.short	(.L_70 - .L_69)
.L_69:
        /*00a0*/ 	.word	0x00000008
.L_70:


//--------------------- .nv.info.test_point_double --------------------------
	.section	.nv.info.test_point_double,"",@"SHT_CUDA_INFO"
	.sectionflags	@""
	.align	4


	//----- nvinfo : EIATTR_CUDA_API_VERSION
	.align		4
        /*0000*/ 	.byte	0x04, 0x37
        /*0002*/ 	.short	(.L_72 - .L_71)
.L_71:
        /*0004*/ 	.word	0x00000082


	//----- nvinfo : EIATTR_KPARAM_INFO
	.align		4
.L_72:
        /*0008*/ 	.byte	0x04, 0x17
        /*000a*/ 	.short	(.L_74 - .L_73)
.L_73:
        /*000c*/ 	.word	0x00000000
        /*0010*/ 	.short	0x0004
        /*0012*/ 	.short	0x0020
        /*0014*/ 	.byte	0x00, 0xf5, 0x21, 0x00


	//----- nvinfo : EIATTR_KPARAM_INFO
	.align		4
.L_74:
        /*0018*/ 	.byte	0x04, 0x17
        /*001a*/ 	.short	(.L_76 - .L_75)
.L_75:
        /*001c*/ 	.word	0x00000000
        /*0020*/ 	.short	0x0003
        /*0022*/ 	.short	0x0018
        /*0024*/ 	.byte	0x00, 0xf5, 0x21, 0x00


	//----- nvinfo : EIATTR_KPARAM_INFO
	.align		4
.L_76:
        /*0028*/ 	.byte	0x04, 0x17
        /*002a*/ 	.short	(.L_78 - .L_77)
.L_77:
        /*002c*/ 	.word	0x00000000
        /*0030*/ 	.short	0x0002
        /*0032*/ 	.short	0x0010
        /*0034*/ 	.byte	0x00, 0xf5, 0x21, 0x00


	//----- nvinfo : EIATTR_KPARAM_INFO
	.align		4
.L_78:
        /*0038*/ 	.byte	0x04, 0x17
        /*003a*/ 	.short	(.L_80 - .L_79)
.L_79:
        /*003c*/ 	.word	0x00000000
        /*0040*/ 	.short	0x0001
        /*0042*/ 	.short	0x0008
        /*0044*/ 	.byte	0x00, 0xf5, 0x21, 0x00


	//----- nvinfo : EIATTR_KPARAM_INFO
	.align		4
.L_80:
        /*0048*/ 	.byte	0x04, 0x17
        /*004a*/ 	.short	(.L_82 - .L_81)
.L_81:
        /*004c*/ 	.word	0x00000000
        /*0050*/ 	.short	0x0000
        /*0052*/ 	.short	0x0000
        /*0054*/ 	.byte	0x00, 0xf5, 0x21, 0x00


	//----- nvinfo : EIATTR_SPARSE_MMA_MASK
	.align		4
.L_82:
        /*0058*/ 	.byte	0x03, 0x50
        /*005a*/ 	.short	0x0000


	//----- nvinfo : EIATTR_MAXREG_COUNT
	.align		4
        /*005c*/ 	.byte	0x03, 0x1b
        /*005e*/ 	.short	0x00ff


	//----- nvinfo : EIATTR_EXTERNS
	.align		4
        /*0060*/ 	.byte	0x04, 0x0f
        /*0062*/ 	.short	(.L_84 - .L_83)


	//   ....[0]....
	.align		4
.L_83:
        /*0064*/ 	.word	index@(vprintf)


	//----- nvinfo : EIATTR_MERCURY_ISA_VERSION
	.align		4
.L_84:
        /*0068*/ 	.byte	0x03, 0x5f
        /*006a*/ 	.short	0x0101


	//----- nvinfo : EIATTR_VRC_CTA_INIT_COUNT
	.align		4
        /*006c*/ 	.byte	0x02, 0x4a
	.zero		1
	.zero		1


	//----- nvinfo : EIATTR_SYSCALL_OFFSETS
	.align		4
        /*0070*/ 	.byte	0x04, 0x46
        /*0072*/ 	.short	(.L_86 - .L_85)


	//   ....[0]....
.L_85:
        /*0074*/ 	.word	0x00001380


	//   ....[1]....
        /*0078*/ 	.word	0x00001560


	//   ....[2]....
        /*007c*/ 	.word	0x000019d0


	//   ....[3]....
        /*0080*/ 	.word	0x00001aa0


	//   ....[4]....
        /*0084*/ 	.word	0x00001be0


	//   ....[5]....
        /*0088*/ 	.word	0x00001d40


	//   ....[6]....
        /*008c*/ 	.word	0x00002170


	//   ....[7]....
        /*0090*/ 	.word	0x00002650


	//   ....[8]....
        /*0094*/ 	.word	0x00002a10


	//   ....[9]....
        /*0098*/ 	.word	0x00002d40


	//   ....[10]....
        /*009c*/ 	.word	0x00003150


	//   ....[11]....
        /*00a0*/ 	.word	0x00003450


	//   ....[12]....
        /*00a4*/ 	.word	0x00003890


	//   ....[13]....
        /*00a8*/ 	.word	0x00003b90


	//   ....[14]....
        /*00ac*/ 	.word	0x00003fc0


	//   ....[15]....
        /*00b0*/ 	.word	0x00004140


	//   ....[16]....
        /*00b4*/ 	.word	0x00005250


	//   ....[17]....
        /*00b8*/ 	.word	0x00005430


	//   ....[18]....
        /*00bc*/ 	.word	0x000058a0


	//   ....[19]....
        /*00c0*/ 	.word	0x00005970


	//   ....[20]....
        /*00c4*/ 	.word	0x00005ab0


	//   ....[21]....
        /*00c8*/ 	.word	0x00005c10


	//   ....[22]....
        /*00cc*/ 	.word	0x00006040


	//   ....[23]....
        /*00d0*/ 	.word	0x00006520


	//   ....[24]....
        /*00d4*/ 	.word	0x000068d0


	//   ....[25]....
        /*00d8*/ 	.word	0x00006c00


	//   ....[26]....
        /*00dc*/ 	.word	0x00006fc0


	//   ....[27]....
        /*00e0*/ 	.word	0x000072c0


	//   ....[28]....
        /*00e4*/ 	.word	0x000076f0


	//   ....[29]....
        /*00e8*/ 	.word	0x000079f0


	//   ....[30]....
        /*00ec*/ 	.word	0x00007de0


	//   ....[31]....
        /*00f0*/ 	.word	0x00007f70


	//   ....[32]....
        /*00f4*/ 	.word	0x00009330


	//   ....[33]....
        /*00f8*/ 	.word	0x00009510


	//   ....[34]....
        /*00fc*/ 	.word	0x00009980


	//   ....[35]....
        /*0100*/ 	.word	0x00009a80


	//   ....[36]....
        /*0104*/ 	.word	0x00009bc0


	//   ....[37]....
        /*0108*/ 	.word	0x00009d20


	//   ....[38]....
        /*010c*/ 	.word	0x0000a180


	//   ....[39]....
        /*0110*/ 	.word	0x0000a660


	//   ....[40]....
        /*0114*/ 	.word	0x0000a9e0


	//   ....[41]....
        /*0118*/ 	.word	0x0000ad10


	//   ....[42]....
        /*011c*/ 	.word	0x0000b120


	//   ....[43]....
        /*0120*/ 	.word	0x0000b420


	//   ....[44]....
        /*0124*/ 	.word	0x0000b860


	//   ....[45]....
        /*0128*/ 	.word	0x0000bb60


	//   ....[46]....
        /*012c*/ 	.word	0x0000bf80


	//   ....[47]....
        /*0130*/ 	.word	0x0000c110


	//   ....[48]....
        /*0134*/ 	.word	0x0000dc80


	//   ....[49]....
        /*0138*/ 	.word	0x0000de60


	//   ....[50]....
        /*013c*/ 	.word	0x0000e2d0


	//   ....[51]....
        /*0140*/ 	.word	0x0000e3c0


	//   ....[52]....
        /*0144*/ 	.word	0x0000e500


	//   ....[53]....
        /*0148*/ 	.word	0x0000e660


	//   ....[54]....
        /*014c*/ 	.word	0x0000eab0


	//   ....[55]....
        /*0150*/ 	.word	0x0000efa0


	//   ....[56]....
        /*0154*/ 	.word	0x0000f320


	//   ....[57]....
        /*0158*/ 	.word	0x0000f650


	//   ....[58]....
        /*015c*/ 	.word	0x0000fa60


	//   ....[59]....
        /*0160*/ 	.word	0x0000fd60


	//   ....[60]....
        /*0164*/ 	.word	0x000101a0


	//   ....[61]....
        /*0168*/ 	.word	0x000104a0


	//   ....[62]....
        /*016c*/ 	.word	0x000108c0


	//   ....[63]....
        /*0170*/ 	.word	0x00010a50


	//   ....[64]....
        /*0174*/ 	.word	0x00012650


	//   ....[65]....
        /*0178*/ 	.word	0x00012830


	//   ....[66]....
        /*017c*/ 	.word	0x00012ce0


	//   ....[67]....
        /*0180*/ 	.word	0x00012de0


	//   ....[68]....
        /*0184*/ 	.word	0x00012f50


	//   ....[69]....
        /*0188*/ 	.word	0x000130b0


	//   ....[70]....
        /*018c*/ 	.word	0x00013510


	//   ....[71]....
        /*0190*/ 	.word	0x00013a00


	//   ....[72]....
        /*0194*/ 	.word	0x00013dd0


	//   ....[73]....
        /*0198*/ 	.word	0x00014100


	//   ....[74]....
        /*019c*/ 	.word	0x00014510


	//   ....[75]....
        /*01a0*/ 	.word	0x00014810


	//   ....[76]....
        /*01a4*/ 	.word	0x00014c50


	//   ....[77]....
        /*01a8*/ 	.word	0x00014f50


	//   ....[78]....
        /*01ac*/ 	.word	0x00015370


	//   ....[79]....
        /*01b0*/ 	.word	0x00015500


	//   ....[80]....
        /*01b4*/ 	.word	0x00017b50


	//   ....[81]....
        /*01b8*/ 	.word	0x00017d30


	//   ....[82]....
        /*01bc*/ 	.word	0x000181d0


	//   ....[83]....
        /*01c0*/ 	.word	0x000182a0


	//   ....[84]....
        /*01c4*/ 	.word	0x000183e0


	//   ....[85]....
        /*01c8*/ 	.word	0x00018540


	//   ....[86]....
        /*01cc*/ 	.word	0x00018970


	//   ....[87]....
        /*01d0*/ 	.word	0x00018e50


	//   ....[88]....
        /*01d4*/ 	.word	0x000191d0


	//   ....[89]....
        /*01d8*/ 	.word	0x00019500


	//   ....[90]....
        /*01dc*/ 	.word	0x00019910


	//   ....[91]....
        /*01e0*/ 	.word	0x00019c10


	//   ....[92]....
        /*01e4*/ 	.word	0x0001a050


	//   ....[93]....
        /*01e8*/ 	.word	0x0001a350


	//   ....[94]....
        /*01ec*/ 	.word	0x0001a770


	//   ....[95]....
        /*01f0*/ 	.word	0x0001a900


	//   ....[96]....
        /*01f4*/ 	.word	0x0001d3c0


	//   ....[97]....
        /*01f8*/ 	.word	0x0001d5a0


	//   ....[98]....
        /*01fc*/ 	.word	0x0001da30


	//   ....[99]....
        /*0200*/ 	.word	0x0001db00


	//   ....[100]....
        /*0204*/ 	.word	0x0001dc40


	//   ....[101]....
        /*0208*/ 	.word	0x0001dd70


	//   ....[102]....
        /*020c*/ 	.word	0x0001e190


	//   ....[103]....
        /*0210*/ 	.word	0x0001e680


	//   ....[104]....
        /*0214*/ 	.word	0x0001ea00


	//   ....[105]....
        /*0218*/ 	.word	0x0001ed30


	//   ....[106]....
        /*021c*/ 	.word	0x0001f140


	//   ....[107]....
        /*0220*/ 	.word	0x0001f440


	//   ....[108]....
        /*0224*/ 	.word	0x0001f880


	//   ....[109]....
        /*0228*/ 	.word	0x0001fb80


	//   ....[110]....
        /*022c*/ 	.word	0x0001ffa0


	//   ....[111]....
        /*0230*/ 	.word	0x00020130


	//   ....[112]....
        /*0234*/ 	.word	0x00020a40


	//   ....[113]....
        /*0238*/ 	.word	0x00021c20


	//   ....[114]....
        /*023c*/ 	.word	0x00021e00


	//   ....[115]....
        /*0240*/ 	.word	0x000222a0


	//   ....[116]....
        /*0244*/ 	.word	0x000223a0


	//   ....[117]....
        /*0248*/ 	.word	0x000224f0


	//   ....[118]....
        /*024c*/ 	.word	0x00022620


	//   ....[119]....
        /*0250*/ 	.word	0x00022a80


	//   ....[120]....
        /*0254*/ 	.word	0x00022fe0


	//   ....[121]....
        /*0258*/ 	.word	0x000233a0


	//   ....[122]....
        /*025c*/ 	.word	0x00023730


	//   ....[123]....
        /*0260*/ 	.word	0x00023b90


	//   ....[124]....
        /*0264*/ 	.word	0x00023f10


	//   ....[125]....
        /*0268*/ 	.word	0x000243b0


	//   ....[126]....
        /*026c*/ 	.word	0x00024730


	//   ....[127]....
        /*0270*/ 	.word	0x00024b80


	//   ....[128]....
        /*0274*/ 	.word	0x00024d30


	//   ....[129]....
        /*0278*/ 	.word	0x00026140


	//   ....[130]....
        /*027c*/ 	.word	0x00026320


	//   ....[131]....
        /*0280*/ 	.word	0x000267c0


	//   ....[132]....
        /*0284*/ 	.word	0x000268c0


	//   ....[133]....
        /*0288*/ 	.word	0x00026a10


	//   ....[134]....
        /*028c*/ 	.word	0x00026b40


	//   ....[135]....
        /*0290*/ 	.word	0x00026fa0


	//   ....[136]....
        /*0294*/ 	.word	0x00027500


	//   ....[137]....
        /*0298*/ 	.word	0x000278c0


	//   ....[138]....
        /*029c*/ 	.word	0x00027c50


	//   ....[139]....
        /*02a0*/ 	.word	0x000280b0


	//   ....[140]....
        /*02a4*/ 	.word	0x00028430


	//   ....[141]....
        /*02a8*/ 	.word	0x000288d0


	//   ....[142]....
        /*02ac*/ 	.word	0x00028c50


	//   ....[143]....
        /*02b0*/ 	.word	0x000290a0


	//   ....[144]....
        /*02b4*/ 	.word	0x00029240


	//   ....[145]....
        /*02b8*/ 	.word	0x00029410


	//   ....[146]....
        /*02bc*/ 	.word	0x0002a610


	//   ....[147]....
        /*02c0*/ 	.word	0x0002a7d0


	//   ....[148]....
        /*02c4*/ 	.word	0x0002ac70


	//   ....[149]....
        /*02c8*/ 	.word	0x0002ad40


	//   ....[150]....
        /*02cc*/ 	.word	0x0002ae80


	//   ....[151]....
        /*02d0*/ 	.word	0x0002afb0


	//   ....[152]....
        /*02d4*/ 	.word	0x0002b3f0


	//   ....[153]....
        /*02d8*/ 	.word	0x0002b920


	//   ....[154]....
        /*02dc*/ 	.word	0x0002bcc0


	//   ....[155]....
        /*02e0*/ 	.word	0x0002c050


	//   ....[156]....
        /*02e4*/ 	.word	0x0002c490


	//   ....[157]....
        /*02e8*/ 	.word	0x0002c7f0


	//   ....[158]....
        /*02ec*/ 	.word	0x0002cc70


	//   ....[159]....
        /*02f0*/ 	.word	0x0002cfd0


	//   ....[160]....
        /*02f4*/ 	.word	0x0002d400


	//   ....[161]....
        /*02f8*/ 	.word	0x0002d590


	//   ....[162]....
        /*02fc*/ 	.word	0x0002e980


	//   ....[163]....
        /*0300*/ 	.word	0x0002eb40


	//   ....[164]....
        /*0304*/ 	.word	0x0002f000


	//   ....[165]....
        /*0308*/ 	.word	0x0002f0d0


	//   ....[166]....
        /*030c*/ 	.word	0x0002f210


	//   ....[167]....
        /*0310*/ 	.word	0x0002f340


	//   ....[168]....
        /*0314*/ 	.word	0x0002f780


	//   ....[169]....
        /*0318*/ 	.word	0x0002fca0


	//   ....[170]....
        /*031c*/ 	.word	0x00030040


	//   ....[171]....
        /*0320*/ 	.word	0x000303d0


	//   ....[172]....
        /*0324*/ 	.word	0x00030810


	//   ....[173]....
        /*0328*/ 	.word	0x00030b70


	//   ....[174]....
        /*032c*/ 	.word	0x00030fe0


	//   ....[175]....
        /*0330*/ 	.word	0x00031340


	//   ....[176]....
        /*0334*/ 	.word	0x00031770


	//   ....[177]....
        /*0338*/ 	.word	0x00031900


	//   ....[178]....
        /*033c*/ 	.word	0x00032cf0


	//   ....[179]....
        /*0340*/ 	.word	0x00032eb0


	//   ....[180]....
        /*0344*/ 	.word	0x00033370


	//   ....[181]....
        /*0348*/ 	.word	0x00033440


	//   ....[182]....
        /*034c*/ 	.word	0x00033580


	//   ....[183]....
        /*0350*/ 	.word	0x000336b0


	//   ....[184]....
        /*0354*/ 	.word	0x00033af0


	//   ....[185]....
        /*0358*/ 	.word	0x00034010


	//   ....[186]....
        /*035c*/ 	.word	0x000343b0


	//   ....[187]....
        /*0360*/ 	.word	0x00034740


	//   ....[188]....
        /*0364*/ 	.word	0x00034b80


	//   ....[189]....
        /*0368*/ 	.word	0x00034ee0


	//   ....[190]....
        /*036c*/ 	.word	0x00035360


	//   ....[191]....
        /*0370*/ 	.word	0x000356c0


	//   ....[192]....
        /*0374*/ 	.word	0x00035af0


	//   ....[193]....
        /*0378*/ 	.word	0x00035c80


	//   ....[194]....
        /*037c*/ 	.word	0x00037070


	//   ....[195]....
        /*0380*/ 	.word	0x000371f0


	//   ....[196]....
        /*0384*/ 	.word	0x000376b0


	//   ....[197]....
        /*0388*/ 	.word	0x00037780


	//   ....[198]....
        /*038c*/ 	.word	0x000378c0


	//   ....[199]....
        /*0390*/ 	.word	0x000379f0


	//   ....[200]....
        /*0394*/ 	.word	0x00037e30


	//   ....[201]....
        /*0398*/ 	.word	0x00038360


	//   ....[202]....
        /*039c*/ 	.word	0x00038700


	//   ....[203]....
        /*03a0*/ 	.word	0x00038a90


	//   ....[204]....
        /*03a4*/ 	.word	0x00038ed0


	//   ....[205]....
        /*03a8*/ 	.word	0x00039230


	//   ....[206]....
        /*03ac*/ 	.word	0x000396b0


	//   ....[207]....
        /*03b0*/ 	.word	0x00039a10


	//   ....[208]....
        /*03b4*/ 	.word	0x00039e40


	//   ....[209]....
        /*03b8*/ 	.word	0x00039fc0


	//----- nvinfo : EIATTR_EXIT_INSTR_OFFSETS
	.align		4
.L_86:
        /*03bc*/ 	.byte	0x04, 0x1c
        /*03be*/ 	.short	(.L_88 - .L_87)


	//   ....[0]....
.L_87:
        /*03c0*/ 	.word	0x00000100


	//   ....[1]....
        /*03c4*/ 	.word	0x0003a080


	//----- nvinfo : EIATTR_CRS_STACK_SIZE
	.align		4
.L_88:
        /*03c8*/ 	.byte	0x04, 0x1e
        /*03ca*/ 	.short	(.L_90 - .L_89)
.L_89:
        /*03cc*/ 	.word	0x00000000


	//----- nvinfo : EIATTR_CBANK_PARAM_SIZE
	.align		4
.L_90:
        /*03d0*/ 	.byte	0x03, 0x19
        /*03d2*/ 	.short	0x0028


	//----- nvinfo : EIATTR_PARAM_CBANK
	.align		4
        /*03d4*/ 	.byte	0x04, 0x0a
        /*03d6*/ 	.short	(.L_92 - .L_91)
	.align		4
.L_91:
        /*03d8*/ 	.word	index@(.nv.constant0.test_point_double)
        /*03dc*/ 	.short	0x0380
        /*03de*/ 	.short	0x0028


	//----- nvinfo : EIATTR_SW_WAR
	.align		4
.L_92:
        /*03e0*/ 	.byte	0x04, 0x36
        /*03e2*/ 	.short	(.L_94 - .L_93)
.L_93:
        /*03e4*/ 	.word	0x00000008
.L_94:


//--------------------- .nv.info.test_mod_square  --------------------------
	.section	.nv.info.test_mod_square,"",@"SHT_CUDA_INFO"
	.sectionflags	@""
	.align	4


	//----- nvinfo : EIATTR_CUDA_API_VERSION
	.align		4
        /*0000*/ 	.byte	0x04, 0x37
        /*0002*/ 	.short	(.L_96 - .L_95)
.L_95:
        /*0004*/ 	.word	0x00000082


	//----- nvinfo : EIATTR_KPARAM_INFO
	.align		4
.L_96:
        /*0008*/ 	.byte	0x04, 0x17
        /*000a*/ 	.short	(.L_98 - .L_97)
.L_97:
        /*000c*/ 	.word	0x00000000
        /*0010*/ 	.short	0x0001
        /*0012*/ 	.short	0x0008
        /*0014*/ 	.byte	0x00, 0xf5, 0x21, 0x00


	//----- nvinfo : EIATTR_KPARAM_INFO
	.align		4
.L_98:
        /*0018*/ 	.byte	0x04, 0x17
        /*001a*/ 	.short	(.L_100 - .L_99)
.L_99:
        /*001c*/ 	.word	0x00000000
        /*0020*/ 	.short	0x0000
        /*0022*/ 	.short	0x0000
        /*0024*/ 	.byte	0x00, 0xf5, 0x21, 0x00


	//----- nvinfo : EIATTR_SPARSE_MMA_MASK
	.align		4
.L_100:
        /*0028*/ 	.byte	0x03, 0x50
        /*002a*/ 	.short	0x0000


	//----- nvinfo : EIATTR_MAXREG_COUNT
	.align		4
        /*002c*/ 	.byte	0x03, 0x1b
        /*002e*/ 	.short	0x00ff


	//----- nvinfo : EIATTR_EXTERNS
	.align		4
        /*0030*/ 	.byte	0x04, 0x0f
        /*0032*/ 	.short	(.L_102 - .L_101)


	//   ....[0]....
	.align		4
.L_101:
        /*0034*/ 	.word	index@(vprintf)


	//----- nvinfo : EIATTR_MERCURY_ISA_VERSION
	.align		4
.L_102:
        /*0038*/ 	.byte	0x03, 0x5f
        /*003a*/ 	.short	0x0101


	//----- nvinfo : EIATTR_VRC_CTA_INIT_COUNT
	.align		4
        /*003c*/ 	.byte	0x02, 0x4a
	.zero		1
	.zero		1


	//----- nvinfo : EIATTR_SYSCALL_OFFSETS
	.align		4
        /*0040*/ 	.byte	0x04, 0x46
        /*0042*/ 	.short	(.L_104 - .L_103)


	//   ....[0]....
.L_103:
        /*0044*/ 	.word	0x00001240


	//   ....[1]....
        /*0048*/ 	.word	0x00001400


	//   ....[2]....
        /*004c*/ 	.word	0x00001890


	//   ....[3]....
        /*0050*/ 	.word	0x00001970


	//   ....[4]....
        /*0054*/ 	.word	0x00001ab0


	//   ....[5]....
        /*0058*/ 	.word	0x00001be0


	//   ....[6]....
        /*005c*/ 	.word	0x00002010


	//   ....[7]....
        /*0060*/ 	.word	0x00002530


	//   ....[8]....
        /*0064*/ 	.word	0x00002910


	//   ....[9]....
        /*0068*/ 	.word	0x00002ca0


	//   ....[10]....
        /*006c*/ 	.word	0x000030e0


	//   ....[11]....
        /*0070*/ 	.word	0x00003440


	//   ....[12]....
        /*0074*/ 	.word	0x000038b0


	//   ....[13]....
        /*0078*/ 	.word	0x00003c10


	//   ....[14]....
        /*007c*/ 	.word	0x00004040


	//   ....[15]....
        /*0080*/ 	.word	0x000041d0


	//----- nvinfo : EIATTR_EXIT_INSTR_OFFSETS
	.align		4
.L_104:
        /*0084*/ 	.byte	0x04, 0x1c
        /*0086*/ 	.short	(.L_106 - .L_105)


	//   ....[0]....
.L_105:
        /*0088*/ 	.word	0x00004250


	//----- nvinfo : EIATTR_CRS_STACK_SIZE
	.align		4
.L_106:
        /*008c*/ 	.byte	0x04, 0x1e
        /*008e*/ 	.short	(.L_108 - .L_107)
.L_107:
        /*0090*/ 	.word	0x00000000


	//----- nvinfo : EIATTR_CBANK_PARAM_SIZE
	.align		4
.L_108:
        /*0094*/ 	.byte	0x03, 0x19
        /*0096*/ 	.short	0x0010


	//----- nvinfo : EIATTR_PARAM_CBANK
	.align		4
        /*0098*/ 	.byte	0x04, 0x0a
        /*009a*/ 	.short	(.L_110 - .L_109)
	.align		4
.L_109:
        /*009c*/ 	.word	index@(.nv.constant0.test_mod_square)
        /*00a0*/ 	.short	0x0380
        /*00a2*/ 	.short	0x0010


	//----- nvinfo : EIATTR_SW_WAR
	.align		4
.L_110:
        /*00a4*/ 	.byte	0x04, 0x36
        /*00a6*/ 	.short	(.L_112 - .L_111)
.L_111:
        /*00a8*/ 	.word	0x00000008
.L_112:


//--------------------- .nv.info.test_mod_inv     --------------------------
	.section	.nv.info.test_mod_inv,"",@"SHT_CUDA_INFO"
	.sectionflags	@""
	.align	4


	//----- nvinfo : EIATTR_CUDA_API_VERSION
	.align		4
        /*0000*/ 	.byte	0x04, 0x37
        /*0002*/ 	.short	(.L_114 - .L_113)
.L_113:
        /*0004*/ 	.word	0x00000082


	//----- nvinfo : EIATTR_KPARAM_INFO
	.align		4
.L_114:
        /*0008*/ 	.byte	0x04, 0x17
        /*000a*/ 	.short	(.L_116 - .L_115)
.L_115:
        /*000c*/ 	.word	0x00000000
        /*0010*/ 	.short	0x0001
        /*0012*/ 	.short	0x0008
        /*0014*/ 	.byte	0x00, 0xf5, 0x21, 0x00


	//----- nvinfo : EIATTR_KPARAM_INFO
	.align		4
.L_116:
        /*0018*/ 	.byte	0x04, 0x17
        /*001a*/ 	.short	(.L_118 - .L_117)
.L_117:
        /*001c*/ 	.word	0x00000000
        /*0020*/ 	.short	0x0000
        /*0022*/ 	.short	0x0000
        /*0024*/ 	.byte	0x00, 0xf5, 0x21, 0x00


	//----- nvinfo : EIATTR_SPARSE_MMA_MASK
	.align		4
.L_118:
        /*0028*/ 	.byte	0x03, 0x50
        /*002a*/ 	.short	0x0000


	//----- nvinfo : EIATTR_MAXREG_COUNT
	.align		4
        /*002c*/ 	.byte	0x03, 0x1b
        /*002e*/ 	.short	0x00ff


	//----- nvinfo : EIATTR_EXTERNS
	.align		4
        /*0030*/ 	.byte	0x04, 0x0f
        /*0032*/ 	.short	(.L_120 - .L_119)


	//   ....[0]....
	.align		4
.L_119:
        /*0034*/ 	.word	index@(vprintf)


	//----- nvinfo : EIATTR_MERCURY_ISA_VERSION
	.align		4
.L_120:
        /*0038*/ 	.byte	0x03, 0x5f
        /*003a*/ 	.short	0x0101


	//----- nvinfo : EIATTR_VRC_CTA_INIT_COUNT
	.align		4
        /*003c*/ 	.byte	0x02, 0x4a
	.zero		1
	.zero		1


	//----- nvinfo : EIATTR_SYSCALL_OFFSETS
	.align		4
        /*0040*/ 	.byte	0x04, 0x46
        /*0042*/ 	.short	(.L_122 - .L_121)


	//   ....[0]....
.L_121:
        /*0044*/ 	.word	0x000004c0


	//   ....[1]....
        /*0048*/ 	.word	0x000016a0


	//   ....[2]....
        /*004c*/ 	.word	0x00001860


	//   ....[3]....
        /*0050*/ 	.word	0x00001cf0


	//   ....[4]....
        /*0054*/ 	.word	0x00001dc0


	//   ....[5]....
        /*0058*/ 	.word	0x00001f10


	//   ....[6]....
        /*005c*/ 	.word	0x00002070


	//   ....[7]....
        /*0060*/ 	.word	0x000024c0


	//   ....[8]....
        /*0064*/ 	.word	0x000029e0


	//   ....[9]....
        /*0068*/ 	.word	0x00002d80


	//   ....[10]....
        /*006c*/ 	.word	0x000030e0


	//   ....[11]....
        /*0070*/ 	.word	0x00003500


	//   ....[12]....
        /*0074*/ 	.word	0x00003850


	//   ....[13]....
        /*0078*/ 	.word	0x00003ca0


	//   ....[14]....
        /*007c*/ 	.word	0x00003ff0


	//   ....[15]....
        /*0080*/ 	.word	0x00004400


	//   ....[16]....
        /*0084*/ 	.word	0x00004590


	//   ....[17]....
        /*0088*/ 	.word	0x000059c0


	//   ....[18]....
        /*008c*/ 	.word	0x00005b80


	//   ....[19]....
        /*0090*/ 	.word	0x00006010


	//   ....[20]....
        /*0094*/ 	.word	0x000060e0


	//   ....[21]....
        /*0098*/ 	.word	0x00006230


	//   ....[22]....
        /*009c*/ 	.word	0x00006390


	//   ....[23]....
        /*00a0*/ 	.word	0x000067e0


	//   ....[24]....
        /*00a4*/ 	.word	0x00006d00


	//   ....[25]....
        /*00a8*/ 	.word	0x000070a0


	//   ....[26]....
        /*00ac*/ 	.word	0x00007400


	//   ....[27]....
        /*00b0*/ 	.word	0x00007820


	//   ....[28]....
        /*00b4*/ 	.word	0x00007b70


	//   ....[29]....
        /*00b8*/ 	.word	0x00007fb0


	//   ....[30]....
        /*00bc*/ 	.word	0x00008300


	//   ....[31]....
        /*00c0*/ 	.word	0x000086f0


	//   ....[32]....
        /*00c4*/ 	.word	0x00008870


	//   ....[33]....
        /*00c8*/ 	.word	0x00008a30


	//----- nvinfo : EIATTR_EXIT_INSTR_OFFSETS
	.align		4
.L_122:
        /*00cc*/ 	.byte	0x04, 0x1c
        /*00ce*/ 	.short	(.L_124 - .L_123)


	//   ....[0]....
.L_123:
        /*00d0*/ 	.word	0x00008ba0


	//----- nvinfo : EIATTR_CRS_STACK_SIZE
	.align		4
.L_124:
        /*00d4*/ 	.byte	0x04, 0x1e
        /*00d6*/ 	.short	(.L_126 - .L_125)
.L_125:
        /*00d8*/ 	.word	0x00000000


	//----- nvinfo : EIATTR_CBANK_PARAM_SIZE
	.align		4
.L_126:
        /*00dc*/ 	.byte	0x03, 0x19
        /*00de*/ 	.short	0x0010


	//----- nvinfo : EIATTR_PARAM_CBANK
	.align		4
        /*00e0*/ 	.byte	0x04, 0x0a
        /*00e2*/ 	.short	(.L_128 - .L_127)
	.align		4
.L_127:
        /*00e4*/ 	.word	index@(.nv.constant0.test_mod_inv)
        /*00e8*/ 	.short	0x0380
        /*00ea*/ 	.short	0x0010


	//----- nvinfo : EIATTR_SW_WAR
	.align		4
.L_128:
        /*00ec*/ 	.byte	0x04, 0x36
        /*00ee*/ 	.short	(.L_130 - .L_129)
.L_129:
        /*00f0*/ 	.word	0x00000008
.L_130:


//--------------------- .nv.info.test_mod_mult    --------------------------
	.section	.nv.info.test_mod_mult,"",@"SHT_CUDA_INFO"
	.sectionflags	@""
	.align	4


	//----- nvinfo : EIATTR_CUDA_API_VERSION
	.align		4
        /*0000*/ 	.byte	0x04, 0x37
        /*0002*/ 	.short	(.L_132 - .L_131)
.L_131:
        /*0004*/ 	.word	0x00000082


	//----- nvinfo : EIATTR_KPARAM_INFO
	.align		4
.L_132:
        /*0008*/ 	.byte	0x04, 0x17
        /*000a*/ 	.short	(.L_134 - .L_133)
.L_133:
        /*000c*/ 	.word	0x00000000
        /*0010*/ 	.short	0x0002
        /*0012*/ 	.short	0x0010
        /*0014*/ 	.byte	0x00, 0xf5, 0x21, 0x00


	//----- nvinfo : EIATTR_KPARAM_INFO
	.align		4
.L_134:
        /*0018*/ 	.byte	0x04, 0x17
        /*001a*/ 	.short	(.L_136 - .L_135)
.L_135:
        /*001c*/ 	.word	0x00000000
        /*0020*/ 	.short	0x0001
        /*0022*/ 	.short	0x0008
        /*0024*/ 	.byte	0x00, 0xf5, 0x21, 0x00


	//----- nvinfo : EIATTR_KPARAM_INFO
	.align		4
.L_136:
        /*0028*/ 	.byte	0x04, 0x17
        /*002a*/ 	.short	(.L_138 - .L_137)
.L_137:
        /*002c*/ 	.word	0x00000000
        /*0030*/ 	.short	0x0000
        /*0032*/ 	.short	0x0000
        /*0034*/ 	.byte	0x00, 0xf5, 0x21, 0x00


	//----- nvinfo : EIATTR_SPARSE_MMA_MASK
	.align		4
.L_138:
        /*0038*/ 	.byte	0x03, 0x50
        /*003a*/ 	.short	0x0000


	//----- nvinfo : EIATTR_MAXREG_COUNT
	.align		4
        /*003c*/ 	.byte	0x03, 0x1b
        /*003e*/ 	.short	0x00ff


	//----- nvinfo : EIATTR_EXTERNS
	.align		4
        /*0040*/ 	.byte	0x04, 0x0f
        /*0042*/ 	.short	(.L_140 - .L_139)


	//   ....[0]....
	.align		4
.L_139:
        /*0044*/ 	.word	index@(vprintf)


	//----- nvinfo : EIATTR_MERCURY_ISA_VERSION
	.align		4
.L_140:
        /*0048*/ 	.byte	0x03, 0x5f
        /*004a*/ 	.short	0x0101


	//----- nvinfo : EIATTR_VRC_CTA_INIT_COUNT
	.align		4
        /*004c*/ 	.byte	0x02, 0x4a
	.zero		1
	.zero		1


	//----- nvinfo : EIATTR_SYSCALL_OFFSETS
	.align		4
        /*0050*/ 	.byte	0x04, 0x46
        /*0052*/ 	.short	(.L_142 - .L_141)


	//   ....[0]....
.L_141:
        /*0054*/ 	.word	0x00001550


	//   ....[1]....
        /*0058*/ 	.word	0x00001710


	//   ....[2]....
        /*005c*/ 	.word	0x00001ba0


	//   ....[3]....
        /*0060*/ 	.word	0x00001c80


	//   ....[4]....
        /*0064*/ 	.word	0x00001dc0


	//   ....[5]....
        /*0068*/ 	.word	0x00001ef0


	//   ....[6]....
        /*006c*/ 	.word	0x00002330


	//   ....[7]....
        /*0070*/ 	.word	0x00002850


	//   ....[8]....
        /*0074*/ 	.word	0x00002bc0


	//   ....[9]....
        /*0078*/ 	.word	0x00002f50


	//   ....[10]....
        /*007c*/ 	.word	0x00003390


	//   ....[11]....
        /*0080*/ 	.word	0x000036f0


	//   ....[12]....
        /*0084*/ 	.word	0x00003b50


	//   ....[13]....
        /*0088*/ 	.word	0x00003eb0


	//   ....[14]....
        /*008c*/ 	.word	0x000042e0


	//   ....[15]....
        /*0090*/ 	.word	0x00004450


	//----- nvinfo : EIATTR_EXIT_INSTR_OFFSETS
	.align		4
.L_142:
        /*0094*/ 	.byte	0x04, 0x1c
        /*0096*/ 	.short	(.L_144 - .L_143)


	//   ....[0]....
.L_143:
        /*0098*/ 	.word	0x000044d0


	//----- nvinfo : EIATTR_CRS_STACK_SIZE
	.align		4
.L_144:
        /*009c*/ 	.byte	0x04, 0x1e
        /*009e*/ 	.short	(.L_146 - .L_145)
.L_145:
        /*00a0*/ 	.word	0x00000000


	//----- nvinfo : EIATTR_CBANK_PARAM_SIZE
	.align		4
.L_146:
        /*00a4*/ 	.byte	0x03, 0x19
        /*00a6*/ 	.short	0x0018


	//----- nvinfo : EIATTR_PARAM_CBANK
	.align		4
        /*00a8*/ 	.byte	0x04, 0x0a
        /*00aa*/ 	.short	(.L_148 - .L_147)
	.align		4
.L_147:
        /*00ac*/ 	.word	index@(.nv.constant0.test_mod_mult)
        /*00b0*/ 	.short	0x0380
        /*00b2*/ 	.short	0x0018


	//----- nvinfo : EIATTR_SW_WAR
	.align		4
.L_148:
        /*00b4*/ 	.byte	0x04, 0x36
        /*00b6*/ 	.short	(.L_150 - .L_149)
.L_149:
        /*00b8*/ 	.word	0x00000008
.L_150:


//--------------------- .nv.info.test_mod_add     --------------------------
	.section	.nv.info.test_mod_add,"",@"SHT_CUDA_INFO"
	.sectionflags	@""
	.align	4


	//----- nvinfo : EIATTR_CUDA_API_VERSION
	.align		4
        /*0000*/ 	.byte	0x04, 0x37
        /*0002*/ 	.short	(.L_152 - .L_151)
.L_151:
        /*0004*/ 	.word	0x00000082


	//----- nvinfo : EIATTR_KPARAM_INFO
	.align		4
.L_152:
        /*0008*/ 	.byte	0x04, 0x17
        /*000a*/ 	.short	(.L_154 - .L_153)
.L_153:
        /*000c*/ 	.word	0x00000000
        /*0010*/ 	.short	0x0002
        /*0012*/ 	.short	0x0010
        /*0014*/ 	.byte	0x00, 0xf5, 0x21, 0x00


	//----- nvinfo : EIATTR_KPARAM_INFO
	.align		4
.L_154:
        /*0018*/ 	.byte	0x04, 0x17
        /*001a*/ 	.short	(.L_156 - .L_155)
.L_155:
        /*001c*/ 	.word	0x00000000
        /*0020*/ 	.short	0x0001
        /*0022*/ 	.short	0x0008
        /*0024*/ 	.byte	0x00, 0xf5, 0x21, 0x00


	//----- nvinfo : EIATTR_KPARAM_INFO
	.align		4
.L_156:
        /*0028*/ 	.byte	0x04, 0x17
        /*002a*/ 	.short	(.L_158 - .L_157)
.L_157:
        /*002c*/ 	.word	0x00000000
        /*0030*/ 	.short	0x0000
        /*0032*/ 	.short	0x0000
        /*0034*/ 	.byte	0x00, 0xf5, 0x21, 0x00


	//----- nvinfo : EIATTR_SPARSE_MMA_MASK
	.align		4
.L_158:
        /*0038*/ 	.byte	0x03, 0x50
        /*003a*/ 	.short	0x0000


	//----- nvinfo : EIATTR_MAXREG_COUNT
	.align		4
        /*003c*/ 	.byte	0x03, 0x1b
        /*003e*/ 	.short	0x00ff


	//----- nvinfo : EIATTR_MERCURY_ISA_VERSION
	.align		4
        /*0040*/ 	.byte	0x03, 0x5f
        /*0042*/ 	.short	0x0101


	//----- nvinfo : EIATTR_VRC_CTA_INIT_COUNT
	.align		4
        /*0044*/ 	.byte	0x02, 0x4a
	.zero		1
	.zero		1


	//----- nvinfo : EIATTR_EXIT_INSTR_OFFSETS
	.align		4
        /*0048*/ 	.byte	0x04, 0x1c
        /*004a*/ 	.short	(.L_160 - .L_159)


	//   ....[0]....
.L_159:
        /*004c*/ 	.word	0x000007c0


	//----- nvinfo : EIATTR_CRS_STACK_SIZE
	.align		4
.L_160:
        /*0050*/ 	.byte	0x04, 0x1e
        /*0052*/ 	.short	(.L_162 - .L_161)
.L_161:
        /*0054*/ 	.word	0x00000000


	//----- nvinfo : EIATTR_CBANK_PARAM_SIZE
	.align		4
.L_162:
        /*0058*/ 	.byte	0x03, 0x19
        /*005a*/ 	.short	0x0018


	//----- nvinfo : EIATTR_PARAM_CBANK
	.align		4
        /*005c*/ 	.byte	0x04, 0x0a
        /*005e*/ 	.short	(.L_164 - .L_163)
	.align		4
.L_163:
        /*0060*/ 	.word	index@(.nv.constant0.test_mod_add)
        /*0064*/ 	.short	0x0380
        /*0066*/ 	.short	0x0018


	//----- nvinfo : EIATTR_SW_WAR
	.align		4
.L_164:
        /*0068*/ 	.byte	0x04, 0x36
        /*006a*/ 	.short	(.L_166 - .L_165)
.L_165:
        /*006c*/ 	.word	0x00000008
.L_166:


//--------------------- .nv.callgraph             --------------------------
	.section	.nv.callgraph,"",@"SHT_CUDA_CALLGRAPH"
	.align	4
	.sectionentsize	8
	.align		4
        /*0000*/ 	.word	0x00000000
	.align		4
        /*0004*/ 	.word	0xffffffff
	.align		4
        /*0008*/ 	.word	index@(test_reduce512)
	.align		4
        /*000c*/ 	.word	index@(vprintf)
	.align		4
        /*0010*/ 	.word	index@(test_point_double)
	.align		4
        /*0014*/ 	.word	index@(vprintf)
	.align		4
        /*0018*/ 	.word	index@(test_mod_square)
	.align		4
        /*001c*/ 	.word	index@(vprintf)
	.align		4
        /*0020*/ 	.word	index@(test_mod_inv)
	.align		4
        /*0024*/ 	.word	index@(vprintf)
	.align		4
        /*0028*/ 	.word	index@(test_mod_mult)
	.align		4
        /*002c*/ 	.word	index@(vprintf)
	.align		4
        /*0030*/ 	.word	0x00000000
	.align		4
        /*0034*/ 	.word	0xfffffffe
	.align		4
        /*0038*/ 	.word	0x00000000
	.align		4
        /*003c*/ 	.word	0xfffffffd
	.align		4
        /*0040*/ 	.word	0x00000000
	.align		4
        /*0044*/ 	.word	0xfffffffc


//--------------------- .nv.constant4             --------------------------
	.section	.nv.constant4,"a",@progbits
	.align	8
	.align		8
.nv.constant4:
        /*0000*/ 	.dword	vprintf
	.align		8
        /*0008*/ 	.dword	$str
	.align		8
        /*0010*/ 	.dword	$str$1
	.align		8
        /*0018*/ 	.dword	$str$2
	.align		8
        /*0020*/ 	.dword	$str$3
	.align		8
        /*0028*/ 	.dword	$str$4
	.align		8
        /*0030*/ 	.dword	$str$5
	.align		8
        /*0038*/ 	.dword	$str$6
	.align		8
        /*0040*/ 	.dword	$str$7
	.align		8
        /*0048*/ 	.dword	$str$8
	.align		8
        /*0050*/ 	.dword	$str$9
	.align		8
        /*0058*/ 	.dword	$str$10
	.align		8
        /*0060*/ 	.dword	$str$11
	.align		8
        /*0068*/ 	.dword	$str$12
	.align		8
        /*0070*/ 	.dword	$str$13


//--------------------- .nv.constant3             --------------------------
	.section	.nv.constant3,"a",@progbits
	.align	8
.nv.constant3:
	.type		_P,@object
	.size		_P,(_Gx - _P)
_P:
        /*0000*/ 	.byte	0x2f, 0xfc, 0xff, 0xff, 0xfe, 0xff, 0xff, 0xff, 0xff, 0xff, 0xff, 0xff, 0xff, 0xff, 0xff, 0xff
        /*0010*/ 	.byte	0xff, 0xff, 0xff, 0xff, 0xff, 0xff, 0xff, 0xff, 0xff, 0xff, 0xff, 0xff, 0xff, 0xff, 0xff, 0xff
	.type		_Gx,@object
	.size		_Gx,(_Gy - _Gx)
_Gx:
        /*0020*/ 	.byte	0x98, 0x17, 0xf8, 0x16, 0x5b, 0x81, 0xf2, 0x59, 0xd9, 0x28, 0xce, 0x2d, 0xdb, 0xfc, 0x9b, 0x02
        /*0030*/ 	.byte	0x07, 0x0b, 0x87, 0xce, 0x95, 0x62, 0xa0, 0x55, 0xac, 0xbb, 0xdc, 0xf9, 0x7e, 0x66, 0xbe, 0x79
	.type		_Gy,@object
	.size		_Gy,(.L_2 - _Gy)
_Gy:
        /*0040*/ 	.byte	0xb8, 0xd4, 0x10, 0xfb, 0x8f, 0xd0, 0x47, 0x9c, 0x19, 0x54, 0x85, 0xa6, 0x48, 0xb4, 0x17, 0xfd
        /*0050*/ 	.byte	0xa8, 0x08, 0x11, 0x0e, 0xfc, 0xfb, 0xa4, 0x5d, 0x65, 0xc4, 0xa3, 0x26, 0x77, 0xda, 0x3a, 0x48
.L_2:


//--------------------- .text.test_reduce512      --------------------------
	.section	.text.test_reduce512,"ax",@progbits
	.align	128
        .global         test_reduce512
        .type           test_reduce512,@function
        .size           test_reduce512,(.L_x_678 - test_reduce512)
        .other          test_reduce512,@"STO_CUDA_ENTRY STV_DEFAULT"
test_reduce512:
.text.test_reduce512:
[----:B------:R-:W0:Y:S01]  /*0000*/  LDC R1, c[0x0][0x37c] ;  /* 0x0000df00ff017b82 */ /* 0x000e220000000800 */
[----:B------:R-:W1:Y:S07]  /*0010*/  S2R R0, SR_TID.X ;  /* 0x0000000000007919 */ /* 0x000e6e0000002100 */
[----:B------:R-:W2:Y:S01]  /*0020*/  S2UR UR4, SR_CTAID.X ;  /* 0x00000000000479c3 */ /* 0x000ea20000002500 */
[----:B------:R-:W3:Y:S01]  /*0030*/  LDCU UR51, c[0x0][0x2fc] ;  /* 0x00005f80ff3377ac */ /* 0x000ee20008000800 */
[----:B0-----:R-:W-:Y:S01]  /*0040*/  VIADD R1, R1, 0xffffffd0 ;  /* 0xffffffd001017836 */ /* 0x001fe20000000000 */
[----:B------:R-:W2:Y:S04]  /*0050*/  LDCU UR5, c[0x0][0x360] ;  /* 0x00006c00ff0577ac */ /* 0x000ea80008000800 */
[----:B------:R-:W-:Y:S01]  /*0060*/  R2UR UR6, R1 ;  /* 0x00000000010672ca */ /* 0x000fe200000e0000 */
[----:B------:R-:W0:Y:S01]  /*0070*/  LDCU UR50, c[0x0][0x2f8] ;  /* 0x00005f00ff3277ac */ /* 0x000e220008000800 */
[----:B--2---:R-:W-:-:S11]  /*0080*/  UIMAD UR4, UR4, UR5, URZ ;  /* 0x00000005040472a4 */ /* 0x004fd6000f8e02ff */
[----:B0-----:R-:W-:Y:S01]  /*0090*/  UIADD3 UR50, UP0, UPT, UR6, UR50, URZ ;  /* 0x0000003206327290 */ /* 0x001fe2000ff1e0ff */
[----:B-1----:R-:W-:-:S03]  /*00a0*/  IMAD.MOV R0, RZ, RZ, -R0 ;  /* 0x000000ffff007224 */ /* 0x002fc600078e0a00 */
[----:B---3--:R-:W-:Y:S02]  /*00b0*/  UIADD3.X UR51, UPT, UPT, URZ, UR51, URZ, UP0, !UPT ;  /* 0x00000033ff337290 */ /* 0x008fe400087fe4ff */
[----:B------:R-:W-:-:S13]  /*00c0*/  ISETP.NE.AND P0, PT, R0, UR4, PT ;  /* 0x0000000400007c0c */ /* 0x000fda000bf05270 */
[----:B------:R-:W-:Y:S05]  /*00d0*/  @P0 EXIT ;  /* 0x000000000000094d */ /* 0x000fea0003800000 */
[----:B------:R-:W0:Y:S01]  /*00e0*/  LDC.64 R8, c[0x0][0x380] ;  /* 0x0000e000ff087b82 */ /* 0x000e220000000a00 */
[----:B------:R-:W0:Y:S02]  /*00f0*/  LDCU.64 UR36, c[0x0][0x358] ;  /* 0x00006b00ff2477ac */ /* 0x000e240008000a00 */
[----:B0-----:R-:W2:Y:S04]  /*0100*/  LDG.E.64 R14, desc[UR36][R8.64+0x20] ;  /* 0x00002024080e7981 */ /* 0x001ea8000c1e1b00 */
[----:B------:R-:W3:Y:S04]  /*0110*/  LDG.E.64 R10, desc[UR36][R8.64+0x28] ;  /* 0x00002824080a7981 */ /* 0x000ee8000c1e1b00 */
[----:B------:R-:W4:Y:S04]  /*0120*/  LDG.E.64 R12, desc[UR36][R8.64+0x30] ;  /* 0x00003024080c7981 */ /* 0x000f28000c1e1b00 */
[----:B------:R-:W5:Y:S04]  /*0130*/  LDG.E.64 R28, desc[UR36][R8.64] ;  /* 0x00000024081c7981 */ /* 0x000f68000c1e1b00 */
[----:B------:R-:W5:Y:S04]  /*0140*/  LDG.E.64 R30, desc[UR36][R8.64+0x38] ;  /* 0x00003824081e7981 */ /* 0x000f68000c1e1b00 */
[----:B------:R-:W5:Y:S04]  /*0150*/  LDG.E.64 R6, desc[UR36][R8.64+0x8] ;  /* 0x0000082408067981 */ /* 0x000f68000c1e1b00 */
[----:B------:R-:W5:Y:S04]  /*0160*/  LDG.E.64 R2, desc[UR36][R8.64+0x10] ;  /* 0x0000102408027981 */ /* 0x000f68000c1e1b00 */
[----:B------:R0:W5:Y:S01]  /*0170*/  LDG.E.64 R4, desc[UR36][R8.64+0x18] ;  /* 0x0000182408047981 */ /* 0x000162000c1e1b00 */
[----:B--2---:R-:W-:-:S02]  /*0180*/  R2UR UR43, R15 ;  /* 0x000000000f2b72ca */ /* 0x004fc400000e0000 */
[----:B------:R-:W-:Y:S02]  /*0190*/  R2UR UR42, R14 ;  /* 0x000000000e2a72ca */ /* 0x000fe400000e0000 */
[----:B---3--:R-:W-:Y:S02]  /*01a0*/  R2UR UR40, R10 ;  /* 0x000000000a2872ca */ /* 0x008fe400000e0000 */
[----:B------:R-:W-:-:S07]  /*01b0*/  R2UR UR41, R11 ;  /* 0x000000000b2972ca */ /* 0x000fce00000e0000 */
[----:B------:R-:W-:Y:S02]  /*01c0*/  UIMAD.WIDE.U32 UR4, UR43, 0x3d1, URZ ;  /* 0x000003d12b0478a5 */ /* 0x000fe4000f8e00ff */
[----:B------:R-:W-:Y:S02]  /*01d0*/  UIMAD.WIDE.U32 UR8, UR42, 0x3d1, URZ ;  /* 0x000003d12a0878a5 */ /* 0x000fe4000f8e00ff */
[----:B------:R-:W-:Y:S02]  /*01e0*/  UIMAD.WIDE.U32 UR4, UP0, URZ, UR42, UR4 ;  /* 0x0000002aff0472a5 */ /* 0x000fe4000f800004 */
[----:B------:R-:W-:Y:S02]  /*01f0*/  UIMAD.WIDE.U32 UR10, UR40, 0x3d1, URZ ;  /* 0x000003d1280a78a5 */ /* 0x000fe4000f8e00ff */
[----:B------:R-:W-:Y:S02]  /*0200*/  UIADD3.X UR7, UPT, UPT, URZ, URZ, URZ, UP0, !UPT ;  /* 0x000000ffff077290 */ /* 0x000fe400087fe4ff */
[----:B------:R-:W-:-:S02]  /*0210*/  UIADD3 URZ, UP0, UPT, UR9, UR4, URZ ;  /* 0x0000000409ff7290 */ /* 0x000fc4000ff1e0ff */
[----:B------:R-:W-:Y:S01]  /*0220*/  UIMAD.WIDE.U32 UR8, UR41, 0x3d1, URZ ;  /* 0x000003d1290878a5 */ /* 0x000fe2000f8e00ff */
[----:B------:R-:W-:Y:S02]  /*0230*/  UMOV UR6, UR5 ;  /* 0x0000000500067c82 */ /* 0x000fe40008000000 */
[----:B------:R-:W-:Y:S01]  /*0240*/  UIMAD.WIDE.U32.X UR4, URZ, UR43, UR6, UP0 ;  /* 0x0000002bff0472a5 */ /* 0x000fe200080e0406 */
[----:B------:R-:W-:Y:S01]  /*0250*/  IMAD.U32 R18, RZ, RZ, UR10 ;  /* 0x0000000aff127e24 */ /* 0x000fe2000f8e00ff */
[----:B------:R-:W-:-:S04]  /*0260*/  UIMAD.WIDE.U32 UR8, UP0, URZ, UR40, UR8 ;  /* 0x00000028ff0872a5 */ /* 0x000fc8000f800008 */
[----:B------:R-:W-:Y:S01]  /*0270*/  UIADD3 UR6, UP1, UPT, UR11, UR8, URZ ;  /* 0x000000080b067290 */ /* 0x000fe2000ff3e0ff */
[----:B0-----:R-:W-:Y:S01]  /*0280*/  IMAD.U32 R9, RZ, RZ, UR5 ;  /* 0x00000005ff097e24 */ /* 0x001fe2000f8e00ff */
[----:B------:R-:W-:-:S04]  /*0290*/  IADD3 R18, P0, PT, R18, UR4, RZ ;  /* 0x0000000412127c10 */ /* 0x000fc8000ff1e0ff */
[----:B------:R-:W-:Y:S02]  /*02a0*/  IADD3.X R23, PT, PT, R9, UR6, RZ, P0, !PT ;  /* 0x0000000609177c10 */ /* 0x000fe400087fe4ff */
[----:B------:R-:W-:Y:S02]  /*02b0*/  ISETP.GE.U32.AND P0, PT, R18, UR10, PT ;  /* 0x0000000a12007c0c */ /* 0x000fe4000bf06070 */
[----:B----4-:R-:W-:Y:S02]  /*02c0*/  R2UR UR39, R13 ;  /* 0x000000000d2772ca */ /* 0x010fe400000e0000 */
[----:B------:R-:W-:Y:S02]  /*02d0*/  ISETP.GE.U32.AND.EX P0, PT, R23, UR6, PT, P0 ;  /* 0x0000000617007c0c */ /* 0x000fe4000bf06100 */
[----:B------:R-:W-:Y:S02]  /*02e0*/  R2UR UR38, R12 ;  /* 0x000000000c2672ca */ /* 0x000fe400000e0000 */
[----:B------:R-:W-:-:S04]  /*02f0*/  SEL R0, RZ, 0x1, P0 ;  /* 0x00000001ff007807 */ /* 0x000fc80000000000 */
[----:B------:R-:W-:Y:S01]  /*0300*/  R2UR UR52, R0 ;  /* 0x00000000003472ca */ /* 0x000fe200000e0000 */
[----:B------:R-:W-:Y:S01]  /*0310*/  UIADD3.X UR5, UPT, UPT, URZ, URZ, URZ, UP0, !UPT ;  /* 0x000000ffff057290 */ /* 0x000fe200087fe4ff */
[----:B-----5:R-:W-:Y:S01]  /*0320*/  ISETP.NE.U32.AND P0, PT, R28, RZ, PT ;  /* 0x000000ff1c00720c */ /* 0x020fe20003f05070 */
[----:B------:R-:W-:Y:S01]  /*0330*/  IMAD.U32 R8, RZ, RZ, UR4 ;  /* 0x00000004ff087e24 */ /* 0x000fe2000f8e00ff */
[----:B------:R-:W-:Y:S01]  /*0340*/  UIMAD.WIDE.U32 UR6, UR39, 0x3d1, URZ ;  /* 0x000003d1270678a5 */ /* 0x000fe2000f8e00ff */
[----:B------:R-:W-:Y:S01]  /*0350*/  IMAD.U32 R19, RZ, RZ, UR11 ;  /* 0x0000000bff137e24 */ /* 0x000fe2000f8e00ff */
[----:B------:R-:W-:Y:S01]  /*0360*/  UMOV UR4, UR9 ;  /* 0x0000000900047c82 */ /* 0x000fe20008000000 */
[----:B------:R-:W-:Y:S01]  /*0370*/  UIMAD.WIDE.U32 UR10, UR38, 0x3d1, URZ ;  /* 0x000003d1260a78a5 */ /* 0x000fe2000f8e00ff */
[----:B------:R-:W-:Y:S01]  /*0380*/  ISETP.EQ.U32.AND P2, PT, R30, RZ, PT ;  /* 0x000000ff1e00720c */ /* 0x000fe20003f42070 */
[----:B------:R-:W-:Y:S01]  /*0390*/  UIMAD.WIDE.U32.X UR4, URZ, UR41, UR4, UP1 ;  /* 0x00000029ff0472a5 */ /* 0x000fe200088e0404 */
[----:B------:R-:W-:Y:S01]  /*03a0*/  ISETP.NE.AND.EX P0, PT, R29, RZ, PT, P0 ;  /* 0x000000ff1d00720c */ /* 0x000fe20003f05300 */
[----:B------:R-:W-:Y:S01]  /*03b0*/  UIMAD.WIDE.U32 UR6, UP3, URZ, UR38, UR6 ;  /* 0x00000026ff0672a5 */ /* 0x000fe2000f860006 */
[----:B------:R-:W-:Y:S01]  /*03c0*/  R2UR UR48, R6 ;  /* 0x00000000063072ca */ /* 0x000fe200000e0000 */
[----:B------:R-:W-:Y:S01]  /*03d0*/  UIADD3 UR52, UP0, UP1, UR10, UR4, UR52 ;  /* 0x000000040a347290 */ /* 0x000fe2000f91e034 */
[----:B------:R-:W-:Y:S01]  /*03e0*/  ISETP.EQ.AND.EX P2, PT, R31, 0x40000000, !P0, P2 ;  /* 0x400000001f00780c */ /* 0x000fe20004742320 */
[----:B------:R-:W-:Y:S01]  /*03f0*/  UIADD3 UR4, UP2, UPT, UR11, UR6, URZ ;  /* 0x000000060b047290 */ /* 0x000fe2000ff5e0ff */
[----:B------:R-:W-:-:S02]  /*0400*/  R2UR UR49, R7 ;  /* 0x00000000073172ca */ /* 0x000fc400000e0000 */
[----:B------:R-:W-:Y:S01]  /*0410*/  R2UR UR46, R2 ;  /* 0x00000000022e72ca */ /* 0x000fe200000e0000 */
[----:B------:R-:W-:Y:S01]  /*0420*/  UIADD3.X UR53, UPT, UPT, UR4, UR5, URZ, UP0, UP1 ;  /* 0x0000000504357290 */ /* 0x000fe200087e24ff */
[----:B------:R-:W-:Y:S02]  /*0430*/  R2UR UR47, R3 ;  /* 0x00000000032f72ca */ /* 0x000fe400000e0000 */
[----:B------:R-:W-:Y:S01]  /*0440*/  R2UR UR44, R4 ;  /* 0x00000000042c72ca */ /* 0x000fe200000e0000 */
[----:B------:R-:W-:Y:S01]  /*0450*/  IMAD.U32 R8, RZ, RZ, UR10 ;  /* 0x0000000aff087e24 */ /* 0x000fe2000f8e00ff */
[----:B------:R-:W-:Y:S01]  /*0460*/  UIADD3.X UR5, UPT, UPT, URZ, URZ, URZ, UP3, !UPT ;  /* 0x000000ffff057290 */ /* 0x000fe20009ffe4ff */
[----:B------:R-:W-:Y:S01]  /*0470*/  R2UR UR45, R5 ;  /* 0x00000000052d72ca */ /* 0x000fe200000e0000 */
[----:B------:R-:W-:Y:S01]  /*0480*/  IMAD.U32 R0, RZ, RZ, UR4 ;  /* 0x00000004ff007e24 */ /* 0x000fe2000f8e00ff */
[----:B------:R-:W-:Y:S01]  /*0490*/  UISETP.EQ.U32.AND UP4, UPT, UR48, URZ, UPT ;  /* 0x000000ff3000728c */ /* 0x000fe2000bf82070 */
[----:B------:R-:W-:Y:S01]  /*04a0*/  IMAD.U32 R7, RZ, RZ, UR53 ;  /* 0x00000035ff077e24 */ /* 0x000fe2000f8e00ff */
[----:B------:R-:W-:Y:S01]  /*04b0*/  UMOV UR4, UR7 ;  /* 0x0000000700047c82 */ /* 0x000fe20008000000 */
[----:B------:R-:W-:Y:S01]  /*04c0*/  ISETP.LE.U32.AND P1, PT, R8, UR52, PT ;  /* 0x0000003408007c0c */ /* 0x000fe2000bf23070 */
[----:B------:R-:W-:Y:S01]  /*04d0*/  IMAD.WIDE.U32 R2, R31, 0x3d1, RZ ;  /* 0x000003d11f027825 */ /* 0x000fe200078e00ff */
[----:B------:R-:W-:Y:S01]  /*04e0*/  UIMAD.WIDE.U32.X UR4, URZ, UR39, UR4, UP2 ;  /* 0x00000027ff0472a5 */ /* 0x000fe200090e0404 */
[----:B------:R-:W-:Y:S01]  /*04f0*/  VOTEU.ANY UP3, P2 ;  /* 0x0000000000ff7886 */ /* 0x000fe20001060100 */
[----:B------:R-:W-:-:S02]  /*0500*/  UISETP.EQ.U32.AND UP2, UPT, UR46, URZ, UPT ;  /* 0x000000ff2e00728c */ /* 0x000fc4000bf42070 */
[----:B------:R-:W-:Y:S01]  /*0510*/  UISETP.EQ.AND.EX UP4, UPT, UR49, URZ, UP3, UP4 ;  /* 0x000000ff3100728c */ /* 0x000fe20009f82340 */
[----:B------:R-:W-:Y:S01]  /*0520*/  ISETP.GE.U32.AND.EX P0, PT, R7, R0, PT, P1 ;  /* 0x000000000700720c */ /* 0x000fe20003f06110 */
[----:B------:R-:W-:Y:S01]  /*0530*/  UISETP.EQ.U32.AND UP3, UPT, UR44, URZ, UPT ;  /* 0x000000ff2c00728c */ /* 0x000fe2000bf62070 */
[----:B------:R-:W-:Y:S01]  /*0540*/  IMAD.U32 R9, RZ, RZ, UR11 ;  /* 0x0000000bff097e24 */ /* 0x000fe2000f8e00ff */
[----:B------:R-:W-:Y:S01]  /*0550*/  UISETP.EQ.AND.EX UP2, UPT, UR47, URZ, UP4, UP2 ;  /* 0x000000ff2f00728c */ /* 0x000fe2000a742320 */
[----:B------:R-:W-:Y:S01]  /*0560*/  IMAD.WIDE.U32 R4, R30, 0x3d1, RZ ;  /* 0x000003d11e047825 */ /* 0x000fe200078e00ff */
[----:B------:R-:W-:-:S03]  /*0570*/  SEL R9, RZ, 0x1, P0 ;  /* 0x00000001ff097807 */ /* 0x000fc60000000000 */
[----:B------:R-:W-:Y:S01]  /*0580*/  IMAD.WIDE.U32 R6, P3, RZ, R30, R2 ;  /* 0x0000001eff067225 */ /* 0x000fe20007860002 */
[----:B------:R-:W-:Y:S02]  /*0590*/  UISETP.EQ.U32.AND UP0, UPT, UR42, URZ, UPT ;  /* 0x000000ff2a00728c */ /* 0x000fe4000bf02070 */
[----:B------:R-:W-:Y:S01]  /*05a0*/  UISETP.EQ.AND.EX UP3, UPT, UR45, URZ, UP2, UP3 ;  /* 0x000000ff2d00728c */ /* 0x000fe20009762330 */
[----:B------:R-:W-:Y:S02]  /*05b0*/  IADD3 R2, P1, P2, R4, UR4, R9 ;  /* 0x0000000404027c10 */ /* 0x000fe4000fa3e009 */
[----:B------:R-:W-:Y:S01]  /*05c0*/  IADD3 R0, P4, PT, R5, R6, RZ ;  /* 0x0000000605007210 */ /* 0x000fe20007f9e0ff */
[----:B------:R-:W-:Y:S02]  /*05d0*/  UISETP.EQ.U32.AND UP1, UPT, UR40, URZ, UPT ;  /* 0x000000ff2800728c */ /* 0x000fe4000bf22070 */
[----:B------:R-:W-:Y:S01]  /*05e0*/  UISETP.EQ.AND.EX UP0, UPT, UR43, URZ, UP3, UP0 ;  /* 0x000000ff2b00728c */ /* 0x000fe20009f02300 */
[----:B------:R-:W-:-:S02]  /*05f0*/  ISETP.GE.U32.AND P0, PT, R2, R4, PT ;  /* 0x000000040200720c */ /* 0x000fc40003f06070 */
[----:B------:R-:W-:Y:S01]  /*0600*/  IADD3.X R17, PT, PT, R0, UR5, RZ, P1, P2 ;  /* 0x0000000500117c10 */ /* 0x000fe20008fe44ff */
[----:B------:R-:W-:Y:S01]  /*0610*/  UISETP.EQ.U32.AND UP2, UPT, UR38, URZ, UPT ;  /* 0x000000ff2600728c */ /* 0x000fe2000bf42070 */
[----:B------:R-:W-:Y:S01]  /*0620*/  IMAD.X R5, RZ, RZ, RZ, P3 ;  /* 0x000000ffff057224 */ /* 0x000fe200018e06ff */
[----:B------:R-:W-:Y:S01]  /*0630*/  UISETP.EQ.AND.EX UP0, UPT, UR41, URZ, UP0, UP1 ;  /* 0x000000ff2900728c */ /* 0x000fe20008702310 */
[----:B------:R-:W-:Y:S01]  /*0640*/  IMAD.MOV.U32 R4, RZ, RZ, R7 ;  /* 0x000000ffff047224 */ /* 0x000fe200078e0007 */
[----:B------:R-:W-:Y:S02]  /*0650*/  ISETP.GE.U32.AND.EX P0, PT, R17, R0, PT, P0 ;  /* 0x000000001100720c */ /* 0x000fe40003f06100 */
[----:B------:R-:W-:Y:S01]  /*0660*/  UISETP.EQ.AND.EX UP5, UPT, UR39, URZ, UP0, UP2 ;  /* 0x000000ff2700728c */ /* 0x000fe200087a2320 */
[----:B------:R-:W-:Y:S01]  /*0670*/  IMAD.WIDE.U32.X R4, RZ, R31, R4, P4 ;  /* 0x0000001fff047225 */ /* 0x000fe200020e0404 */
[----:B------:R-:W-:-:S04]  /*0680*/  SEL R25, RZ, 0x1, P0 ;  /* 0x00000001ff197807 */ /* 0x000fc80000000000 */
[----:B------:R-:W-:Y:S01]  /*0690*/  IADD3 R24, P0, PT, R25, R4, RZ ;  /* 0x0000000419187210 */ /* 0x000fe20007f1e0ff */
[----:B------:R-:W-:-:S04]  /*06a0*/  UP2UR UR54, UPR, URZ, 0x20 ;  /* 0x00000020ff367883 */ /* 0x000fc80008000000 */
[----:B------:R-:W-:Y:S01]  /*06b0*/  IMAD.X R25, RZ, RZ, R5, P0 ;  /* 0x000000ffff197224 */ /* 0x000fe200000e0605 */
[----:B------:R-:W-:Y:S07]  /*06c0*/  BRA.U !UP5, `(.L_x_0) ;  /* 0x000000050d347547 */ /* 0x000fee000b800000 */
[----:B------:R-:W-:Y:S01]  /*06d0*/  MOV R8, 0x0 ;  /* 0x0000000000087802 */ /* 0x000fe20000000f00 */
[----:B------:R-:W0:Y:S01]  /*06e0*/  LDCU.64 UR4, c[0x4][0x8] ;  /* 0x01000100ff0477ac */ /* 0x000e220008000a00 */
[----:B------:R-:W-:-:S04]  /*06f0*/  CS2R R6, SRZ ;  /* 0x0000000000067805 */ /* 0x000fc8000001ff00 */
[----:B------:R-:W1:Y:S01]  /*0700*/  LDC.64 R8, c[0x4][R8] ;  /* 0x0100000008087b82 */ /* 0x000e620000000a00 */
[----:B0-----:R-:W-:Y:S02]  /*0710*/  IMAD.U32 R4, RZ, RZ, UR4 ;  /* 0x00000004ff047e24 */ /* 0x001fe4000f8e00ff */
[----:B------:R-:W-:-:S07]  /*0720*/  IMAD.U32 R5, RZ, RZ, UR5 ;  /* 0x00000005ff057e24 */ /* 0x000fce000f8e00ff */
[----:B------:R-:W-:-:S07]  /*0730*/  LEPC R20, `(.L_x_1) ;  /* 0x000000001014794e */ /* 0x000fce0000000000 */
[----:B-1----:R-:W-:Y:S05]  /*0740*/  CALL.ABS.NOINC R8 ;  /* 0x0000000008007343 */ /* 0x002fea0003c00000 */
.L_x_1:
[----:B------:R-:W-:Y:S01]  /*0750*/  IMAD.MOV.U32 R10, RZ, RZ, 0x0 ;  /* 0x00000000ff0a7424 */ /* 0x000fe200078e00ff */
[----:B------:R-:W-:Y:S01]  /*0760*/  CS2R R8, SRZ ;  /* 0x0000000000087805 */ /* 0x000fe2000001ff00 */
[----:B------:R-:W-:Y:S01]  /*0770*/  IMAD.MOV.U32 R11, RZ, RZ, 0x40000000 ;  /* 0x40000000ff0b7424 */ /* 0x000fe200078e00ff */
[----:B------:R-:W-:Y:S01]  /*0780*/  MOV R16, 0x0 ;  /* 0x0000000000107802 */ /* 0x000fe20000000f00 */
[----:B------:R0:W-:Y:S01]  /*0790*/  STL.128 [R1], RZ ;  /* 0x000000ff01007387 */ /* 0x0001e20000100c00 */
[----:B------:R-:W1:Y:S01]  /*07a0*/  LDCU.64 UR4, c[0x4][0x10] ;  /* 0x01000200ff0477ac */ /* 0x000e620008000a00 */
[----:B------:R-:W-:Y:S01]  /*07b0*/  IMAD.U32 R6, RZ, RZ, UR50 ;  /* 0x00000032ff067e24 */ /* 0x000fe2000f8e00ff */
[----:B------:R0:W2:Y:S01]  /*07c0*/  LDC.64 R12, c[0x4][R16] ;  /* 0x01000000100c7b82 */ /* 0x0000a20000000a00 */
[----:B------:R0:W-:Y:S01]  /*07d0*/  STL.128 [R1+0x10], R8 ;  /* 0x0000100801007387 */ /* 0x0001e20000100c00 */
[----:B------:R-:W-:Y:S02]  /*07e0*/  IMAD.U32 R7, RZ, RZ, UR51 ;  /* 0x00000033ff077e24 */ /* 0x000fe4000f8e00ff */
[----:B-1----:R-:W-:-:S02]  /*07f0*/  IMAD.U32 R4, RZ, RZ, UR4 ;  /* 0x00000004ff047e24 */ /* 0x002fc4000f8e00ff */
[----:B0-----:R-:W-:-:S07]  /*0800*/  IMAD.U32 R5, RZ, RZ, UR5 ;  /* 0x00000005ff057e24 */ /* 0x001fce000f8e00ff */
[----:B------:R-:W-:-:S07]  /*0810*/  LEPC R20, `(.L_x_2) ;  /* 0x000000001014794e */ /* 0x000fce0000000000 */
[----:B--2---:R-:W-:Y:S05]  /*0820*/  CALL.ABS.NOINC R12 ;  /* 0x000000000c007343 */ /* 0x004fea0003c00000 */
.L_x_2:
[----:B------:R-:W-:Y:S01]  /*0830*/  IMAD.U32 R11, RZ, RZ, UR43 ;  /* 0x0000002bff0b7e24 */ /* 0x000fe2000f8e00ff */
[----:B------:R-:W0:Y:S01]  /*0840*/  LDCU.64 UR4, c[0x4][0x18] ;  /* 0x01000300ff0477ac */ /* 0x000e220008000a00 */
[----:B------:R-:W-:Y:S02]  /*0850*/  IMAD.U32 R8, RZ, RZ, UR42 ;  /* 0x0000002aff087e24 */ /* 0x000fe4000f8e00ff */
[----:B------:R-:W-:Y:S02]  /*0860*/  IMAD.U32 R4, RZ, RZ, UR40 ;  /* 0x00000028ff047e24 */ /* 0x000fe4000f8e00ff */
[----:B------:R-:W-:Y:S02]  /*0870*/  IMAD.U32 R10, RZ, RZ, UR42 ;  /* 0x0000002aff0a7e24 */ /* 0x000fe4000f8e00ff */
[----:B------:R-:W-:Y:S02]  /*0880*/  IMAD.U32 R9, RZ, RZ, UR43 ;  /* 0x0000002bff097e24 */ /* 0x000fe4000f8e00ff */
[----:B------:R-:W-:-:S02]  /*0890*/  IMAD.MOV.U32 R10, RZ, RZ, R11 ;  /* 0x000000ffff0a7224 */ /* 0x000fc400078e000b */
[----:B------:R-:W-:Y:S02]  /*08a0*/  IMAD.MOV.U32 R9, RZ, RZ, R8 ;  /* 0x000000ffff097224 */ /* 0x000fe400078e0008 */
[----:B------:R-:W-:Y:S02]  /*08b0*/  IMAD.MOV.U32 R11, RZ, RZ, R4 ;  /* 0x000000ffff0b7224 */ /* 0x000fe400078e0004 */
[----:B------:R-:W-:Y:S02]  /*08c0*/  IMAD.MOV.U32 R8, RZ, RZ, RZ ;  /* 0x000000ffff087224 */ /* 0x000fe400078e00ff */
[----:B------:R-:W-:Y:S02]  /*08d0*/  IMAD.U32 R5, RZ, RZ, UR41 ;  /* 0x00000029ff057e24 */ /* 0x000fe4000f8e00ff */
[----:B------:R-:W-:Y:S01]  /*08e0*/  IMAD.U32 R13, RZ, RZ, UR41 ;  /* 0x00000029ff0d7e24 */ /* 0x000fe2000f8e00ff */
[----:B------:R1:W-:Y:S01]  /*08f0*/  STL.128 [R1], R8 ;  /* 0x0000000801007387 */ /* 0x0003e20000100c00 */
[----:B------:R-:W-:-:S02]  /*0900*/  IMAD.U32 R14, RZ, RZ, UR38 ;  /* 0x00000026ff0e7e24 */ /* 0x000fc4000f8e00ff */
[----:B------:R-:W-:Y:S02]  /*0910*/  IMAD.U32 R5, RZ, RZ, UR39 ;  /* 0x00000027ff057e24 */ /* 0x000fe4000f8e00ff */
[----:B------:R-:W-:Y:S02]  /*0920*/  IMAD.U32 R12, RZ, RZ, UR40 ;  /* 0x00000028ff0c7e24 */ /* 0x000fe4000f8e00ff */
[----:B------:R-:W-:Y:S02]  /*0930*/  IMAD.MOV.U32 R6, RZ, RZ, R31 ;  /* 0x000000ffff067224 */ /* 0x000fe400078e001f */
[----:B------:R-:W-:Y:S02]  /*0940*/  IMAD.MOV.U32 R7, RZ, RZ, RZ ;  /* 0x000000ffff077224 */ /* 0x000fe400078e00ff */
[----:B------:R-:W-:Y:S02]  /*0950*/  IMAD.U32 R4, RZ, RZ, UR38 ;  /* 0x00000026ff047e24 */ /* 0x000fe4000f8e00ff */
[----:B------:R-:W-:Y:S01]  /*0960*/  IMAD.U32 R15, RZ, RZ, UR39 ;  /* 0x00000027ff0f7e24 */ /* 0x000fe2000f8e00ff */
[----:B------:R2:W-:Y:S01]  /*0970*/  STL.64 [R1+0x20], R6 ;  /* 0x0000200601007387 */ /* 0x0005e20000100a00 */
[----:B0-----:R-:W-:-:S02]  /*0980*/  IMAD.U32 R4, RZ, RZ, UR4 ;  /* 0x00000004ff047e24 */ /* 0x001fc4000f8e00ff */
[----:B-1----:R-:W-:Y:S02]  /*0990*/  IMAD.MOV.U32 R8, RZ, RZ, R13 ;  /* 0x000000ffff087224 */ /* 0x002fe400078e000d */
[----:B------:R-:W-:Y:S01]  /*09a0*/  IMAD.MOV.U32 R9, RZ, RZ, R14 ;  /* 0x000000ffff097224 */ /* 0x000fe200078e000e */
[----:B------:R0:W1:Y:S01]  /*09b0*/  LDC.64 R12, c[0x4][R16] ;  /* 0x01000000100c7b82 */ /* 0x0000620000000a00 */
[----:B------:R-:W-:Y:S02]  /*09c0*/  IMAD.MOV.U32 R10, RZ, RZ, R5 ;  /* 0x000000ffff0a7224 */ /* 0x000fe400078e0005 */
[----:B------:R-:W-:Y:S02]  /*09d0*/  IMAD.MOV.U32 R11, RZ, RZ, R30 ;  /* 0x000000ffff0b7224 */ /* 0x000fe400078e001e */
[----:B------:R-:W-:Y:S02]  /*09e0*/  IMAD.U32 R5, RZ, RZ, UR5 ;  /* 0x00000005ff057e24 */ /* 0x000fe4000f8e00ff */
[----:B--2---:R-:W-:Y:S01]  /*09f0*/  IMAD.U32 R6, RZ, RZ, UR50 ;  /* 0x00000032ff067e24 */ /* 0x004fe2000f8e00ff */
[----:B------:R0:W-:Y:S01]  /*0a00*/  STL.128 [R1+0x10], R8 ;  /* 0x0000100801007387 */ /* 0x0001e20000100c00 */
[----:B------:R-:W-:-:S07]  /*0a10*/  IMAD.U32 R7, RZ, RZ, UR51 ;  /* 0x00000033ff077e24 */ /* 0x000fce000f8e00ff */
[----:B------:R-:W-:-:S07]  /*0a20*/  LEPC R20, `(.L_x_3) ;  /* 0x000000001014794e */ /* 0x000fce0000000000 */
[----:B01----:R-:W-:Y:S05]  /*0a30*/  CALL.ABS.NOINC R12 ;  /* 0x000000000c007343 */ /* 0x003fea0003c00000 */
.L_x_3:
[----:B------:R-:W-:Y:S01]  /*0a40*/  UIMAD.WIDE.U32 UR6, UR42, 0x3d1, URZ ;  /* 0x000003d12a0678a5 */ /* 0x000fe2000f8e00ff */
[----:B------:R-:W-:Y:S01]  /*0a50*/  IMAD.U32 R8, RZ, RZ, UR52 ;  /* 0x00000034ff087e24 */ /* 0x000fe2000f8e00ff */
[----:B------:R-:W-:Y:S01]  /*0a60*/  UIMAD UR4, UR43, 0x3d1, URZ ;  /* 0x000003d12b0478a4 */ /* 0x000fe2000f8e02ff */
[----:B------:R-:W-:Y:S01]  /*0a70*/  IMAD.U32 R9, RZ, RZ, UR53 ;  /* 0x00000035ff097e24 */ /* 0x000fe2000f8e00ff */
[----:B------:R0:W-:Y:S01]  /*0a80*/  STL.64 [R1+0x20], R24 ;  /* 0x0000201801007387 */ /* 0x0001e20000100a00 */
[----:B------:R-:W-:Y:S01]  /*0a90*/  IMAD.MOV.U32 R10, RZ, RZ, R2 ;  /* 0x000000ffff0a7224 */ /* 0x000fe200078e0002 */
[----:B------:R-:W-:Y:S02]  /*0aa0*/  UIADD3 UR4, UPT, UPT, UR7, UR4, URZ ;  /* 0x0000000407047290 */ /* 0x000fe4000fffe0ff */
[----:B------:R-:W-:Y:S01]  /*0ab0*/  IMAD.U32 R21, RZ, RZ, UR7 ;  /* 0x00000007ff157e24 */ /* 0x000fe2000f8e00ff */
[----:B------:R0:W1:Y:S01]  /*0ac0*/  LDC.64 R12, c[0x4][R16] ;  /* 0x01000000100c7b82 */ /* 0x0000620000000a00 */
[----:B------:R-:W-:-:S02]  /*0ad0*/  IMAD.U32 R20, RZ, RZ, UR6 ;  /* 0x00000006ff147e24 */ /* 0x000fc4000f8e00ff */
[----:B------:R-:W-:Y:S02]  /*0ae0*/  IMAD.MOV.U32 R11, RZ, RZ, R17 ;  /* 0x000000ffff0b7224 */ /* 0x000fe400078e0011 */
[----:B------:R-:W-:Y:S02]  /*0af0*/  IMAD.U32 R21, RZ, RZ, UR4 ;  /* 0x00000004ff157e24 */ /* 0x000fe4000f8e00ff */
[----:B------:R-:W-:Y:S01]  /*0b00*/  IMAD.MOV.U32 R22, RZ, RZ, R18 ;  /* 0x000000ffff167224 */ /* 0x000fe200078e0012 */
[----:B------:R0:W-:Y:S01]  /*0b10*/  STL.128 [R1+0x10], R8 ;  /* 0x0000100801007387 */ /* 0x0001e20000100c00 */
[----:B------:R-:W2:Y:S01]  /*0b20*/  LDCU.64 UR4, c[0x4][0x20] ;  /* 0x01000400ff0477ac */ /* 0x000ea20008000a00 */
[----:B------:R-:W-:Y:S02]  /*0b30*/  IMAD.U32 R6, RZ, RZ, UR50 ;  /* 0x00000032ff067e24 */ /* 0x000fe4000f8e00ff */
[----:B------:R0:W-:Y:S01]  /*0b40*/  STL.128 [R1], R20 ;  /* 0x0000001401007387 */ /* 0x0001e20000100c00 */
[----:B------:R-:W-:-:S02]  /*0b50*/  IMAD.U32 R7, RZ, RZ, UR51 ;  /* 0x00000033ff077e24 */ /* 0x000fc4000f8e00ff */
[----:B--2---:R-:W-:Y:S02]  /*0b60*/  IMAD.U32 R4, RZ, RZ, UR4 ;  /* 0x00000004ff047e24 */ /* 0x004fe4000f8e00ff */
[----:B0-----:R-:W-:-:S07]  /*0b70*/  IMAD.U32 R5, RZ, RZ, UR5 ;  /* 0x00000005ff057e24 */ /* 0x001fce000f8e00ff */
[----:B------:R-:W-:-:S07]  /*0b80*/  LEPC R20, `(.L_x_0) ;  /* 0x000000001014794e */ /* 0x000fce0000000000 */
[----:B-1----:R-:W-:Y:S05]  /*0b90*/  CALL.ABS.NOINC R12 ;  /* 0x000000000c007343 */ /* 0x002fea0003c00000 */
.L_x_0:
[----:B------:R-:W-:Y:S02]  /*0ba0*/  UIMAD.WIDE.U32 UR10, UR42, 0x3d1, URZ ;  /* 0x000003d12a0a78a5 */ /* 0x000fe4000f8e00ff */
[----:B------:R-:W-:Y:S02]  /*0bb0*/  UIMAD UR6, UR43, 0x3d1, URZ ;  /* 0x000003d12b0678a4 */ /* 0x000fe4000f8e02ff */
[----:B------:R-:W-:Y:S02]  /*0bc0*/  UISETP.GE.U32.AND UP0, UPT, UR10, URZ, UPT ;  /* 0x000000ff0a00728c */ /* 0x000fe4000bf06070 */
[----:B------:R-:W-:Y:S01]  /*0bd0*/  UIADD3 UR7, UPT, UPT, UR11, UR42, UR6 ;  /* 0x0000002a0b077290 */ /* 0x000fe2000fffe006 */
[----:B------:R-:W-:Y:S01]  /*0be0*/  UMOV UR5, URZ ;  /* 0x000000ff00057c82 */ /* 0x000fe20008000000 */
[----:B------:R-:W-:Y:S02]  /*0bf0*/  UISETP.NE.AND UP1, UPT, UR54, URZ, UPT ;  /* 0x000000ff3600728c */ /* 0x000fe4000bf25270 */
[----:B------:R-:W-:-:S04]  /*0c00*/  UISETP.GE.U32.AND.EX UP0, UPT, UR7, UR42, UPT, UP0 ;  /* 0x0000002a0700728c */ /* 0x000fc8000bf06100 */
[----:B------:R-:W-:-:S04]  /*0c10*/  USEL UR4, URZ, 0x1, UP0 ;  /* 0x00000001ff047887 */ /* 0x000fc80008000000 */
[----:B------:R-:W-:-:S04]  /*0c20*/  UIMAD.WIDE.U32 UR8, UR42, 0x3d1, UR4 ;  /* 0x000003d12a0878a5 */ /* 0x000fc8000f8e0004 */
[----:B------:R-:W-:Y:S02]  /*0c30*/  UIADD3 UR5, UPT, UPT, UR6, UR9, URZ ;  /* 0x0000000906057290 */ /* 0x000fe4000fffe0ff */
[----:B------:R-:W-:-:S04]  /*0c40*/  UISETP.GT.U32.AND UP0, UPT, UR8, UR10, UPT ;  /* 0x0000000a0800728c */ /* 0x000fc8000bf04070 */
[----:B------:R-:W-:-:S04]  /*0c50*/  UISETP.GT.U32.AND.EX UP0, UPT, UR5, UR7, UPT, UP0 ;  /* 0x000000070500728c */ /* 0x000fc8000bf04100 */
[----:B------:R-:W-:-:S06]  /*0c60*/  USEL UR4, UR4, 0x1, !UP0 ;  /* 0x0000000104047887 */ /* 0x000fcc000c000000 */
[----:B------:R-:W-:-:S05]  /*0c70*/  IMAD.U32 R3, RZ, RZ, UR4 ;  /* 0x00000004ff037e24 */ /* 0x000fca000f8e00ff */
[----:B------:R-:W-:-:S04]  /*0c80*/  IADD3 R16, P1, P2, R18, UR43, R3 ;  /* 0x0000002b12107c10 */ /* 0x000fc8000fa3e003 */
[----:B------:R-:W-:Y:S02]  /*0c90*/  ISETP.GE.U32.AND P0, PT, R16, UR43, PT ;  /* 0x0000002b10007c0c */ /* 0x000fe4000bf06070 */
[----:B------:R-:W-:-:S04]  /*0ca0*/  IADD3.X R19, PT, PT, R23, UR40, RZ, P1, P2 ;  /* 0x0000002817137c10 */ /* 0x000fc80008fe44ff */
[----:B------:R-:W-:-:S04]  /*0cb0*/  ISETP.GE.U32.AND.EX P0, PT, R19, UR40, PT, P0 ;  /* 0x0000002813007c0c */ /* 0x000fc8000bf06100 */
[----:B------:R-:W-:-:S04]  /*0cc0*/  SEL R5, RZ, 0x1, P0 ;  /* 0x00000001ff057807 */ /* 0x000fc80000000000 */
[----:B------:R-:W-:-:S04]  /*0cd0*/  IADD3 R3, P1, PT, R5, R18, RZ ;  /* 0x0000001205037210 */ /* 0x000fc80007f3e0ff */
[----:B------:R-:W-:Y:S01]  /*0ce0*/  ISETP.GT.U32.AND P0, PT, R3, R16, PT ;  /* 0x000000100300720c */ /* 0x000fe20003f04070 */
[----:B------:R-:W-:Y:S02]  /*0cf0*/  IMAD.X R0, RZ, RZ, R23, P1 ;  /* 0x000000ffff007224 */ /* 0x000fe400008e0617 */
[----:B------:R-:W-:Y:S02]  /*0d00*/  IMAD.U32 R3, RZ, RZ, UR52 ;  /* 0x00000034ff037e24 */ /* 0x000fe4000f8e00ff */
[----:B------:R-:W-:Y:S01]  /*0d10*/  IMAD.U32 R23, RZ, RZ, UR53 ;  /* 0x00000035ff177e24 */ /* 0x000fe2000f8e00ff */
[----:B------:R-:W-:-:S04]  /*0d20*/  ISETP.GT.U32.AND.EX P0, PT, R0, R19, PT, P0 ;  /* 0x000000130000720c */ /* 0x000fc80003f04100 */
[----:B------:R-:W-:-:S04]  /*0d30*/  SEL R22, R5, 0x1, !P0 ;  /* 0x0000000105167807 */ /* 0x000fc80004000000 */
[----:B------:R-:W-:-:S04]  /*0d40*/  IADD3 R22, P0, P1, R3, UR41, R22 ;  /* 0x0000002903167c10 */ /* 0x000fc8000f91e016 */
[----:B------:R-:W-:Y:S02]  /*0d50*/  IADD3.X R23, PT, PT, R23, UR38, RZ, P0, P1 ;  /* 0x0000002617177c10 */ /* 0x000fe400087e24ff */
[----:B------:R-:W-:-:S04]  /*0d60*/  ISETP.GE.U32.AND P0, PT, R22, UR41, PT ;  /* 0x0000002916007c0c */ /* 0x000fc8000bf06070 */
[----:B------:R-:W-:-:S04]  /*0d70*/  ISETP.GE.U32.AND.EX P0, PT, R23, UR38, PT, P0 ;  /* 0x0000002617007c0c */ /* 0x000fc8000bf06100 */
[----:B------:R-:W-:-:S04]  /*0d80*/  SEL R4, RZ, 0x1, P0 ;  /* 0x00000001ff047807 */ /* 0x000fc80000000000 */
[----:B------:R-:W-:-:S04]  /*0d90*/  IADD3 R3, P1, PT, R4, UR52, RZ ;  /* 0x0000003404037c10 */ /* 0x000fc8000ff3e0ff */
[----:B------:R-:W-:Y:S01]  /*0da0*/  ISETP.GT.U32.AND P0, PT, R3, R22, PT ;  /* 0x000000160300720c */ /* 0x000fe20003f04070 */
[----:B------:R-:W-:-:S05]  /*0db0*/  IMAD.X R0, RZ, RZ, UR53, P1 ;  /* 0x00000035ff007e24 */ /* 0x000fca00088e06ff */
[----:B------:R-:W-:-:S04]  /*0dc0*/  ISETP.GT.U32.AND.EX P0, PT, R0, R23, PT, P0 ;  /* 0x000000170000720c */ /* 0x000fc80003f04100 */
[----:B------:R-:W-:-:S04]  /*0dd0*/  SEL R3, R4, 0x1, !P0 ;  /* 0x0000000104037807 */ /* 0x000fc80004000000 */
[----:B------:R-:W-:-:S04]  /*0de0*/  IADD3 R18, P1, P2, R2, UR39, R3 ;  /* 0x0000002702127c10 */ /* 0x000fc8000fa3e003 */
[----:B------:R-:W-:Y:S02]  /*0df0*/  ISETP.GE.U32.AND P0, PT, R18, UR39, PT ;  /* 0x0000002712007c0c */ /* 0x000fe4000bf06070 */
[----:B------:R-:W-:-:S04]  /*0e00*/  IADD3.X R27, PT, PT, R17, R30, RZ, P1, P2 ;  /* 0x0000001e111b7210 */ /* 0x000fc80000fe44ff */
[----:B------:R-:W-:-:S04]  /*0e10*/  ISETP.GE.U32.AND.EX P0, PT, R27, R30, PT, P0 ;  /* 0x0000001e1b00720c */ /* 0x000fc80003f06100 */
[----:B------:R-:W-:-:S04]  /*0e20*/  SEL R33, RZ, 0x1, P0 ;  /* 0x00000001ff217807 */ /* 0x000fc80000000000 */
[----:B------:R-:W-:Y:S01]  /*0e30*/  IADD3 R3, P1, PT, R33, R2, RZ ;  /* 0x0000000221037210 */ /* 0x000fe20007f3e0ff */
[----:B------:R-:W-:-:S03]  /*0e40*/  IMAD.U32 R2, RZ, RZ, UR10 ;  /* 0x0000000aff027e24 */ /* 0x000fc6000f8e00ff */
[----:B------:R-:W-:Y:S01]  /*0e50*/  ISETP.GT.U32.AND P0, PT, R3, R18, PT ;  /* 0x000000120300720c */ /* 0x000fe20003f04070 */
[----:B------:R-:W-:Y:S02]  /*0e60*/  IMAD.X R0, RZ, RZ, R17, P1 ;  /* 0x000000ffff007224 */ /* 0x000fe400008e0611 */
[----:B------:R-:W-:Y:S02]  /*0e70*/  IMAD.MOV.U32 R17, RZ, RZ, R2 ;  /* 0x000000ffff117224 */ /* 0x000fe400078e0002 */
[----:B------:R-:W-:Y:S01]  /*0e80*/  IMAD.U32 R3, RZ, RZ, UR11 ;  /* 0x0000000bff037e24 */ /* 0x000fe2000f8e00ff */
[----:B------:R-:W-:Y:S01]  /*0e90*/  ISETP.GT.U32.AND.EX P0, PT, R0, R27, PT, P0 ;  /* 0x0000001b0000720c */ /* 0x000fe20003f04100 */
[----:B------:R-:W-:-:S03]  /*0ea0*/  IMAD.U32 R2, RZ, RZ, UR7 ;  /* 0x00000007ff027e24 */ /* 0x000fc6000f8e00ff */
[----:B------:R-:W-:-:S04]  /*0eb0*/  SEL R33, R33, 0x1, !P0 ;  /* 0x0000000121217807 */ /* 0x000fc80004000000 */
[----:B------:R-:W-:-:S04]  /*0ec0*/  IADD3 R32, P0, P1, R24, R31, R33 ;  /* 0x0000001f18207210 */ /* 0x000fc8000791e021 */
[----:B------:R-:W-:Y:S01]  /*0ed0*/  IADD3.X R33, PT, PT, R25, RZ, RZ, P0, P1 ;  /* 0x000000ff19217210 */ /* 0x000fe200007e24ff */
[----:B------:R-:W-:Y:S08]  /*0ee0*/  BRA.U !UP1, `(.L_x_4) ;  /* 0x00000001094c7547 */ /* 0x000ff0000b800000 */
[----:B------:R-:W-:Y:S01]  /*0ef0*/  MOV R12, 0x0 ;  /* 0x00000000000c7802 */ /* 0x000fe20000000f00 */
[----:B------:R-:W-:Y:S01]  /*0f00*/  IMAD.MOV.U32 R8, RZ, RZ, R17 ;  /* 0x000000ffff087224 */ /* 0x000fe200078e0011 */
[----:B------:R0:W-:Y:S01]  /*0f10*/  STL.64 [R1+0x20], R32 ;  /* 0x0000202001007387 */ /* 0x0001e20000100a00 */
[----:B------:R-:W-:Y:S01]  /*0f20*/  IMAD.MOV.U32 R9, RZ, RZ, R2 ;  /* 0x000000ffff097224 */ /* 0x000fe200078e0002 */
[----:B------:R-:W1:Y:S01]  /*0f30*/  LDCU.64 UR4, c[0x4][0x28] ;  /* 0x01000500ff0477ac */ /* 0x000e620008000a00 */
[----:B------:R-:W-:Y:S01]  /*0f40*/  IMAD.MOV.U32 R10, RZ, RZ, R16 ;  /* 0x000000ffff0a7224 */ /* 0x000fe200078e0010 */
[----:B------:R-:W2:Y:S01]  /*0f50*/  LDC.64 R12, c[0x4][R12] ;  /* 0x010000000c0c7b82 */ /* 0x000ea20000000a00 */
[----:B------:R-:W-:Y:S02]  /*0f60*/  IMAD.MOV.U32 R11, RZ, RZ, R19 ;  /* 0x000000ffff0b7224 */ /* 0x000fe400078e0013 */
[----:B------:R-:W-:Y:S02]  /*0f70*/  IMAD.MOV.U32 R24, RZ, RZ, R22 ;  /* 0x000000ffff187224 */ /* 0x000fe400078e0016 */
[----:B------:R-:W-:Y:S01]  /*0f80*/  IMAD.MOV.U32 R25, RZ, RZ, R23 ;  /* 0x000000ffff197224 */ /* 0x000fe200078e0017 */
[----:B------:R0:W-:Y:S01]  /*0f90*/  STL.128 [R1], R8 ;  /* 0x0000000801007387 */ /* 0x0001e20000100c00 */
[----:B------:R-:W-:-:S02]  /*0fa0*/  IMAD.MOV.U32 R26, RZ, RZ, R18 ;  /* 0x000000ffff1a7224 */ /* 0x000fc400078e0012 */
[----:B------:R-:W-:Y:S02]  /*0fb0*/  IMAD.U32 R6, RZ, RZ, UR50 ;  /* 0x00000032ff067e24 */ /* 0x000fe4000f8e00ff */
[----:B------:R-:W-:Y:S01]  /*0fc0*/  IMAD.U32 R7, RZ, RZ, UR51 ;  /* 0x00000033ff077e24 */ /* 0x000fe2000f8e00ff */
[----:B------:R0:W-:Y:S01]  /*0fd0*/  STL.128 [R1+0x10], R24 ;  /* 0x0000101801007387 */ /* 0x0001e20000100c00 */
[----:B-1----:R-:W-:Y:S02]  /*0fe0*/  IMAD.U32 R4, RZ, RZ, UR4 ;  /* 0x00000004ff047e24 */ /* 0x002fe4000f8e00ff */
[----:B------:R-:W-:-:S07]  /*0ff0*/  IMAD.U32 R5, RZ, RZ, UR5 ;  /* 0x00000005ff057e24 */ /* 0x000fce000f8e00ff */
[----:B------:R-:W-:-:S07]  /*1000*/  LEPC R20, `(.L_x_4) ;  /* 0x000000001014794e */ /* 0x000fce0000000000 */
[----:B0-2---:R-:W-:Y:S05]  /*1010*/  CALL.ABS.NOINC R12 ;  /* 0x000000000c007343 */ /* 0x005fea0003c00000 */
.L_x_4:
[----:B------:R-:W-:Y:S01]  /*1020*/  ISETP.NE.U32.AND P0, PT, R32, RZ, PT ;  /* 0x000000ff2000720c */ /* 0x000fe20003f05070 */
[----:B------:R-:W-:-:S03]  /*1030*/  IMAD.MOV.U32 R30, RZ, RZ, RZ ;  /* 0x000000ffff1e7224 */ /* 0x000fc600078e00ff */
[----:B------:R-:W-:-:S13]  /*1040*/  ISETP.NE.AND.EX P0, PT, R33, RZ, PT, P0 ;  /* 0x000000ff2100720c */ /* 0x000fda0003f05300 */
[----:B------:R-:W-:Y:S05]  /*1050*/  @!P0 BRA `(.L_x_5) ;  /* 0x0000000000cc8947 */ /* 0x000fea0003800000 */
[----:B------:R-:W-:-:S04]  /*1060*/  IMAD.WIDE.U32 R6, R33, 0x3d1, RZ ;  /* 0x000003d121067825 */ /* 0x000fc800078e00ff */
[----:B------:R-:W-:Y:S02]  /*1070*/  IMAD.MOV.U32 R8, RZ, RZ, RZ ;  /* 0x000000ffff087224 */ /* 0x000fe400078e00ff */
[----:B------:R-:W-:Y:S02]  /*1080*/  IMAD.MOV.U32 R9, RZ, RZ, R32 ;  /* 0x000000ffff097224 */ /* 0x000fe400078e0020 */
[----:B------:R-:W-:-:S04]  /*1090*/  IMAD.WIDE.U32 R6, P2, RZ, R32, R6 ;  /* 0x00000020ff067225 */ /* 0x000fc80007840006 */
[----:B------:R-:W-:-:S04]  /*10a0*/  IMAD.WIDE.U32 R8, R32, 0x3d1, R8 ;  /* 0x000003d120087825 */ /* 0x000fc800078e0008 */
[----:B------:R-:W-:Y:S01]  /*10b0*/  IMAD.IADD R3, R6, 0x1, R9 ;  /* 0x0000000106037824 */ /* 0x000fe200078e0209 */
[-C--:B------:R-:W-:Y:S01]  /*10c0*/  IADD3 R17, P3, PT, R17, R8.reuse, RZ ;  /* 0x0000000811117210 */ /* 0x080fe20007f7e0ff */
[----:B------:R-:W-:Y:S01]  /*10d0*/  IMAD.WIDE.U32 R4, R32, 0x3d1, RZ ;  /* 0x000003d120047825 */ /* 0x000fe200078e00ff */
[----:B------:R-:W-:Y:S02]  /*10e0*/  ISETP.GE.U32.AND P0, PT, R8, RZ, PT ;  /* 0x000000ff0800720c */ /* 0x000fe40003f06070 */
[----:B------:R-:W-:Y:S01]  /*10f0*/  ISETP.GE.U32.AND P1, PT, R17, R8, PT ;  /* 0x000000081100720c */ /* 0x000fe20003f26070 */
[C---:B------:R-:W-:Y:S01]  /*1100*/  IMAD.X R2, R3.reuse, 0x1, R2, P3 ;  /* 0x0000000103027824 */ /* 0x040fe200018e0602 */
[----:B------:R-:W-:Y:S01]  /*1110*/  ISETP.GE.U32.AND.EX P0, PT, R3, R32, PT, P0 ;  /* 0x000000200300720c */ /* 0x000fe20003f06100 */
[----:B------:R-:W-:Y:S01]  /*1120*/  IMAD.X R9, RZ, RZ, RZ, P2 ;  /* 0x000000ffff097224 */ /* 0x000fe200010e06ff */
[----:B------:R-:W-:Y:S01]  /*1130*/  IADD3 RZ, P2, PT, R5, R6, RZ ;  /* 0x0000000605ff7210 */ /* 0x000fe20007f5e0ff */
[----:B------:R-:W-:Y:S01]  /*1140*/  IMAD.MOV.U32 R8, RZ, RZ, R7 ;  /* 0x000000ffff087224 */ /* 0x000fe200078e0007 */
[----:B------:R-:W-:-:S02]  /*1150*/  ISETP.GE.U32.AND.EX P1, PT, R2, R3, PT, P1 ;  /* 0x000000030200720c */ /* 0x000fc40003f26110 */
[----:B------:R-:W-:Y:S01]  /*1160*/  SEL R0, RZ, 0x1, P0 ;  /* 0x00000001ff007807 */ /* 0x000fe20000000000 */
[----:B------:R-:W-:Y:S01]  /*1170*/  IMAD.WIDE.U32.X R4, RZ, R33, R8, P2 ;  /* 0x00000021ff047225 */ /* 0x000fe200010e0408 */
[----:B------:R-:W-:Y:S02]  /*1180*/  SEL R9, RZ, 0x1, P1 ;  /* 0x00000001ff097807 */ /* 0x000fe40000800000 */
[----:B------:R-:W-:Y:S02]  /*1190*/  IADD3 R3, P1, PT, R33, R4, RZ ;  /* 0x0000000421037210 */ /* 0x000fe40007f3e0ff */
[----:B------:R-:W-:Y:S02]  /*11a0*/  IADD3 R9, P0, PT, R9, R0, RZ ;  /* 0x0000000009097210 */ /* 0x000fe40007f1e0ff */
[----:B------:R-:W-:Y:S01]  /*11b0*/  LOP3.LUT R0, RZ, R3, RZ, 0x33, !PT ;  /* 0x00000003ff007212 */ /* 0x000fe200078e33ff */
[----:B------:R-:W-:Y:S01]  /*11c0*/  IMAD.X R4, RZ, RZ, R5, P1 ;  /* 0x000000ffff047224 */ /* 0x000fe200008e0605 */
[----:B------:R-:W-:Y:S01]  /*11d0*/  IADD3 R7, P2, P3, R9, R16, R3 ;  /* 0x0000001009077210 */ /* 0x000fe20007b5e003 */
[----:B------:R-:W-:Y:S01]  /*11e0*/  IMAD.X R5, RZ, RZ, RZ, P0 ;  /* 0x000000ffff057224 */ /* 0x000fe200000e06ff */
[----:B------:R-:W-:-:S02]  /*11f0*/  ISETP.GE.U32.AND P1, PT, R3, R33, PT ;  /* 0x000000210300720c */ /* 0x000fc40003f26070 */
[----:B------:R-:W-:Y:S01]  /*1200*/  ISETP.GE.U32.AND P0, PT, R7, R16, PT ;  /* 0x000000100700720c */ /* 0x000fe20003f06070 */
[----:B------:R-:W-:Y:S01]  /*1210*/  IMAD.MOV.U32 R16, RZ, RZ, R7 ;  /* 0x000000ffff107224 */ /* 0x000fe200078e0007 */
[-C--:B------:R-:W-:Y:S02]  /*1220*/  IADD3.X R6, PT, PT, R5, R19.reuse, R4, P2, P3 ;  /* 0x0000001305067210 */ /* 0x080fe400017e6404 */
[----:B------:R-:W-:Y:S02]  /*1230*/  ISETP.GT.U32.AND P2, PT, R9, R0, PT ;  /* 0x000000000900720c */ /* 0x000fe40003f44070 */
[----:B------:R-:W-:Y:S01]  /*1240*/  ISETP.GE.U32.AND.EX P0, PT, R6, R19, PT, P0 ;  /* 0x000000130600720c */ /* 0x000fe20003f06100 */
[----:B------:R-:W-:Y:S01]  /*1250*/  IMAD.MOV.U32 R19, RZ, RZ, R6 ;  /* 0x000000ffff137224 */ /* 0x000fe200078e0006 */
[----:B------:R-:W-:Y:S02]  /*1260*/  LOP3.LUT R0, RZ, R4, RZ, 0x33, !PT ;  /* 0x00000004ff007212 */ /* 0x000fe400078e33ff */
[----:B------:R-:W-:-:S02]  /*1270*/  ISETP.GE.U32.AND.EX P1, PT, R4, RZ, PT, P1 ;  /* 0x000000ff0400720c */ /* 0x000fc40003f26110 */
[----:B------:R-:W-:Y:S02]  /*1280*/  ISETP.GT.U32.OR.EX P0, PT, R5, R0, !P0, P2 ;  /* 0x000000000500720c */ /* 0x000fe40004704520 */
[----:B------:R-:W-:Y:S02]  /*1290*/  SEL R0, RZ, 0x1, P1 ;  /* 0x00000001ff007807 */ /* 0x000fe40000800000 */
[----:B------:R-:W-:-:S04]  /*12a0*/  SEL R5, RZ, 0x1, !P0 ;  /* 0x00000001ff057807 */ /* 0x000fc80004000000 */
[----:B------:R-:W-:-:S04]  /*12b0*/  IADD3 R5, P1, P2, R5, R22, R0 ;  /* 0x0000001605057210 */ /* 0x000fc80007a3e000 */
[----:B------:R-:W-:Y:S01]  /*12c0*/  ISETP.GE.U32.AND P0, PT, R5, R22, PT ;  /* 0x000000160500720c */ /* 0x000fe20003f06070 */
[----:B------:R-:W-:Y:S01]  /*12d0*/  IMAD.MOV.U32 R22, RZ, RZ, R5 ;  /* 0x000000ffff167224 */ /* 0x000fe200078e0005 */
[----:B------:R-:W-:-:S04]  /*12e0*/  IADD3.X R4, PT, PT, RZ, R23, RZ, P1, P2 ;  /* 0x00000017ff047210 */ /* 0x000fc80000fe44ff */
[----:B------:R-:W-:Y:S01]  /*12f0*/  ISETP.GE.U32.AND.EX P0, PT, R4, R23, PT, P0 ;  /* 0x000000170400720c */ /* 0x000fe20003f06100 */
[----:B------:R-:W-:-:S03]  /*1300*/  IMAD.MOV.U32 R23, RZ, RZ, R4 ;  /* 0x000000ffff177224 */ /* 0x000fc600078e0004 */
[----:B------:R-:W-:-:S04]  /*1310*/  SEL R3, RZ, 0x1, P0 ;  /* 0x00000001ff037807 */ /* 0x000fc80000000000 */
[----:B------:R-:W-:-:S04]  /*1320*/  IADD3 R3, P1, PT, R3, R18, RZ ;  /* 0x0000001203037210 */ /* 0x000fc80007f3e0ff */
[----:B------:R-:W-:Y:S01]  /*1330*/  ISETP.GE.U32.AND P0, PT, R3, R18, PT ;  /* 0x000000120300720c */ /* 0x000fe20003f06070 */
[----:B------:R-:W-:Y:S02]  /*1340*/  IMAD.X R0, RZ, RZ, R27, P1 ;  /* 0x000000ffff007224 */ /* 0x000fe400008e061b */
[----:B------:R-:W-:-:S03]  /*1350*/  IMAD.MOV.U32 R18, RZ, RZ, R3 ;  /* 0x000000ffff127224 */ /* 0x000fc600078e0003 */
[----:B------:R-:W-:Y:S01]  /*1360*/  ISETP.GE.U32.AND.EX P0, PT, R0, R27, PT, P0 ;  /* 0x0000001b0000720c */ /* 0x000fe20003f06100 */
[----:B------:R-:W-:-:S03]  /*1370*/  IMAD.MOV.U32 R27, RZ, RZ, R0 ;  /* 0x000000ffff1b7224 */ /* 0x000fc600078e0000 */
[----:B------:R-:W-:-:S09]  /*1380*/  SEL R30, RZ, 0x1, P0 ;  /* 0x00000001ff1e7807 */ /* 0x000fd20000000000 */
.L_x_5:
[----:B------:R-:W-:Y:S01]  /*1390*/  UISETP.NE.AND UP0, UPT, UR54, URZ, UPT ;  /* 0x000000ff3600728c */ /* 0x000fe2000bf05270 */
[----:B------:R-:W-:-:S08]  /*13a0*/  IMAD.MOV.U32 R31, RZ, RZ, RZ ;  /* 0x000000ffff1f7224 */ /* 0x000fd000078e00ff */
[----:B------:R-:W-:Y:S05]  /*13b0*/  BRA.U !UP0, `(.L_x_6) ;  /* 0x00000001084c7547 */ /* 0x000fea000b800000 */
        /* <DEDUP_REMOVED lines=19> */
.L_x_6:
[----:B------:R-:W-:Y:S01]  /*14f0*/  IADD3 R24, P0, PT, R28, R17, RZ ;  /* 0x000000111c187210 */ /* 0x000fe20007f1e0ff */
[----:B------:R-:W-:Y:S01]  /*1500*/  UISETP.NE.AND UP0, UPT, UR54, URZ, UPT ;  /* 0x000000ff3600728c */ /* 0x000fe2000bf05270 */
[----:B------:R-:W-:-:S03]  /*1510*/  IADD3 R0, P1, PT, R16, UR48, RZ ;  /* 0x0000003010007c10 */ /* 0x000fc6000ff3e0ff */
[----:B------:R-:W-:Y:S01]  /*1520*/  IMAD.X R25, R29, 0x1, R2, P0 ;  /* 0x000000011d197824 */ /* 0x000fe200000e0602 */
[----:B------:R-:W-:Y:S02]  /*1530*/  ISETP.GE.U32.AND P0, PT, R24, R17, PT ;  /* 0x000000111800720c */ /* 0x000fe40003f06070 */
[----:B------:R-:W-:Y:S02]  /*1540*/  IADD3.X R3, PT, PT, R19, UR49, RZ, P1, !PT ;  /* 0x0000003113037c10 */ /* 0x000fe40008ffe4ff */
[----:B------:R-:W-:Y:S02]  /*1550*/  ISETP.GE.U32.AND.EX P0, PT, R25, R2, PT, P0 ;  /* 0x000000021900720c */ /* 0x000fe40003f06100 */
[----:B------:R-:W-:Y:S02]  /*1560*/  ISETP.LT.U32.AND P1, PT, R0, R16, PT ;  /* 0x000000100000720c */ /* 0x000fe40003f21070 */
[----:B------:R-:W-:-:S04]  /*1570*/  SEL R17, RZ, 0x1, P0 ;  /* 0x00000001ff117807 */ /* 0x000fc80000000000 */
[----:B------:R-:W-:-:S04]  /*1580*/  IADD3 R17, P2, PT, R0, R17, RZ ;  /* 0x0000001100117210 */ /* 0x000fc80007f5e0ff */
[----:B------:R-:W-:Y:S01]  /*1590*/  ISETP.GE.U32.AND P0, PT, R17, R0, PT ;  /* 0x000000001100720c */ /* 0x000fe20003f06070 */
[----:B------:R-:W-:-:S05]  /*15a0*/  IMAD.X R2, RZ, RZ, R3, P2 ;  /* 0x000000ffff027224 */ /* 0x000fca00010e0603 */
[----:B------:R-:W-:-:S04]  /*15b0*/  ISETP.GE.U32.AND.EX P0, PT, R2, R3, PT, P0 ;  /* 0x000000030200720c */ /* 0x000fc80003f06100 */
[----:B------:R-:W-:Y:S02]  /*15c0*/  ISETP.LT.U32.OR.EX P0, PT, R3, R19, !P0, P1 ;  /* 0x000000130300720c */ /* 0x000fe40004701510 */
[----:B------:R-:W-:Y:S02]  /*15d0*/  IADD3 R3, P1, PT, R22, UR46, RZ ;  /* 0x0000002e16037c10 */ /* 0x000fe4000ff3e0ff */
[----:B------:R-:W-:Y:S02]  /*15e0*/  SEL R16, RZ, 0x1, !P0 ;  /* 0x00000001ff107807 */ /* 0x000fe40004000000 */
[----:B------:R-:W-:Y:S02]  /*15f0*/  IADD3.X R0, PT, PT, R23, UR47, RZ, P1, !PT ;  /* 0x0000002f17007c10 */ /* 0x000fe40008ffe4ff */
[C---:B------:R-:W-:Y:S02]  /*1600*/  IADD3 R16, P2, PT, R3.reuse, R16, RZ ;  /* 0x0000001003107210 */ /* 0x040fe40007f5e0ff */
[----:B------:R-:W-:-:S02]  /*1610*/  ISETP.LT.U32.AND P1, PT, R3, R22, PT ;  /* 0x000000160300720c */ /* 0x000fc40003f21070 */
        /* <DEDUP_REMOVED lines=12> */
[----:B------:R-:W-:-:S04]  /*16e0*/  ISETP.LT.U32.OR.EX P0, PT, R0, R27, !P0, P1 ;  /* 0x0000001b0000720c */ /* 0x000fc80004701510 */
[----:B------:R-:W-:-:S04]  /*16f0*/  SEL R29, RZ, 0x1, !P0 ;  /* 0x00000001ff1d7807 */ /* 0x000fc80004000000 */
[----:B------:R-:W-:-:S05]  /*1700*/  IADD3 R28, P0, PT, R30, R29, RZ ;  /* 0x0000001d1e1c7210 */ /* 0x000fca0007f1e0ff */
[----:B------:R-:W-:Y:S01]  /*1710*/  IMAD.X R29, RZ, RZ, R31, P0 ;  /* 0x000000ffff1d7224 */ /* 0x000fe200000e061f */
[----:B------:R-:W-:Y:S07]  /*1720*/  BRA.U !UP0, `(.L_x_7) ;  /* 0x0000000108487547 */ /* 0x000fee000b800000 */
        /* <DEDUP_REMOVED lines=11> */
[----:B------:R-:W-:-:S02]  /*17e0*/  IMAD.U32 R6, RZ, RZ, UR50 ;  /* 0x00000032ff067e24 */ /* 0x000fc4000f8e00ff */
[----:B------:R-:W-:Y:S01]  /*17f0*/  IMAD.U32 R7, RZ, RZ, UR51 ;  /* 0x00000033ff077e24 */ /* 0x000fe2000f8e00ff */
[----:B------:R0:W-:Y:S01]  /*1800*/  STL.128 [R1+0x10], R20 ;  /* 0x0000101401007387 */ /* 0x0001e20000100c00 */
[----:B-1----:R-:W-:Y:S02]  /*1810*/  IMAD.U32 R4, RZ, RZ, UR4 ;  /* 0x00000004ff047e24 */ /* 0x002fe4000f8e00ff */
[----:B------:R-:W-:-:S07]  /*1820*/  IMAD.U32 R5, RZ, RZ, UR5 ;  /* 0x00000005ff057e24 */ /* 0x000fce000f8e00ff */
[----:B0-----:R-:W-:-:S07]  /*1830*/  LEPC R20, `(.L_x_7) ;  /* 0x000000001014794e */ /* 0x001fce0000000000 */
[----:B--2---:R-:W-:Y:S05]  /*1840*/  CALL.ABS.NOINC R12 ;  /* 0x000000000c007343 */ /* 0x004fea0003c00000 */
.L_x_7:
[----:B------:R-:W-:Y:S01]  /*1850*/  ISETP.NE.U32.AND P0, PT, R28, RZ, PT ;  /* 0x000000ff1c00720c */ /* 0x000fe20003f05070 */
[----:B------:R-:W-:-:S03]  /*1860*/  IMAD.MOV.U32 R18, RZ, RZ, 0x1 ;  /* 0x00000001ff127424 */ /* 0x000fc600078e00ff */
[----:B------:R-:W-:-:S13]  /*1870*/  ISETP.NE.AND.EX P0, PT, R29, RZ, PT, P0 ;  /* 0x000000ff1d00720c */ /* 0x000fda0003f05300 */
[----:B------:R-:W-:Y:S05]  /*1880*/  @P0 BRA `(.L_x_8) ;  /* 0x0000000000780947 */ /* 0x000fea0003800000 */
[----:B------:R-:W0:Y:S01]  /*1890*/  LDCU.64 UR4, c[0x3][0x18] ;  /* 0x00c00300ff0477ac */ /* 0x000e220008000a00 */
[----:B------:R-:W-:Y:S02]  /*18a0*/  PLOP3.LUT P0, PT, PT, PT, PT, 0x80, 0x8 ;  /* 0x000000000008781c */ /* 0x000fe40003f0f070 */
[----:B0-----:R-:W-:-:S04]  /*18b0*/  ISETP.GT.U32.AND P1, PT, R22, UR4, PT ;  /* 0x0000000416007c0c */ /* 0x001fc8000bf24070 */
[----:B------:R-:W-:-:S13]  /*18c0*/  ISETP.GT.U32.AND.EX P1, PT, R23, UR5, PT, P1 ;  /* 0x0000000517007c0c */ /* 0x000fda000bf24110 */
[----:B------:R-:W-:Y:S05]  /*18d0*/  @P1 BRA `(.L_x_9) ;  /* 0x0000000000601947 */ /* 0x000fea0003800000 */
[----:B------:R-:W-:Y:S02]  /*18e0*/  ISETP.GE.U32.AND P1, PT, R22, UR4, PT ;  /* 0x0000000416007c0c */ /* 0x000fe4000bf26070 */
[----:B------:R-:W-:Y:S02]  /*18f0*/  PLOP3.LUT P0, PT, PT, PT, PT, 0x8, 0x80 ;  /* 0x000000000080781c */ /* 0x000fe40003f0e170 */
[----:B------:R-:W-:-:S13]  /*1900*/  ISETP.GE.U32.AND.EX P1, PT, R23, UR5, PT, P1 ;  /* 0x0000000517007c0c */ /* 0x000fda000bf26110 */
[----:B------:R-:W-:Y:S05]  /*1910*/  @!P1 BRA `(.L_x_9) ;  /* 0x0000000000509947 */ /* 0x000fea0003800000 */
        /* <DEDUP_REMOVED lines=9> */
[----:B------:R-:W0:Y:S01]  /*19b0*/  LDC.64 R4, c[0x3][0x8] ;  /* 0x00c00200ff047b82 */ /* 0x000e220000000a00 */
[----:B------:R-:W-:Y:S02]  /*19c0*/  PLOP3.LUT P0, PT, PT, PT, PT, 0x80, 0x8 ;  /* 0x000000000008781c */ /* 0x000fe40003f0f070 */
[----:B0-----:R-:W-:-:S04]  /*19d0*/  ISETP.GT.U32.AND P1, PT, R17, R4, PT ;  /* 0x000000041100720c */ /* 0x001fc80003f24070 */
[----:B------:R-:W-:-:S13]  /*19e0*/  ISETP.GT.U32.AND.EX P1, PT, R2, R5, PT, P1 ;  /* 0x000000050200720c */ /* 0x000fda0003f24110 */
[----:B------:R-:W-:Y:S05]  /*19f0*/  @P1 BRA `(.L_x_9) ;  /* 0x0000000000181947 */ /* 0x000fea0003800000 */
[----:B------:R-:W-:Y:S02]  /*1a00*/  ISETP.GE.U32.AND P1, PT, R17, R4, PT ;  /* 0x000000041100720c */ /* 0x000fe40003f26070 */
[----:B------:R-:W-:Y:S02]  /*1a10*/  PLOP3.LUT P0, PT, PT, PT, PT, 0x8, 0x80 ;  /* 0x000000000080781c */ /* 0x000fe40003f0e170 */
[----:B------:R-:W-:-:S13]  /*1a20*/  ISETP.GE.U32.AND.EX P1, PT, R2, R5, PT, P1 ;  /* 0x000000050200720c */ /* 0x000fda0003f26110 */
[----:B------:R-:W0:Y:S02]  /*1a30*/  @P1 LDC.64 R4, c[0x3][RZ] ;  /* 0x00c00000ff041b82 */ /* 0x000e240000000a00 */
[----:B0-----:R-:W-:-:S04]  /*1a40*/  @P1 ISETP.GE.U32.AND P2, PT, R24, R4, PT ;  /* 0x000000041800120c */ /* 0x001fc80003f46070 */
[----:B------:R-:W-:-:S13]  /*1a50*/  @P1 ISETP.GE.U32.AND.EX P0, PT, R25, R5, PT, P2 ;  /* 0x000000051900120c */ /* 0x000fda0003f06120 */
.L_x_9:
[----:B------:R-:W-:-:S07]  /*1a60*/  SEL R18, RZ, 0x1, !P0 ;  /* 0x00000001ff127807 */ /* 0x000fce0004000000 */
.L_x_8:
[----:B------:R-:W-:-:S09]  /*1a70*/  UISETP.NE.AND UP0, UPT, UR54, URZ, UPT ;  /* 0x000000ff3600728c */ /* 0x000fd2000bf05270 */
[----:B------:R-:W-:Y:S05]  /*1a80*/  BRA.U !UP0, `(.L_x_10) ;  /* 0x00000001083c7547 */ /* 0x000fea000b800000 */
[----:B------:R-:W-:Y:S01]  /*1a90*/  MOV R8, 0x0 ;  /* 0x0000000000087802 */ /* 0x000fe20000000f00 */
[----:B------:R-:W-:Y:S01]  /*1aa0*/  IMAD.MOV.U32 R10, RZ, RZ, R28 ;  /* 0x000000ffff0a7224 */ /* 0x000fe200078e001c */
[----:B------:R-:W-:Y:S01]  /*1ab0*/  LOP3.LUT R0, R18, 0xffff, RZ, 0xc0, !PT ;  /* 0x0000ffff12007812 */ /* 0x000fe200078ec0ff */
[----:B------:R-:W-:Y:S01]  /*1ac0*/  IMAD.MOV.U32 R11, RZ, RZ, R29 ;  /* 0x000000ffff0b7224 */ /* 0x000fe200078e001d */
[----:B------:R0:W-:Y:S01]  /*1ad0*/  STL [R1], RZ ;  /* 0x000000ff01007387 */ /* 0x0001e20000100800 */
[----:B------:R-:W1:Y:S01]  /*1ae0*/  LDCU.64 UR4, c[0x4][0x40] ;  /* 0x01000800ff0477ac */ /* 0x000e620008000a00 */
[----:B------:R-:W2:Y:S01]  /*1af0*/  LDC.64 R8, c[0x4][R8] ;  /* 0x0100000008087b82 */ /* 0x000ea20000000a00 */
[----:B------:R-:W-:Y:S01]  /*1b00*/  IMAD.U32 R6, RZ, RZ, UR50 ;  /* 0x00000032ff067e24 */ /* 0x000fe2000f8e00ff */
[----:B------:R0:W-:Y:S01]  /*1b10*/  STL.64 [R1+0x8], R10 ;  /* 0x0000080a01007387 */ /* 0x0001e20000100a00 */
[----:B------:R-:W-:-:S03]  /*1b20*/  IMAD.U32 R7, RZ, RZ, UR51 ;  /* 0x00000033ff077e24 */ /* 0x000fc6000f8e00ff */
[----:B------:R0:W-:Y:S01]  /*1b30*/  STL [R1+0x10], R0 ;  /* 0x0000100001007387 */ /* 0x0001e20000100800 */
[----:B-1----:R-:W-:Y:S02]  /*1b40*/  IMAD.U32 R4, RZ, RZ, UR4 ;  /* 0x00000004ff047e24 */ /* 0x002fe4000f8e00ff */
[----:B0-----:R-:W-:-:S07]  /*1b50*/  IMAD.U32 R5, RZ, RZ, UR5 ;  /* 0x00000005ff057e24 */ /* 0x001fce000f8e00ff */
[----:B------:R-:W-:-:S07]  /*1b60*/  LEPC R20, `(.L_x_10) ;  /* 0x000000001014794e */ /* 0x000fce0000000000 */
[----:B--2---:R-:W-:Y:S05]  /*1b70*/  CALL.ABS.NOINC R8 ;  /* 0x0000000008007343 */ /* 0x004fea0003c00000 */
.L_x_10:
[----:B------:R-:W-:-:S04]  /*1b80*/  PRMT R0, R18, 0x9910, RZ ;  /* 0x0000991012007816 */ /* 0x000fc800000000ff */
[----:B------:R-:W-:-:S13]  /*1b90*/  ISETP.NE.AND P0, PT, R0, RZ, PT ;  /* 0x000000ff0000720c */ /* 0x000fda0003f05270 */
[----:B------:R-:W-:Y:S05]  /*1ba0*/  @!P0 BRA `(.L_x_11) ;  /* 0x0000001000988947 */ /* 0x000fea0003800000 */
[----:B------:R-:W0:Y:S01]  /*1bb0*/  LDCU.128 UR4, c[0x3][URZ] ;  /* 0x00c00000ff0477ac */ /* 0x000e220008000c00 */
[----:B------:R-:W1:Y:S01]  /*1bc0*/  LDCU.128 UR8, c[0x3][0x10] ;  /* 0x00c00200ff0877ac */ /* 0x000e620008000c00 */
[----:B------:R-:W-:Y:S01]  /*1bd0*/  UISETP.NE.AND UP0, UPT, UR54, URZ, UPT ;  /* 0x000000ff3600728c */ /* 0x000fe2000bf05270 */
[----:B0-----:R-:W-:Y:S02]  /*1be0*/  ISETP.GE.U32.AND P0, PT, R24, UR4, PT ;  /* 0x0000000418007c0c */ /* 0x001fe4000bf06070 */
[----:B------:R-:W-:Y:S02]  /*1bf0*/  IADD3 R10, P1, PT, R17, -UR6, RZ ;  /* 0x80000006110a7c10 */ /* 0x000fe4000ff3e0ff */
[----:B------:R-:W-:Y:S02]  /*1c00*/  ISETP.GE.U32.AND.EX P0, PT, R25, UR5, PT, P0 ;  /* 0x0000000519007c0c */ /* 0x000fe4000bf06100 */
[----:B------:R-:W-:Y:S02]  /*1c10*/  IADD3.X R0, PT, PT, R2, ~UR7, RZ, P1, !PT ;  /* 0x8000000702007c10 */ /* 0x000fe40008ffe4ff */
[----:B------:R-:W-:-:S02]  /*1c20*/  SEL R3, RZ, 0x1, P0 ;  /* 0x00000001ff037807 */ /* 0x000fc40000000000 */
[----:B------:R-:W-:Y:S02]  /*1c30*/  ISETP.LT.U32.AND P2, PT, R17, UR6, PT ;  /* 0x0000000611007c0c */ /* 0x000fe4000bf41070 */
[----:B------:R-:W-:Y:S02]  /*1c40*/  ISETP.GE.U32.AND P1, PT, R10, R3, PT ;  /* 0x000000030a00720c */ /* 0x000fe40003f26070 */
[----:B-1----:R-:W-:Y:S02]  /*1c50*/  ISETP.LT.U32.AND P3, PT, R16, UR8, PT ;  /* 0x0000000810007c0c */ /* 0x002fe4000bf61070 */
[----:B------:R-:W-:Y:S02]  /*1c60*/  ISETP.GE.U32.AND.EX P1, PT, R0, RZ, PT, P1 ;  /* 0x000000ff0000720c */ /* 0x000fe40003f26110 */
[----:B------:R-:W-:Y:S02]  /*1c70*/  SEL R5, RZ, 0xffffffff, P0 ;  /* 0xffffffffff057807 */ /* 0x000fe40000000000 */
[----:B------:R-:W-:-:S02]  /*1c80*/  ISETP.LT.U32.OR.EX P1, PT, R2, UR7, !P1, P2 ;  /* 0x0000000702007c0c */ /* 0x000fc4000cf21520 */
[----:B------:R-:W-:Y:S02]  /*1c90*/  IADD3 R6, P2, PT, R16, -UR8, RZ ;  /* 0x8000000810067c10 */ /* 0x000fe4000ff5e0ff */
[----:B------:R-:W-:Y:S02]  /*1ca0*/  SEL R3, RZ, 0x1, !P1 ;  /* 0x00000001ff037807 */ /* 0x000fe40004800000 */
[----:B------:R-:W-:Y:S02]  /*1cb0*/  IADD3.X R8, PT, PT, R19, ~UR9, RZ, P2, !PT ;  /* 0x8000000913087c10 */ /* 0x000fe400097fe4ff */
[----:B------:R-:W-:Y:S02]  /*1cc0*/  ISETP.GE.U32.AND P2, PT, R6, R3, PT ;  /* 0x000000030600720c */ /* 0x000fe40003f46070 */
[----:B------:R-:W-:Y:S02]  /*1cd0*/  IADD3 R17, P0, PT, R5, R10, RZ ;  /* 0x0000000a05117210 */ /* 0x000fe40007f1e0ff */
[----:B------:R-:W-:-:S02]  /*1ce0*/  ISETP.GE.U32.AND.EX P2, PT, R8, RZ, PT, P2 ;  /* 0x000000ff0800720c */ /* 0x000fc40003f46120 */
[----:B------:R-:W-:Y:S02]  /*1cf0*/  IADD3 R26, P5, PT, R24, -UR4, RZ ;  /* 0x80000004181a7c10 */ /* 0x000fe4000ffbe0ff */
[----:B------:R-:W-:Y:S02]  /*1d00*/  ISETP.LT.U32.OR.EX P2, PT, R19, UR9, !P2, P3 ;  /* 0x0000000913007c0c */ /* 0x000fe4000d741530 */
[----:B------:R-:W-:Y:S02]  /*1d10*/  IADD3 R2, P3, PT, R22, -UR10, RZ ;  /* 0x8000000a16027c10 */ /* 0x000fe4000ff7e0ff */
[----:B------:R-:W-:Y:S02]  /*1d20*/  SEL R3, RZ, 0x1, !P2 ;  /* 0x00000001ff037807 */ /* 0x000fe40005000000 */
[----:B------:R-:W-:Y:S02]  /*1d30*/  IADD3.X R4, PT, PT, R23, ~UR11, RZ, P3, !PT ;  /* 0x8000000b17047c10 */ /* 0x000fe40009ffe4ff */
[----:B------:R-:W-:-:S02]  /*1d40*/  ISETP.GE.U32.AND P4, PT, R2, R3, PT ;  /* 0x000000030200720c */ /* 0x000fc40003f86070 */
[----:B------:R-:W-:Y:S02]  /*1d50*/  ISETP.LT.U32.AND P3, PT, R22, UR10, PT ;  /* 0x0000000a16007c0c */ /* 0x000fe4000bf61070 */
[----:B------:R-:W-:Y:S02]  /*1d60*/  ISETP.GE.U32.AND.EX P4, PT, R4, RZ, PT, P4 ;  /* 0x000000ff0400720c */ /* 0x000fe40003f86140 */
[----:B------:R-:W-:Y:S02]  /*1d70*/  SEL R19, RZ, 0xffffffff, !P1 ;  /* 0xffffffffff137807 */ /* 0x000fe40004800000 */
[----:B------:R-:W-:Y:S02]  /*1d80*/  ISETP.LT.U32.OR.EX P3, PT, R23, UR11, !P4, P3 ;  /* 0x0000000b17007c0c */ /* 0x000fe4000e761530 */
[----:B------:R-:W-:Y:S02]  /*1d90*/  SEL R23, RZ, 0xffffffff, !P2 ;  /* 0xffffffffff177807 */ /* 0x000fe40005000000 */
[----:B------:R-:W-:-:S02]  /*1da0*/  SEL R3, RZ, 0xffffffff, !P3 ;  /* 0xffffffffff037807 */ /* 0x000fc40005800000 */
[----:B------:R-:W-:Y:S02]  /*1db0*/  IADD3 R16, P1, PT, R19, R6, RZ ;  /* 0x0000000613107210 */ /* 0x000fe40007f3e0ff */
[----:B------:R-:W-:Y:S01]  /*1dc0*/  IADD3 R22, P2, PT, R23, R2, RZ ;  /* 0x0000000217167210 */ /* 0x000fe20007f5e0ff */
[----:B------:R-:W-:Y:S01]  /*1dd0*/  IMAD.X R2, R5, 0x1, R0, P0 ;  /* 0x0000000105027824 */ /* 0x000fe200000e0600 */
[----:B------:R-:W-:Y:S01]  /*1de0*/  IADD3 R28, P3, PT, R3, R28, RZ ;  /* 0x0000001c031c7210 */ /* 0x000fe20007f7e0ff */
[----:B------:R-:W-:Y:S01]  /*1df0*/  IMAD.X R19, R19, 0x1, R8, P1 ;  /* 0x0000000113137824 */ /* 0x000fe200008e0608 */
[----:B------:R-:W-:Y:S01]  /*1e00*/  IADD3.X R27, PT, PT, R25, ~UR5, RZ, P5, !PT ;  /* 0x80000005191b7c10 */ /* 0x000fe2000affe4ff */
[----:B------:R-:W-:Y:S02]  /*1e10*/  IMAD.X R23, R23, 0x1, R4, P2 ;  /* 0x0000000117177824 */ /* 0x000fe400010e0604 */
[----:B------:R-:W-:Y:S01]  /*1e20*/  IMAD.X R29, R3, 0x1, R29, P3 ;  /* 0x00000001031d7824 */ /* 0x000fe200018e061d */
[----:B------:R-:W-:Y:S07]  /*1e30*/  BRA.U !UP0, `(.L_x_12) ;  /* 0x0000000108547547 */ /* 0x000fee000b800000 */
[----:B------:R-:W-:Y:S01]  /*1e40*/  MOV R24, 0x0 ;  /* 0x0000000000187802 */ /* 0x000fe20000000f00 */
[----:B------:R-:W-:Y:S01]  /*1e50*/  IMAD.MOV.U32 R8, RZ, RZ, R17 ;  /* 0x000000ffff087224 */ /* 0x000fe200078e0011 */
[----:B------:R0:W-:Y:S01]  /*1e60*/  STL.64 [R1+0x8], R26 ;  /* 0x0000081a01007387 */ /* 0x0001e20000100a00 */
[----:B------:R-:W-:Y:S01]  /*1e70*/  IMAD.MOV.U32 R9, RZ, RZ, R2 ;  /* 0x000000ffff097224 */ /* 0x000fe200078e0002 */
[----:B------:R-:W1:Y:S01]  /*1e80*/  LDCU.64 UR4, c[0x4][0x48] ;  /* 0x01000900ff0477ac */ /* 0x000e620008000a00 */
[----:B------:R-:W-:Y:S01]  /*1e90*/  IMAD.MOV.U32 R10, RZ, RZ, R16 ;  /* 0x000000ffff0a7224 */ /* 0x000fe200078e0010 */
[----:B------:R0:W-:Y:S01]  /*1ea0*/  STL [R1], RZ ;  /* 0x000000ff01007387 */ /* 0x0001e20000100800 */
[----:B------:R-:W-:Y:S01]  /*1eb0*/  IMAD.MOV.U32 R11, RZ, RZ, R19 ;  /* 0x000000ffff0b7224 */ /* 0x000fe200078e0013 */
[----:B------:R-:W2:Y:S01]  /*1ec0*/  LDC.64 R24, c[0x4][R24] ;  /* 0x0100000018187b82 */ /* 0x000ea20000000a00 */
[----:B------:R-:W-:Y:S02]  /*1ed0*/  IMAD.MOV.U32 R12, RZ, RZ, R22 ;  /* 0x000000ffff0c7224 */ /* 0x000fe400078e0016 */
[----:B------:R-:W-:Y:S01]  /*1ee0*/  IMAD.MOV.U32 R13, RZ, RZ, R23 ;  /* 0x000000ffff0d7224 */ /* 0x000fe200078e0017 */
[----:B------:R0:W-:Y:S01]  /*1ef0*/  STL.128 [R1+0x10], R8 ;  /* 0x0000100801007387 */ /* 0x0001e20000100c00 */
[----:B------:R-:W-:-:S02]  /*1f00*/  IMAD.MOV.U32 R14, RZ, RZ, R28 ;  /* 0x000000ffff0e7224 */ /* 0x000fc400078e001c */
[----:B------:R-:W-:Y:S02]  /*1f10*/  IMAD.MOV.U32 R15, RZ, RZ, R29 ;  /* 0x000000ffff0f7224 */ /* 0x000fe400078e001d */
[----:B------:R-:W-:Y:S02]  /*1f20*/  IMAD.U32 R6, RZ, RZ, UR50 ;  /* 0x00000032ff067e24 */ /* 0x000fe4000f8e00ff */
[----:B------:R-:W-:Y:S01]  /*1f30*/  IMAD.U32 R7, RZ, RZ, UR51 ;  /* 0x00000033ff077e24 */ /* 0x000fe2000f8e00ff */
[----:B------:R0:W-:Y:S01]  /*1f40*/  STL.128 [R1+0x20], R12 ;  /* 0x0000200c01007387 */ /* 0x0001e20000100c00 */
[----:B-1----:R-:W-:Y:S02]  /*1f50*/  IMAD.U32 R4, RZ, RZ, UR4 ;  /* 0x00000004ff047e24 */ /* 0x002fe4000f8e00ff */
[----:B------:R-:W-:-:S07]  /*1f60*/  IMAD.U32 R5, RZ, RZ, UR5 ;  /* 0x00000005ff057e24 */ /* 0x000fce000f8e00ff */
[----:B------:R-:W-:-:S07]  /*1f70*/  LEPC R20, `(.L_x_12) ;  /* 0x000000001014794e */ /* 0x000fce0000000000 */
[----:B0-2---:R-:W-:Y:S05]  /*1f80*/  CALL.ABS.NOINC R24 ;  /* 0x0000000018007343 */ /* 0x005fea0003c00000 */
.L_x_12:
[----:B------:R-:W-:Y:S01]  /*1f90*/  ISETP.NE.U32.AND P0, PT, R28, RZ, PT ;  /* 0x000000ff1c00720c */ /* 0x000fe20003f05070 */
[----:B------:R-:W-:Y:S02]  /*1fa0*/  IMAD.MOV.U32 R18, RZ, RZ, 0x1 ;  /* 0x00000001ff127424 */ /* 0x000fe400078e00ff */
[----:B------:R-:W-:Y:S01]  /*1fb0*/  IMAD.MOV.U32 R10, RZ, RZ, 0x1 ;  /* 0x00000001ff0a7424 */ /* 0x000fe200078e00ff */
        /* <DEDUP_REMOVED lines=20> */
[----:B------:R-:W0:Y:S02]  /*2100*/  LDC.64 R4, c[0x3][0x8] ;  /* 0x00c00200ff047b82 */ /* 0x000e240000000a00 */
[----:B0-----:R-:W-:-:S04]  /*2110*/  ISETP.GT.U32.AND P0, PT, R17, R4, PT ;  /* 0x000000041100720c */ /* 0x001fc80003f04070 */
[----:B------:R-:W-:Y:S02]  /*2120*/  ISETP.GT.U32.AND.EX P2, PT, R2, R5, PT, P0 ;  /* 0x000000050200720c */ /* 0x000fe40003f44100 */
[----:B------:R-:W-:-:S11]  /*2130*/  PLOP3.LUT P0, PT, PT, PT, PT, 0x80, 0x8 ;  /* 0x000000000008781c */ /* 0x000fd60003f0f070 */
[----:B------:R-:W0:Y:S01]  /*2140*/  @!P2 LDC.64 R6, c[0x3][RZ] ;  /* 0x00c00000ff06ab82 */ /* 0x000e220000000a00 */
[----:B------:R-:W-:Y:S02]  /*2150*/  @!P2 ISETP.GE.U32.AND P3, PT, R17, R4, PT ;  /* 0x000000041100a20c */ /* 0x000fe40003f66070 */
[----:B0-----:R-:W-:-:S04]  /*2160*/  @!P2 ISETP.GE.U32.AND P1, PT, R26, R6, PT ;  /* 0x000000061a00a20c */ /* 0x001fc80003f26070 */
[----:B------:R-:W-:-:S04]  /*2170*/  @!P2 ISETP.GE.U32.AND.EX P1, PT, R27, R7, PT, P1 ;  /* 0x000000071b00a20c */ /* 0x000fc80003f26110 */
[----:B------:R-:W-:-:S13]  /*2180*/  @!P2 ISETP.GE.U32.AND.EX P0, PT, R2, R5, P1, P3 ;  /* 0x000000050200a20c */ /* 0x000fda0000f06130 */
.L_x_14:
[----:B------:R-:W-:-:S07]  /*2190*/  SEL R18, RZ, 0x1, !P0 ;  /* 0x00000001ff127807 */ /* 0x000fce0004000000 */
.L_x_13:
[----:B------:R-:W-:-:S09]  /*21a0*/  UISETP.NE.AND UP0, UPT, UR54, URZ, UPT ;  /* 0x000000ff3600728c */ /* 0x000fd2000bf05270 */
[----:B------:R-:W-:Y:S05]  /*21b0*/  BRA.U !UP0, `(.L_x_15) ;  /* 0x0000000108347547 */ /* 0x000fea000b800000 */
[----:B------:R-:W-:Y:S01]  /*21c0*/  MOV R8, 0x0 ;  /* 0x0000000000087802 */ /* 0x000fe20000000f00 */
[----:B------:R0:W-:Y:S01]  /*21d0*/  STL [R1], R10 ;  /* 0x0000000a01007387 */ /* 0x0001e20000100800 */
[----:B------:R-:W-:Y:S01]  /*21e0*/  LOP3.LUT R0, R18, 0xffff, RZ, 0xc0, !PT ;  /* 0x0000ffff12007812 */ /* 0x000fe200078ec0ff */
[----:B------:R-:W1:Y:S01]  /*21f0*/  LDCU.64 UR4, c[0x4][0x40] ;  /* 0x01000800ff0477ac */ /* 0x000e620008000a00 */
[----:B------:R-:W-:Y:S01]  /*2200*/  IMAD.U32 R6, RZ, RZ, UR50 ;  /* 0x00000032ff067e24 */ /* 0x000fe2000f8e00ff */
[----:B------:R0:W-:Y:S01]  /*2210*/  STL.64 [R1+0x8], R28 ;  /* 0x0000081c01007387 */ /* 0x0001e20000100a00 */
[----:B------:R-:W2:Y:S01]  /*2220*/  LDC.64 R8, c[0x4][R8] ;  /* 0x0100000008087b82 */ /* 0x000ea20000000a00 */
[----:B------:R-:W-:Y:S02]  /*2230*/  IMAD.U32 R7, RZ, RZ, UR51 ;  /* 0x00000033ff077e24 */ /* 0x000fe4000f8e00ff */
[----:B------:R0:W-:Y:S01]  /*2240*/  STL [R1+0x10], R0 ;  /* 0x0000100001007387 */ /* 0x0001e20000100800 */
[----:B-1----:R-:W-:-:S02]  /*2250*/  IMAD.U32 R4, RZ, RZ, UR4 ;  /* 0x00000004ff047e24 */ /* 0x002fc4000f8e00ff */
[----:B0-----:R-:W-:-:S07]  /*2260*/  IMAD.U32 R5, RZ, RZ, UR5 ;  /* 0x00000005ff057e24 */ /* 0x001fce000f8e00ff */
[----:B------:R-:W-:-:S07]  /*2270*/  LEPC R20, `(.L_x_15) ;  /* 0x000000001014794e */ /* 0x000fce0000000000 */
[----:B--2---:R-:W-:Y:S05]  /*2280*/  CALL.ABS.NOINC R8 ;  /* 0x0000000008007343 */ /* 0x004fea0003c00000 */
.L_x_15:
[----:B------:R-:W-:Y:S01]  /*2290*/  PRMT R0, R18, 0x9910, RZ ;  /* 0x0000991012007816 */ /* 0x000fe200000000ff */
[----:B------:R-:W-:Y:S02]  /*22a0*/  IMAD.MOV.U32 R24, RZ, RZ, R26 ;  /* 0x000000ffff187224 */ /* 0x000fe400078e001a */
[----:B------:R-:W-:Y:S01]  /*22b0*/  IMAD.MOV.U32 R25, RZ, RZ, R27 ;  /* 0x000000ffff197224 */ /* 0x000fe200078e001b */
        /* <DEDUP_REMOVED lines=24> */
[C---:B------:R-:W-:Y:S02]  /*2440*/  IADD3 R7, P3, PT, R22.reuse, -UR10, RZ ;  /* 0x8000000a16077c10 */ /* 0x040fe4000ff7e0ff */
[----:B------:R-:W-:Y:S02]  /*2450*/  SEL R2, RZ, 0x1, !P2 ;  /* 0x00000001ff027807 */ /* 0x000fe40005000000 */
[----:B------:R-:W-:Y:S02]  /*2460*/  IADD3.X R10, PT, PT, R23, ~UR11, RZ, P3, !PT ;  /* 0x8000000b170a7c10 */ /* 0x000fe40009ffe4ff */
[----:B------:R-:W-:Y:S01]  /*2470*/  ISETP.GE.U32.AND P4, PT, R7, R2, PT ;  /* 0x000000020700720c */ /* 0x000fe20003f86070 */
[----:B------:R-:W-:Y:S01]  /*2480*/  IMAD.X R2, R5, 0x1, R0, P0 ;  /* 0x0000000105027824 */ /* 0x000fe200000e0600 */
[----:B------:R-:W-:-:S02]  /*2490*/  ISETP.LT.U32.AND P3, PT, R22, UR10, PT ;  /* 0x0000000a16007c0c */ /* 0x000fc4000bf61070 */
[----:B------:R-:W-:Y:S02]  /*24a0*/  ISETP.GE.U32.AND.EX P4, PT, R10, RZ, PT, P4 ;  /* 0x000000ff0a00720c */ /* 0x000fe40003f86140 */
[----:B------:R-:W-:Y:S02]  /*24b0*/  SEL R19, RZ, 0xffffffff, !P1 ;  /* 0xffffffffff137807 */ /* 0x000fe40004800000 */
[----:B------:R-:W-:Y:S02]  /*24c0*/  ISETP.LT.U32.OR.EX P3, PT, R23, UR11, !P4, P3 ;  /* 0x0000000b17007c0c */ /* 0x000fe4000e761530 */
[----:B------:R-:W-:Y:S02]  /*24d0*/  SEL R23, RZ, 0xffffffff, !P2 ;  /* 0xffffffffff177807 */ /* 0x000fe40005000000 */
[----:B------:R-:W-:Y:S02]  /*24e0*/  SEL R3, RZ, 0xffffffff, !P3 ;  /* 0xffffffffff037807 */ /* 0x000fe40005800000 */
[----:B------:R-:W-:-:S02]  /*24f0*/  IADD3 R16, P1, PT, R19, R6, RZ ;  /* 0x0000000613107210 */ /* 0x000fc40007f3e0ff */
[----:B------:R-:W-:Y:S02]  /*2500*/  IADD3 R22, P2, PT, R23, R7, RZ ;  /* 0x0000000717167210 */ /* 0x000fe40007f5e0ff */
[----:B------:R-:W-:Y:S01]  /*2510*/  IADD3 R28, P3, PT, R3, R28, RZ ;  /* 0x0000001c031c7210 */ /* 0x000fe20007f7e0ff */
[----:B------:R-:W-:Y:S01]  /*2520*/  IMAD.X R19, R19, 0x1, R8, P1 ;  /* 0x0000000113137824 */ /* 0x000fe200008e0608 */
[----:B------:R-:W-:Y:S01]  /*2530*/  IADD3.X R25, PT, PT, R27, ~UR5, RZ, P5, !PT ;  /* 0x800000051b197c10 */ /* 0x000fe2000affe4ff */
[----:B------:R-:W-:Y:S02]  /*2540*/  IMAD.X R23, R23, 0x1, R10, P2 ;  /* 0x0000000117177824 */ /* 0x000fe400010e060a */
[----:B------:R-:W-:Y:S01]  /*2550*/  IMAD.X R29, R3, 0x1, R29, P3 ;  /* 0x00000001031d7824 */ /* 0x000fe200018e061d */
[----:B------:R-:W-:Y:S07]  /*2560*/  BRA.U !UP0, `(.L_x_16) ;  /* 0x0000000108587547 */ /* 0x000fee000b800000 */
[----:B------:R-:W-:Y:S01]  /*2570*/  MOV R26, 0x0 ;  /* 0x00000000001a7802 */ /* 0x000fe20000000f00 */
[----:B------:R-:W-:Y:S01]  /*2580*/  IMAD.MOV.U32 R0, RZ, RZ, 0x1 ;  /* 0x00000001ff007424 */ /* 0x000fe200078e00ff */
[----:B------:R0:W-:Y:S01]  /*2590*/  STL.64 [R1+0x8], R24 ;  /* 0x0000081801007387 */ /* 0x0001e20000100a00 */
[----:B------:R-:W-:Y:S01]  /*25a0*/  IMAD.MOV.U32 R8, RZ, RZ, R17 ;  /* 0x000000ffff087224 */ /* 0x000fe200078e0011 */
[----:B------:R-:W1:Y:S01]  /*25b0*/  LDCU.64 UR4, c[0x4][0x48] ;  /* 0x01000900ff0477ac */ /* 0x000e620008000a00 */
[----:B------:R-:W-:Y:S01]  /*25c0*/  IMAD.MOV.U32 R9, RZ, RZ, R2 ;  /* 0x000000ffff097224 */ /* 0x000fe200078e0002 */
[----:B------:R0:W-:Y:S01]  /*25d0*/  STL [R1], R0 ;  /* 0x0000000001007387 */ /* 0x0001e20000100800 */
[----:B------:R-:W-:Y:S01]  /*25e0*/  IMAD.MOV.U32 R10, RZ, RZ, R16 ;  /* 0x000000ffff0a7224 */ /* 0x000fe200078e0010 */
[----:B------:R-:W2:Y:S01]  /*25f0*/  LDC.64 R26, c[0x4][R26] ;  /* 0x010000001a1a7b82 */ /* 0x000ea20000000a00 */
[----:B------:R-:W-:Y:S02]  /*2600*/  IMAD.MOV.U32 R11, RZ, RZ, R19 ;  /* 0x000000ffff0b7224 */ /* 0x000fe400078e0013 */
[----:B------:R-:W-:-:S02]  /*2610*/  IMAD.MOV.U32 R12, RZ, RZ, R22 ;  /* 0x000000ffff0c7224 */ /* 0x000fc400078e0016 */
[----:B------:R-:W-:Y:S01]  /*2620*/  IMAD.MOV.U32 R13, RZ, RZ, R23 ;  /* 0x000000ffff0d7224 */ /* 0x000fe200078e0017 */
[----:B------:R0:W-:Y:S01]  /*2630*/  STL.128 [R1+0x10], R8 ;  /* 0x0000100801007387 */ /* 0x0001e20000100c00 */
[----:B------:R-:W-:Y:S02]  /*2640*/  IMAD.MOV.U32 R14, RZ, RZ, R28 ;  /* 0x000000ffff0e7224 */ /* 0x000fe400078e001c */
[----:B------:R-:W-:Y:S02]  /*2650*/  IMAD.MOV.U32 R15, RZ, RZ, R29 ;  /* 0x000000ffff0f7224 */ /* 0x000fe400078e001d */
[----:B------:R-:W-:Y:S02]  /*2660*/  IMAD.U32 R6, RZ, RZ, UR50 ;  /* 0x00000032ff067e24 */ /* 0x000fe4000f8e00ff */
[----:B------:R-:W-:Y:S01]  /*2670*/  IMAD.U32 R7, RZ, RZ, UR51 ;  /* 0x00000033ff077e24 */ /* 0x000fe2000f8e00ff */
[----:B------:R0:W-:Y:S01]  /*2680*/  STL.128 [R1+0x20], R12 ;  /* 0x0000200c01007387 */ /* 0x0001e20000100c00 */
[----:B-1----:R-:W-:-:S02]  /*2690*/  IMAD.U32 R4, RZ, RZ, UR4 ;  /* 0x00000004ff047e24 */ /* 0x002fc4000f8e00ff */
[----:B------:R-:W-:-:S07]  /*26a0*/  IMAD.U32 R5, RZ, RZ, UR5 ;  /* 0x00000005ff057e24 */ /* 0x000fce000f8e00ff */
[----:B------:R-:W-:-:S07]  /*26b0*/  LEPC R20, `(.L_x_16) ;  /* 0x000000001014794e */ /* 0x000fce0000000000 */
[----:B0-2---:R-:W-:Y:S05]  /*26c0*/  CALL.ABS.NOINC R26 ;  /* 0x000000001a007343 */ /* 0x005fea0003c00000 */
.L_x_16:
        /* <DEDUP_REMOVED lines=24> */
[----:B------:R-:W-:-:S13]  /*2850*/  ISETP.GT.U32.AND.EX P1, PT, R2, R5, PT, P0 ;  /* 0x000000050200720c */ /* 0x000fda0003f24100 */
[----:B------:R-:W0:Y:S01]  /*2860*/  @!P1 LDC.64 R6, c[0x3][RZ] ;  /* 0x00c00000ff069b82 */ /* 0x000e220000000a00 */
[----:B------:R-:W-:Y:S02]  /*2870*/  @!P1 ISETP.GE.U32.AND P3, PT, R17, R4, PT ;  /* 0x000000041100920c */ /* 0x000fe40003f66070 */
[----:B0-----:R-:W-:-:S04]  /*2880*/  @!P1 ISETP.GE.U32.AND P0, PT, R24, R6, PT ;  /* 0x000000061800920c */ /* 0x001fc80003f06070 */
[----:B------:R-:W-:Y:S02]  /*2890*/  @!P1 ISETP.GE.U32.AND.EX P2, PT, R25, R7, PT, P0 ;  /* 0x000000071900920c */ /* 0x000fe40003f46100 */
[----:B------:R-:W-:Y:S02]  /*28a0*/  PLOP3.LUT P0, PT, PT, PT, PT, 0x80, 0x8 ;  /* 0x000000000008781c */ /* 0x000fe40003f0f070 */
[----:B------:R-:W-:-:S13]  /*28b0*/  @!P1 ISETP.GE.U32.AND.EX P0, PT, R2, R5, P2, P3 ;  /* 0x000000050200920c */ /* 0x000fda0001706130 */
.L_x_18:
[----:B------:R-:W-:-:S07]  /*28c0*/  SEL R18, RZ, 0x1, !P0 ;  /* 0x00000001ff127807 */ /* 0x000fce0004000000 */
.L_x_17:
[----:B------:R-:W-:-:S09]  /*28d0*/  UISETP.NE.AND UP0, UPT, UR54, URZ, UPT ;  /* 0x000000ff3600728c */ /* 0x000fd2000bf05270 */
[----:B------:R-:W-:Y:S05]  /*28e0*/  BRA.U !UP0, `(.L_x_19) ;  /* 0x0000000108387547 */ /* 0x000fea000b800000 */
[----:B------:R-:W-:Y:S01]  /*28f0*/  MOV R8, 0x0 ;  /* 0x0000000000087802 */ /* 0x000fe20000000f00 */
[----:B------:R-:W-:Y:S01]  /*2900*/  IMAD.MOV.U32 R10, RZ, RZ, 0x2 ;  /* 0x00000002ff0a7424 */ /* 0x000fe200078e00ff */
[----:B------:R-:W-:Y:S01]  /*2910*/  LOP3.LUT R0, R18, 0xffff, RZ, 0xc0, !PT ;  /* 0x0000ffff12007812 */ /* 0x000fe200078ec0ff */
[----:B------:R0:W-:Y:S01]  /*2920*/  STL.64 [R1+0x8], R28 ;  /* 0x0000081c01007387 */ /* 0x0001e20000100a00 */
[----:B------:R-:W1:Y:S01]  /*2930*/  LDCU.64 UR4, c[0x4][0x40] ;  /* 0x01000800ff0477ac */ /* 0x000e620008000a00 */
[----:B------:R-:W-:Y:S01]  /*2940*/  IMAD.U32 R6, RZ, RZ, UR50 ;  /* 0x00000032ff067e24 */ /* 0x000fe2000f8e00ff */
[----:B------:R-:W2:Y:S01]  /*2950*/  LDC.64 R8, c[0x4][R8] ;  /* 0x0100000008087b82 */ /* 0x000ea20000000a00 */
[----:B------:R0:W-:Y:S01]  /*2960*/  STL [R1+0x10], R0 ;  /* 0x0000100001007387 */ /* 0x0001e20000100800 */
[----:B------:R-:W-:-:S03]  /*2970*/  IMAD.U32 R7, RZ, RZ, UR51 ;  /* 0x00000033ff077e24 */ /* 0x000fc6000f8e00ff */
[----:B------:R0:W-:Y:S01]  /*2980*/  STL [R1], R10 ;  /* 0x0000000a01007387 */ /* 0x0001e20000100800 */
[----:B-1----:R-:W-:Y:S02]  /*2990*/  IMAD.U32 R4, RZ, RZ, UR4 ;  /* 0x00000004ff047e24 */ /* 0x002fe4000f8e00ff */
[----:B0-----:R-:W-:-:S07]  /*29a0*/  IMAD.U32 R5, RZ, RZ, UR5 ;  /* 0x00000005ff057e24 */ /* 0x001fce000f8e00ff */
[----:B------:R-:W-:-:S07]  /*29b0*/  LEPC R20, `(.L_x_19) ;  /* 0x000000001014794e */ /* 0x000fce0000000000 */
[----:B--2---:R-:W-:Y:S05]  /*29c0*/  CALL.ABS.NOINC R8 ;  /* 0x0000000008007343 */ /* 0x004fea0003c00000 */
.L_x_19:
        /* <DEDUP_REMOVED lines=15> */
[----:B------:R-:W-:Y:S02]  /*2ac0*/  IADD3 R26, P5, PT, R24, -UR4, RZ ;  /* 0x80000004181a7c10 */ /* 0x000fe4000ffbe0ff */
[----:B------:R-:W-:-:S02]  /*2ad0*/  ISETP.LT.U32.OR.EX P1, PT, R2, UR7, !P1, P2 ;  /* 0x0000000702007c0c */ /* 0x000fc4000cf21520 */
[----:B------:R-:W-:Y:S01]  /*2ae0*/  IADD3 R5, P2, PT, R16, -UR8, RZ ;  /* 0x8000000810057c10 */ /* 0x000fe2000ff5e0ff */
[----:B------:R-:W-:Y:S01]  /*2af0*/  IMAD.MOV.U32 R24, RZ, RZ, R26 ;  /* 0x000000ffff187224 */ /* 0x000fe200078e001a */
[----:B------:R-:W-:Y:S02]  /*2b00*/  SEL R0, RZ, 0x1, !P1 ;  /* 0x00000001ff007807 */ /* 0x000fe40004800000 */
[----:B------:R-:W-:Y:S02]  /*2b10*/  IADD3.X R6, PT, PT, R19, ~UR9, RZ, P2, !PT ;  /* 0x8000000913067c10 */ /* 0x000fe400097fe4ff */
[----:B------:R-:W-:Y:S02]  /*2b20*/  ISETP.GE.U32.AND P2, PT, R5, R0, PT ;  /* 0x000000000500720c */ /* 0x000fe40003f46070 */
[----:B------:R-:W-:Y:S02]  /*2b30*/  SEL R7, RZ, 0xffffffff, !P1 ;  /* 0xffffffffff077807 */ /* 0x000fe40004800000 */
[----:B------:R-:W-:-:S02]  /*2b40*/  ISETP.GE.U32.AND.EX P2, PT, R6, RZ, PT, P2 ;  /* 0x000000ff0600720c */ /* 0x000fc40003f46120 */
[----:B------:R-:W-:Y:S02]  /*2b50*/  IADD3.X R27, PT, PT, R25, ~UR5, RZ, P5, !PT ;  /* 0x80000005191b7c10 */ /* 0x000fe4000affe4ff */
[----:B------:R-:W-:Y:S02]  /*2b60*/  ISETP.LT.U32.OR.EX P2, PT, R19, UR9, !P2, P3 ;  /* 0x0000000913007c0c */ /* 0x000fe4000d741530 */
[----:B------:R-:W-:Y:S01]  /*2b70*/  IADD3 R9, P3, PT, R22, -UR10, RZ ;  /* 0x8000000a16097c10 */ /* 0x000fe2000ff7e0ff */
[----:B------:R-:W-:Y:S01]  /*2b80*/  IMAD.MOV.U32 R25, RZ, RZ, R27 ;  /* 0x000000ffff197224 */ /* 0x000fe200078e001b */
[----:B------:R-:W-:Y:S02]  /*2b90*/  SEL R0, RZ, 0x1, !P2 ;  /* 0x00000001ff007807 */ /* 0x000fe40005000000 */
[----:B------:R-:W-:Y:S02]  /*2ba0*/  IADD3.X R8, PT, PT, R23, ~UR11, RZ, P3, !PT ;  /* 0x8000000b17087c10 */ /* 0x000fe40009ffe4ff */
[----:B------:R-:W-:-:S02]  /*2bb0*/  ISETP.GE.U32.AND P4, PT, R9, R0, PT ;  /* 0x000000000900720c */ /* 0x000fc40003f86070 */
[----:B------:R-:W-:Y:S02]  /*2bc0*/  ISETP.LT.U32.AND P3, PT, R22, UR10, PT ;  /* 0x0000000a16007c0c */ /* 0x000fe4000bf61070 */
[----:B------:R-:W-:Y:S02]  /*2bd0*/  ISETP.GE.U32.AND.EX P4, PT, R8, RZ, PT, P4 ;  /* 0x000000ff0800720c */ /* 0x000fe40003f86140 */
[----:B------:R-:W-:Y:S02]  /*2be0*/  SEL R0, RZ, 0xffffffff, P0 ;  /* 0xffffffffff007807 */ /* 0x000fe40000000000 */
[----:B------:R-:W-:Y:S02]  /*2bf0*/  ISETP.LT.U32.OR.EX P3, PT, R23, UR11, !P4, P3 ;  /* 0x0000000b17007c0c */ /* 0x000fe4000e761530 */
[----:B------:R-:W-:Y:S02]  /*2c00*/  SEL R10, RZ, 0xffffffff, !P2 ;  /* 0xffffffffff0a7807 */ /* 0x000fe40005000000 */
[----:B------:R-:W-:-:S02]  /*2c10*/  SEL R15, RZ, 0xffffffff, !P3 ;  /* 0xffffffffff0f7807 */ /* 0x000fc40005800000 */
[----:B------:R-:W-:Y:S02]  /*2c20*/  IADD3 R17, P1, PT, R0, R3, RZ ;  /* 0x0000000300117210 */ /* 0x000fe40007f3e0ff */
[C---:B------:R-:W-:Y:S02]  /*2c30*/  IADD3 R16, P2, PT, R7.reuse, R5, RZ ;  /* 0x0000000507107210 */ /* 0x040fe40007f5e0ff */
[----:B------:R-:W-:Y:S01]  /*2c40*/  IADD3 R22, P3, PT, R10, R9, RZ ;  /* 0x000000090a167210 */ /* 0x000fe20007f7e0ff */
[----:B------:R-:W-:Y:S01]  /*2c50*/  IMAD.X R2, R0, 0x1, R4, P1 ;  /* 0x0000000100027824 */ /* 0x000fe200008e0604 */
[----:B------:R-:W-:Y:S01]  /*2c60*/  IADD3 R14, P0, PT, R28, R15, RZ ;  /* 0x0000000f1c0e7210 */ /* 0x000fe20007f1e0ff */
[----:B------:R-:W-:Y:S02]  /*2c70*/  IMAD.X R19, R7, 0x1, R6, P2 ;  /* 0x0000000107137824 */ /* 0x000fe400010e0606 */
        /* <DEDUP_REMOVED lines=16> */
[----:B------:R-:W-:Y:S02]  /*2d80*/  IMAD.U32 R6, RZ, RZ, UR50 ;  /* 0x00000032ff067e24 */ /* 0x000fe4000f8e00ff */
[----:B------:R-:W-:Y:S01]  /*2d90*/  IMAD.U32 R7, RZ, RZ, UR51 ;  /* 0x00000033ff077e24 */ /* 0x000fe2000f8e00ff */
[----:B------:R0:W-:Y:S01]  /*2da0*/  STL.128 [R1+0x20], R12 ;  /* 0x0000200c01007387 */ /* 0x0001e20000100c00 */
[----:B-1----:R-:W-:Y:S02]  /*2db0*/  IMAD.U32 R4, RZ, RZ, UR4 ;  /* 0x00000004ff047e24 */ /* 0x002fe4000f8e00ff */
[----:B------:R-:W-:-:S07]  /*2dc0*/  IMAD.U32 R5, RZ, RZ, UR5 ;  /* 0x00000005ff057e24 */ /* 0x000fce000f8e00ff */
[----:B------:R-:W-:-:S07]  /*2dd0*/  LEPC R20, `(.L_x_20) ;  /* 0x000000001014794e */ /* 0x000fce0000000000 */
[----:B0-2---:R-:W-:Y:S05]  /*2de0*/  CALL.ABS.NOINC R24 ;  /* 0x0000000018007343 */ /* 0x005fea0003c00000 */
.L_x_20:
[----:B------:R-:W-:Y:S02]  /*2df0*/  IMAD.MOV.U32 R24, RZ, RZ, R26 ;  /* 0x000000ffff187224 */ /* 0x000fe400078e001a */
[----:B------:R-:W-:-:S07]  /*2e00*/  IMAD.MOV.U32 R25, RZ, RZ, R27 ;  /* 0x000000ffff197224 */ /* 0x000fce00078e001b */
.L_x_11:
[----:B------:R-:W0:Y:S01]  /*2e10*/  LDC.64 R4, c[0x0][0x388] ;  /* 0x0000e200ff047b82 */ /* 0x000e220000000a00 */
[----:B------:R-:W-:Y:S02]  /*2e20*/  IMAD.MOV.U32 R3, RZ, RZ, R2 ;  /* 0x000000ffff037224 */ /* 0x000fe400078e0002 */
[----:B------:R-:W-:Y:S02]  /*2e30*/  IMAD.MOV.U32 R2, RZ, RZ, R17 ;  /* 0x000000ffff027224 */ /* 0x000fe400078e0011 */
[----:B------:R-:W-:Y:S01]  /*2e40*/  IMAD.MOV.U32 R17, RZ, RZ, R19 ;  /* 0x000000ffff117224 */ /* 0x000fe200078e0013 */
[----:B0-----:R-:W-:Y:S04]  /*2e50*/  STG.E.64 desc[UR36][R4.64], R24 ;  /* 0x0000001804007986 */ /* 0x001fe8000c101b24 */
[----:B------:R-:W-:Y:S04]  /*2e60*/  STG.E.64 desc[UR36][R4.64+0x8], R2 ;  /* 0x0000080204007986 */ /* 0x000fe8000c101b24 */
[----:B------:R-:W-:Y:S04]  /*2e70*/  STG.E.64 desc[UR36][R4.64+0x10], R16 ;  /* 0x0000101004007986 */ /* 0x000fe8000c101b24 */
[----:B------:R-:W-:Y:S01]  /*2e80*/  STG.E.64 desc[UR36][R4.64+0x18], R22 ;  /* 0x0000181604007986 */ /* 0x000fe2000c101b24 */
[----:B------:R-:W-:Y:S05]  /*2e90*/  EXIT ;  /* 0x000000000000794d */ /* 0x000fea0003800000 */
.L_x_21:
[----:B------:R-:W-:-:S00]  /*2ea0*/  BRA `(.L_x_21) ;  /* 0xfffffffc00fc7947 */ /* 0x000fc0000383ffff */
[----:B------:R-:W-:-:S00]  /*2eb0*/  NOP ;  /* 0x0000000000007918 */ /* 0x000fc00000000000 */
        /* <DEDUP_REMOVED lines=12> */
.L_x_678:


//--------------------- .text.test_point_double   --------------------------
	.section	.text.test_point_double,"ax",@progbits
	.align	128
        .global         test_point_double
        .type           test_point_double,@function
        .size           test_point_double,(.L_x_679 - test_point_double)
        .other          test_point_double,@"STO_CUDA_ENTRY STV_DEFAULT"
test_point_double:
.text.test_point_double:
[----:B------:R-:W0:Y:S01]  /*0000*/  LDC R1, c[0x0][0x37c] ;  /* 0x0000df00ff017b82 */ /* 0x000e220000000800 */
[----:B------:R-:W1:Y:S07]  /*0010*/  S2R R0, SR_TID.X ;  /* 0x0000000000007919 */ /* 0x000e6e0000002100 */
[----:B------:R-:W2:Y:S01]  /*0020*/  S2UR UR4, SR_CTAID.X ;  /* 0x00000000000479c3 */ /* 0x000ea20000002500 */
[----:B------:R-:W3:Y:S01]  /*0030*/  LDCU UR47, c[0x0][0x2fc] ;  /* 0x00005f80ff2f77ac */ /* 0x000ee20008000800 */
[----:B0-----:R-:W-:Y:S01]  /*0040*/  VIADD R1, R1, 0xffffff20 ;  /* 0xffffff2001017836 */ /* 0x001fe20000000000 */
[----:B------:R-:W2:Y:S04]  /*0050*/  LDCU UR5, c[0x0][0x360] ;  /* 0x00006c00ff0577ac */ /* 0x000ea80008000800 */
[C---:B------:R-:W-:Y:S01]  /*0060*/  R2UR UR6, R1.reuse ;  /* 0x00000000010672ca */ /* 0x040fe200000e0000 */
[----:B------:R-:W0:Y:S01]  /*0070*/  LDCU UR46, c[0x0][0x2f8] ;  /* 0x00005f00ff2e77ac */ /* 0x000e220008000800 */
[----:B------:R-:W-:Y:S01]  /*0080*/  R2UR UR49, R1 ;  /* 0x00000000013172ca */ /* 0x000fe200000e0000 */
[----:B--2---:R-:W-:-:S10]  /*0090*/  UIMAD UR4, UR4, UR5, URZ ;  /* 0x00000005040472a4 */ /* 0x004fd4000f8e02ff */
[----:B0-----:R-:W-:Y:S01]  /*00a0*/  UIADD3 UR46, UP0, UPT, UR6, UR46, URZ ;  /* 0x0000002e062e7290 */ /* 0x001fe2000ff1e0ff */
[----:B-1----:R-:W-:-:S03]  /*00b0*/  IMAD.MOV R0, RZ, RZ, -R0 ;  /* 0x000000ffff007224 */ /* 0x002fc600078e0a00 */
[----:B---3--:R-:W-:Y:S02]  /*00c0*/  UIADD3.X UR47, UPT, UPT, URZ, UR47, URZ, UP0, !UPT ;  /* 0x0000002fff2f7290 */ /* 0x008fe400087fe4ff */
[----:B------:R-:W-:Y:S01]  /*00d0*/  UIADD3 UR48, UP0, UPT, UR46, 0x30, URZ ;  /* 0x000000302e307890 */ /* 0x000fe2000ff1e0ff */
[----:B------:R-:W-:-:S03]  /*00e0*/  ISETP.NE.AND P0, PT, R0, UR4, PT ;  /* 0x0000000400007c0c */ /* 0x000fc6000bf05270 */
[----:B------:R-:W-:-:S10]  /*00f0*/  UIADD3.X UR50, UPT, UPT, URZ, UR47, URZ, UP0, !UPT ;  /* 0x0000002fff327290 */ /* 0x000fd400087fe4ff */
[----:B------:R-:W-:Y:S05]  /*0100*/  @P0 EXIT ;  /* 0x000000000000094d */ /* 0x000fea0003800000 */
[----:B------:R-:W0:Y:S01]  /*0110*/  LDC.64 R12, c[0x0][0x388] ;  /* 0x0000e200ff0c7b82 */ /* 0x000e220000000a00 */
[----:B------:R-:W0:Y:S02]  /*0120*/  LDCU.64 UR36, c[0x0][0x358] ;  /* 0x00006b00ff2477ac */ /* 0x000e240008000a00 */
[----:B0-----:R-:W2:Y:S04]  /*0130*/  LDG.E.64 R50, desc[UR36][R12.64] ;  /* 0x000000240c327981 */ /* 0x001ea8000c1e1b00 */
[----:B------:R-:W3:Y:S04]  /*0140*/  LDG.E.64 R56, desc[UR36][R12.64+0x8] ;  /* 0x000008240c387981 */ /* 0x000ee8000c1e1b00 */
[----:B------:R-:W4:Y:S04]  /*0150*/  LDG.E.64 R54, desc[UR36][R12.64+0x10] ;  /* 0x000010240c367981 */ /* 0x000f28000c1e1b00 */
[----:B------:R0:W4:Y:S01]  /*0160*/  LDG.E.64 R52, desc[UR36][R12.64+0x18] ;  /* 0x000018240c347981 */ /* 0x000122000c1e1b00 */
[----:B------:R-:W1:Y:S08]  /*0170*/  LDC.64 R14, c[0x0][0x390] ;  /* 0x0000e400ff0e7b82 */ /* 0x000e700000000a00 */
[----:B------:R-:W0:Y:S01]  /*0180*/  LDC.64 R2, c[0x0][0x380] ;  /* 0x0000e000ff027b82 */ /* 0x000e220000000a00 */
[----:B-1----:R-:W4:Y:S04]  /*0190*/  LDG.E.64 R4, desc[UR36][R14.64+0x8] ;  /* 0x000008240e047981 */ /* 0x002f28000c1e1b00 */
[----:B------:R-:W4:Y:S04]  /*01a0*/  LDG.E.64 R8, desc[UR36][R14.64] ;  /* 0x000000240e087981 */ /* 0x000f28000c1e1b00 */
[----:B------:R-:W4:Y:S04]  /*01b0*/  LDG.E.64 R6, desc[UR36][R14.64+0x10] ;  /* 0x000010240e067981 */ /* 0x000f28000c1e1b00 */
[----:B------:R-:W4:Y:S04]  /*01c0*/  LDG.E.64 R10, desc[UR36][R14.64+0x18] ;  /* 0x000018240e0a7981 */ /* 0x000f28000c1e1b00 */
[----:B0-----:R-:W5:Y:S04]  /*01d0*/  LDG.E.64 R42, desc[UR36][R2.64] ;  /* 0x00000024022a7981 */ /* 0x001f68000c1e1b00 */
[----:B------:R-:W5:Y:S04]  /*01e0*/  LDG.E.64 R48, desc[UR36][R2.64+0x8] ;  /* 0x0000082402307981 */ /* 0x000f68000c1e1b00 */
[----:B------:R-:W5:Y:S04]  /*01f0*/  LDG.E.64 R46, desc[UR36][R2.64+0x10] ;  /* 0x00001024022e7981 */ /* 0x000f68000c1e1b00 */
[----:B------:R0:W5:Y:S01]  /*0200*/  LDG.E.64 R44, desc[UR36][R2.64+0x18] ;  /* 0x00001824022c7981 */ /* 0x000162000c1e1b00 */
[----:B--2---:R-:W-:-:S04]  /*0210*/  IMAD.WIDE.U32 R16, R51, R50, RZ ;  /* 0x0000003233107225 */ /* 0x004fc800078e00ff */
[----:B------:R-:W-:-:S04]  /*0220*/  IMAD.WIDE.U32 R24, R50, R50, RZ ;  /* 0x0000003232187225 */ /* 0x000fc800078e00ff */
[----:B------:R-:W-:-:S04]  /*0230*/  IMAD.WIDE.U32 R12, P0, R50, R51, R16 ;  /* 0x00000033320c7225 */ /* 0x000fc80007800010 */
[----:B---3--:R-:W-:Y:S01]  /*0240*/  IMAD.WIDE.U32 R22, R51, R56, RZ ;  /* 0x0000003833167225 */ /* 0x008fe200078e00ff */
[----:B------:R-:W-:-:S03]  /*0250*/  IADD3 R17, P1, PT, R25, R12, RZ ;  /* 0x0000000c19117210 */ /* 0x000fc60007f3e0ff */
[----:B------:R-:W-:-:S04]  /*0260*/  IMAD.WIDE.U32 R20, R57, R50, RZ ;  /* 0x0000003239147225 */ /* 0x000fc800078e00ff */
[----:B------:R-:W-:Y:S02]  /*0270*/  IMAD.X R19, RZ, RZ, RZ, P0 ;  /* 0x000000ffff137224 */ /* 0x000fe400000e06ff */
[----:B------:R-:W-:Y:S02]  /*0280*/  IMAD.MOV.U32 R18, RZ, RZ, R13 ;  /* 0x000000ffff127224 */ /* 0x000fe400078e000d */
[----:B------:R-:W-:-:S04]  /*0290*/  IMAD.WIDE.U32 R12, R56, R50, RZ ;  /* 0x00000032380c7225 */ /* 0x000fc800078e00ff */
[----:B------:R-:W-:-:S04]  /*02a0*/  IMAD.WIDE.U32 R22, P0, R50, R57, R22 ;  /* 0x0000003932167225 */ /* 0x000fc80007800016 */
[----:B------:R-:W-:-:S04]  /*02b0*/  IMAD.WIDE.U32 R26, P4, R51, R56, R20 ;  /* 0x00000038331a7225 */ /* 0x000fc80007880014 */
[----:B0-----:R-:W-:Y:S01]  /*02c0*/  IMAD.WIDE.U32.X R2, R51, R51, R18, P1 ;  /* 0x0000003333027225 */ /* 0x001fe200008e0412 */
[----:B------:R-:W-:-:S03]  /*02d0*/  IADD3 R16, P2, PT, R13, R26, RZ ;  /* 0x0000001a0d107210 */ /* 0x000fc60007f5e0ff */
[----:B------:R-:W-:Y:S01]  /*02e0*/  IMAD.X R19, RZ, RZ, RZ, P0 ;  /* 0x000000ffff137224 */ /* 0x000fe200000e06ff */
[----:B------:R-:W-:Y:S01]  /*02f0*/  IADD3 R33, P0, PT, R2, R12, RZ ;  /* 0x0000000c02217210 */ /* 0x000fe20007f1e0ff */
[----:B------:R-:W-:-:S03]  /*0300*/  IMAD.WIDE.U32 R14, R50, R56, RZ ;  /* 0x00000038320e7225 */ /* 0x000fc600078e00ff */
[----:B------:R-:W-:Y:S01]  /*0310*/  ISETP.GE.U32.AND P1, PT, R33, R12, PT ;  /* 0x0000000c2100720c */ /* 0x000fe20003f26070 */
[----:B------:R-:W-:Y:S01]  /*0320*/  IMAD.X R35, R16, 0x1, R3, P0 ;  /* 0x0000000110237824 */ /* 0x000fe200000e0603 */
[----:B------:R-:W-:Y:S01]  /*0330*/  IADD3 RZ, P5, PT, R15, R22, RZ ;  /* 0x000000160fff7210 */ /* 0x000fe20007fbe0ff */
[----:B----4-:R-:W-:-:S03]  /*0340*/  IMAD.WIDE.U32 R14, R55, R50, RZ ;  /* 0x00000032370e7225 */ /* 0x010fc600078e00ff */
[----:B------:R-:W-:Y:S01]  /*0350*/  ISETP.GE.U32.AND.EX P1, PT, R35, R16, PT, P1 ;  /* 0x000000102300720c */ /* 0x000fe20003f26110 */
[----:B------:R-:W-:Y:S01]  /*0360*/  IMAD.MOV.U32 R18, RZ, RZ, R23 ;  /* 0x000000ffff127224 */ /* 0x000fe200078e0017 */
[----:B------:R-:W-:Y:S01]  /*0370*/  IADD3 R23, P0, PT, R33, R12, RZ ;  /* 0x0000000c21177210 */ /* 0x000fe20007f1e0ff */
[----:B------:R-:W-:Y:S01]  /*0380*/  IMAD.WIDE.U32 R20, R54, R50, RZ ;  /* 0x0000003236147225 */ /* 0x000fe200078e00ff */
[----:B------:R-:W-:-:S03]  /*0390*/  SEL R37, RZ, 0x1, P1 ;  /* 0x00000001ff257807 */ /* 0x000fc60000800000 */
[----:B------:R-:W-:-:S04]  /*03a0*/  IMAD.WIDE.U32 R14, P3, R51, R54, R14 ;  /* 0x00000036330e7225 */ /* 0x000fc8000786000e */
[----:B------:R-:W-:-:S04]  /*03b0*/  IMAD.WIDE.U32.X R2, R51, R57, R18, P5 ;  /* 0x0000003933027225 */ /* 0x000fc800028e0412 */
[----:B------:R-:W-:Y:S01]  /*03c0*/  IMAD.WIDE.U32 R12, R57, R56, RZ ;  /* 0x00000038390c7225 */ /* 0x000fe200078e00ff */
[----:B------:R-:W-:-:S03]  /*03d0*/  IADD3 R36, P5, P6, R20, R2, R37 ;  /* 0x0000000214247210 */ /* 0x000fc60007ebe025 */
[----:B------:R-:W-:-:S04]  /*03e0*/  IMAD.WIDE.U32 R28, R56, R56, RZ ;  /* 0x00000038381c7225 */ /* 0x000fc800078e00ff */
[----:B------:R-:W-:Y:S01]  /*03f0*/  IMAD.X R19, RZ, RZ, RZ, P4 ;  /* 0x000000ffff137224 */ /* 0x000fe200020e06ff */
[----:B------:R-:W-:Y:S01]  /*0400*/  IADD3 R0, P4, PT, R21, R14, RZ ;  /* 0x0000000e15007210 */ /* 0x000fe20007f9e0ff */
[----:B------:R-:W-:Y:S01]  /*0410*/  IMAD.X R28, R35, 0x1, R16, P0 ;  /* 0x00000001231c7824 */ /* 0x000fe200000e0610 */
[----:B------:R-:W-:Y:S01]  /*0420*/  ISETP.GE.U32.AND P0, PT, R23, R33, PT ;  /* 0x000000211700720c */ /* 0x000fe20003f06070 */
[----:B------:R-:W-:Y:S01]  /*0430*/  IMAD.WIDE.U32 R30, P1, R56, R57, R12 ;  /* 0x00000039381e7225 */ /* 0x000fe2000782000c */
[----:B------:R-:W-:-:S03]  /*0440*/  IADD3.X R37, PT, PT, R0, R3, RZ, P5, P6 ;  /* 0x0000000300257210 */ /* 0x000fc60002fec4ff */
[----:B------:R-:W-:Y:S01]  /*0450*/  IMAD.WIDE.U32 R12, R51, R54, RZ ;  /* 0x00000036330c7225 */ /* 0x000fe200078e00ff */
[----:B------:R-:W-:-:S03]  /*0460*/  ISETP.GE.U32.AND.EX P0, PT, R28, R35, PT, P0 ;  /* 0x000000231c00720c */ /* 0x000fc60003f06100 */
[----:B------:R-:W-:Y:S01]  /*0470*/  IMAD.MOV.U32 R18, RZ, RZ, R27 ;  /* 0x000000ffff127224 */ /* 0x000fe200078e001b */
[----:B------:R-:W-:Y:S01]  /*0480*/  SEL R21, RZ, 0x1, P0 ;  /* 0x00000001ff157807 */ /* 0x000fe20000000000 */
[----:B------:R-:W-:-:S04]  /*0490*/  IMAD.WIDE.U32 R2, R50, R54, RZ ;  /* 0x0000003632027225 */ /* 0x000fc800078e00ff */
[----:B------:R-:W-:-:S04]  /*04a0*/  IMAD.WIDE.U32 R12, P6, R50, R55, R12 ;  /* 0x00000037320c7225 */ /* 0x000fc800078c000c */
[----:B------:R-:W-:-:S04]  /*04b0*/  IMAD.WIDE.U32 R34, R56, R56, R36 ;  /* 0x0000003838227225 */ /* 0x000fc800078e0024 */
[----:B------:R-:W-:-:S04]  /*04c0*/  IMAD.WIDE.U32.X R26, R51, R57, R18, P2 ;  /* 0x00000039331a7225 */ /* 0x000fc800010e0412 */
[----:B------:R-:W-:Y:S01]  /*04d0*/  IMAD.X R33, RZ, RZ, RZ, P1 ;  /* 0x000000ffff217224 */ /* 0x000fe200008e06ff */
[----:B------:R-:W-:Y:S01]  /*04e0*/  ISETP.GE.U32.AND P1, PT, R36, R20, PT ;  /* 0x000000142400720c */ /* 0x000fe20003f26070 */
[----:B------:R-:W-:Y:S02]  /*04f0*/  IMAD.MOV.U32 R32, RZ, RZ, R31 ;  /* 0x000000ffff207224 */ /* 0x000fe400078e001f */
[----:B------:R-:W-:Y:S01]  /*0500*/  IMAD.X R19, RZ, RZ, RZ, P6 ;  /* 0x000000ffff137224 */ /* 0x000fe200030e06ff */
[----:B------:R-:W-:Y:S01]  /*0510*/  IADD3 RZ, P6, PT, R3, R12, RZ ;  /* 0x0000000c03ff7210 */ /* 0x000fe20007fde0ff */
[----:B------:R-:W-:Y:S01]  /*0520*/  IMAD.IADD R31, R30, 0x1, R35 ;  /* 0x000000011e1f7824 */ /* 0x000fe200078e0223 */
[C---:B------:R-:W-:Y:S01]  /*0530*/  IADD3 R35, P0, P2, R34.reuse, R26, R21 ;  /* 0x0000001a22237210 */ /* 0x040fe20007a1e015 */
[----:B------:R-:W-:Y:S01]  /*0540*/  IMAD.WIDE.U32 R2, R53, R50, RZ ;  /* 0x0000003235027225 */ /* 0x000fe200078e00ff */
[----:B------:R-:W-:Y:S02]  /*0550*/  ISETP.GE.U32.AND.EX P1, PT, R37, R0, PT, P1 ;  /* 0x000000002500720c */ /* 0x000fe40003f26110 */
[----:B------:R-:W-:Y:S01]  /*0560*/  IADD3.X R27, PT, PT, R31, R27, RZ, P0, P2 ;  /* 0x0000001b1f1b7210 */ /* 0x000fe200007e44ff */
[----:B------:R-:W-:Y:S01]  /*0570*/  IMAD.MOV.U32 R18, RZ, RZ, R13 ;  /* 0x000000ffff127224 */ /* 0x000fe200078e000d */
[----:B------:R-:W-:Y:S01]  /*0580*/  ISETP.GE.U32.AND P0, PT, R34, R36, PT ;  /* 0x000000242200720c */ /* 0x000fe20003f06070 */
[----:B------:R-:W-:Y:S01]  /*0590*/  IMAD.WIDE.U32 R12, R52, R50, RZ ;  /* 0x00000032340c7225 */ /* 0x000fe200078e00ff */
[----:B------:R-:W-:-:S02]  /*05a0*/  SEL R21, RZ, 0x1, P1 ;  /* 0x00000001ff157807 */ /* 0x000fc40000800000 */
[----:B------:R-:W-:Y:S01]  /*05b0*/  ISETP.GE.U32.AND P2, PT, R35, R34, PT ;  /* 0x000000222300720c */ /* 0x000fe20003f46070 */
[----:B------:R-:W-:Y:S01]  /*05c0*/  IMAD.WIDE.U32 R2, P1, R51, R52, R2 ;  /* 0x0000003433027225 */ /* 0x000fe20007820002 */
[----:B------:R-:W-:Y:S02]  /*05d0*/  IADD3 RZ, P5, PT, R29, R30, RZ ;  /* 0x0000001e1dff7210 */ /* 0x000fe40007fbe0ff */
[----:B------:R-:W-:Y:S01]  /*05e0*/  ISETP.GE.U32.AND.EX P0, PT, R31, R37, PT, P0 ;  /* 0x000000251f00720c */ /* 0x000fe20003f06100 */
[----:B------:R-:W-:Y:S01]  /*05f0*/  IMAD.WIDE.U32.X R18, R51, R55, R18, P6 ;  /* 0x0000003733127225 */ /* 0x000fe200030e0412 */
[----:B------:R-:W-:Y:S02]  /*0600*/  ISETP.GE.U32.AND.EX P6, PT, R27, R31, PT, P2 ;  /* 0x0000001f1b00720c */ /* 0x000fe40003fc6120 */
[----:B------:R-:W-:Y:S01]  /*0610*/  IADD3 R26, P2, PT, R13, R2, RZ ;  /* 0x000000020d1a7210 */ /* 0x000fe20007f5e0ff */
[----:B------:R-:W-:Y:S01]  /*0620*/  IMAD.WIDE.U32.X R30, R57, R57, R32, P5 ;  /* 0x00000039391e7225 */ /* 0x000fe200028e0420 */
[----:B------:R-:W-:-:S02]  /*0630*/  SEL R2, RZ, 0x1, P0 ;  /* 0x00000001ff027807 */ /* 0x000fc40000000000 */
[----:B------:R-:W-:Y:S02]  /*0640*/  IADD3 R18, P0, P5, R12, R18, R21 ;  /* 0x000000120c127210 */ /* 0x000fe40007d1e015 */
[----:B------:R-:W-:Y:S02]  /*0650*/  SEL R13, RZ, 0x1, P6 ;  /* 0x00000001ff0d7807 */ /* 0x000fe40003000000 */
[----:B------:R-:W-:Y:S02]  /*0660*/  IADD3.X R19, PT, PT, R26, R19, RZ, P0, P5 ;  /* 0x000000131a137210 */ /* 0x000fe400007ea4ff */
[----:B------:R-:W-:Y:S01]  /*0670*/  IADD3 R13, P0, P5, R13, R30, R2 ;  /* 0x0000001e0d0d7210 */ /* 0x000fe20007d1e002 */
[----:B------:R-:W-:-:S03]  /*0680*/  IMAD.WIDE.U32 R32, R55, R56, RZ ;  /* 0x0000003837207225 */ /* 0x000fc600078e00ff */
[----:B------:R-:W-:Y:S02]  /*0690*/  IADD3.X R30, PT, PT, RZ, R31, RZ, P0, P5 ;  /* 0x0000001fff1e7210 */ /* 0x000fe400007ea4ff */
[----:B------:R-:W-:Y:S01]  /*06a0*/  IADD3 R29, P5, PT, R35, R20, RZ ;  /* 0x00000014231d7210 */ /* 0x000fe20007fbe0ff */
[----:B------:R-:W-:-:S04]  /*06b0*/  IMAD.WIDE.U32 R20, R56, R54, R18 ;  /* 0x0000003638147225 */ /* 0x000fc800078e0012 */
[----:B------:R-:W-:Y:S01]  /*06c0*/  IMAD.WIDE.U32 R38, P0, R57, R54, R32 ;  /* 0x0000003639267225 */ /* 0x000fe20007800020 */
[----:B------:R-:W-:-:S03]  /*06d0*/  ISETP.GE.U32.AND P6, PT, R29, R35, PT ;  /* 0x000000231d00720c */ /* 0x000fc60003fc6070 */
[----:B------:R-:W-:Y:S01]  /*06e0*/  IMAD.X R37, RZ, RZ, RZ, P3 ;  /* 0x000000ffff257224 */ /* 0x000fe200018e06ff */
[----:B------:R-:W-:Y:S01]  /*06f0*/  IADD3 R14, P3, PT, R13, R20, RZ ;  /* 0x000000140d0e7210 */ /* 0x000fe20007f7e0ff */
[----:B------:R-:W-:-:S04]  /*0700*/  IMAD.WIDE.U32 R32, R57, R54, RZ ;  /* 0x0000003639207225 */ /* 0x000fc800078e00ff */
[----:B------:R-:W-:Y:S02]  /*0710*/  IMAD.X R2, R27, 0x1, R0, P5 ;  /* 0x000000011b027824 */ /* 0x000fe400028e0600 */
[----:B------:R-:W-:Y:S02]  /*0720*/  IMAD.IADD R61, R21, 0x1, R38 ;  /* 0x00000001153d7824 */ /* 0x000fe400078e0226 */
[----:B------:R-:W-:Y:S01]  /*0730*/  IMAD.MOV.U32 R36, RZ, RZ, R15 ;  /* 0x000000ffff247224 */ /* 0x000fe200078e000f */
[----:B------:R-:W-:Y:S01]  /*0740*/  ISETP.GE.U32.AND.EX P6, PT, R2, R27, PT, P6 ;  /* 0x0000001b0200720c */ /* 0x000fe20003fc6160 */
[----:B------:R-:W-:Y:S02]  /*0750*/  IMAD.X R15, R61, 0x1, R30, P3 ;  /* 0x000000013d0f7824 */ /* 0x000fe400018e061e */
[----:B------:R-:W-:Y:S01]  /*0760*/  IMAD.WIDE.U32 R40, R54, R56, RZ ;  /* 0x0000003836287225 */ /* 0x000fe200078e00ff */
[----:B------:R-:W-:-:S03]  /*0770*/  SEL R13, RZ, 0x1, P6 ;  /* 0x00000001ff0d7807 */ /* 0x000fc60003000000 */
[----:B------:R-:W-:-:S04]  /*0780*/  IMAD.WIDE.U32 R30, R56, R54, RZ ;  /* 0x00000036381e7225 */ /* 0x000fc800078e00ff */
[----:B------:R-:W-:Y:S01]  /*0790*/  IMAD.WIDE.U32 R34, P5, R56, R55, R32 ;  /* 0x0000003738227225 */ /* 0x000fe200078a0020 */
[----:B------:R-:W-:-:S03]  /*07a0*/  IADD3 RZ, P3, PT, R38, R41, RZ ;  /* 0x0000002926ff7210 */ /* 0x000fc60007f7e0ff */
[----:B------:R-:W-:Y:S01]  /*07b0*/  IMAD.WIDE.U32.X R32, R51, R55, R36, P4 ;  /* 0x0000003733207225 */ /* 0x000fe200020e0424 */
[----:B------:R-:W-:-:S03]  /*07c0*/  IADD3 RZ, P4, PT, R31, R34, RZ ;  /* 0x000000221fff7210 */ /* 0x000fc60007f9e0ff */
[----:B------:R-:W-:-:S04]  /*07d0*/  IMAD.WIDE.U32 R58, R56, R54, R14 ;  /* 0x00000036383a7225 */ /* 0x000fc800078e000e */
[----:B------:R-:W-:Y:S01]  /*07e0*/  IMAD.X R41, RZ, RZ, RZ, P0 ;  /* 0x000000ffff297224 */ /* 0x000fe200000e06ff */
[----:B------:R-:W-:Y:S01]  /*07f0*/  IADD3 R0, P0, P6, R58, R32, R13 ;  /* 0x000000203a007210 */ /* 0x000fe20007e1e00d */
[----:B------:R-:W-:-:S04]  /*0800*/  IMAD.WIDE.U32 R30, R51, R52, RZ ;  /* 0x00000034331e7225 */ /* 0x000fc800078e00ff */
[----:B------:R-:W-:Y:S02]  /*0810*/  IMAD.IADD R27, R38, 0x1, R59 ;  /* 0x00000001261b7824 */ /* 0x000fe400078e023b */
[----:B------:R-:W-:Y:S01]  /*0820*/  IMAD.X R37, RZ, RZ, RZ, P5 ;  /* 0x000000ffff257224 */ /* 0x000fe200028e06ff */
[----:B------:R-:W-:Y:S02]  /*0830*/  ISETP.GE.U32.AND P5, PT, R20, R18, PT ;  /* 0x000000121400720c */ /* 0x000fe40003fa6070 */
[----:B------:R-:W-:Y:S01]  /*0840*/  IADD3.X R13, PT, PT, R27, R33, RZ, P0, P6 ;  /* 0x000000211b0d7210 */ /* 0x000fe200007ec4ff */
[----:B------:R-:W-:Y:S01]  /*0850*/  IMAD.WIDE.U32 R32, P6, R50, R53, R30 ;  /* 0x0000003532207225 */ /* 0x000fe200078c001e */
[----:B------:R-:W-:-:S03]  /*0860*/  ISETP.GE.U32.AND.EX P5, PT, R61, R19, PT, P5 ;  /* 0x000000133d00720c */ /* 0x000fc60003fa6150 */
[----:B------:R-:W-:Y:S01]  /*0870*/  IMAD.WIDE.U32 R30, R50, R52, RZ ;  /* 0x00000034321e7225 */ /* 0x000fe200078e00ff */
[----:B------:R-:W-:Y:S02]  /*0880*/  ISETP.GE.U32.AND P0, PT, R14, R20, PT ;  /* 0x000000140e00720c */ /* 0x000fe40003f06070 */
[----:B------:R-:W-:Y:S01]  /*0890*/  SEL R16, RZ, 0x1, P5 ;  /* 0x00000001ff107807 */ /* 0x000fe20002800000 */
[----:B------:R-:W-:Y:S01]  /*08a0*/  IMAD.MOV.U32 R36, RZ, RZ, R35 ;  /* 0x000000ffff247224 */ /* 0x000fe200078e0023 */
[----:B------:R-:W-:Y:S01]  /*08b0*/  ISETP.GE.U32.AND P5, PT, R18, R12, PT ;  /* 0x0000000c1200720c */ /* 0x000fe20003fa6070 */
[----:B------:R-:W-:Y:S01]  /*08c0*/  IMAD.X R21, RZ, RZ, RZ, P6 ;  /* 0x000000ffff157224 */ /* 0x000fe200030e06ff */
[----:B------:R-:W-:Y:S01]  /*08d0*/  IADD3 RZ, P6, PT, R31, R32, RZ ;  /* 0x000000201fff7210 */ /* 0x000fe20007fde0ff */
[----:B------:R-:W-:Y:S01]  /*08e0*/  IMAD.MOV.U32 R20, RZ, RZ, R33 ;  /* 0x000000ffff147224 */ /* 0x000fe200078e0021 */
[----:B------:R-:W-:Y:S01]  /*08f0*/  ISETP.GE.U32.AND.EX P0, PT, R15, R61, PT, P0 ;  /* 0x0000003d0f00720c */ /* 0x000fe20003f06100 */
[----:B------:R-:W-:Y:S01]  /*0900*/  IMAD.WIDE.U32.X R30, R57, R55, R36, P4 ;  /* 0x00000037391e7225 */ /* 0x000fe200020e0424 */
[----:B------:R-:W-:-:S03]  /*0910*/  ISETP.GE.U32.AND P4, PT, R58, R14, PT ;  /* 0x0000000e3a00720c */ /* 0x000fc60003f86070 */
[----:B------:R-:W-:Y:S01]  /*0920*/  IMAD.X R33, RZ, RZ, RZ, P1 ;  /* 0x000000ffff217224 */ /* 0x000fe200008e06ff */
[----:B------:R-:W-:Y:S01]  /*0930*/  ISETP.GE.U32.AND P1, PT, R0, R58, PT ;  /* 0x0000003a0000720c */ /* 0x000fe20003f26070 */
[----:B------:R-:W-:Y:S01]  /*0940*/  IMAD.MOV.U32 R40, RZ, RZ, R39 ;  /* 0x000000ffff287224 */ /* 0x000fe200078e0027 */
[----:B------:R-:W-:Y:S01]  /*0950*/  ISETP.GE.U32.AND.EX P5, PT, R19, R26, PT, P5 ;  /* 0x0000001a1300720c */ /* 0x000fe20003fa6150 */
[----:B------:R-:W-:Y:S01]  /*0960*/  IMAD.WIDE.U32 R38, R55, R54, RZ ;  /* 0x0000003637267225 */ /* 0x000fe200078e00ff */
[----:B------:R-:W-:Y:S02]  /*0970*/  SEL R59, RZ, 0x1, P0 ;  /* 0x00000001ff3b7807 */ /* 0x000fe40000000000 */
[----:B------:R-:W-:Y:S01]  /*0980*/  ISETP.GE.U32.AND.EX P4, PT, R27, R15, PT, P4 ;  /* 0x0000000f1b00720c */ /* 0x000fe20003f86140 */
[----:B------:R-:W-:Y:S01]  /*0990*/  IMAD.WIDE.U32.X R18, R51, R53, R20, P6 ;  /* 0x0000003533127225 */ /* 0x000fe200030e0414 */
[----:B------:R-:W-:Y:S02]  /*09a0*/  ISETP.GE.U32.AND.EX P1, PT, R13, R27, PT, P1 ;  /* 0x0000001b0d00720c */ /* 0x000fe40003f26110 */
[----:B------:R-:W-:Y:S01]  /*09b0*/  SEL R27, RZ, 0x1, P5 ;  /* 0x00000001ff1b7807 */ /* 0x000fe20002800000 */
[----:B------:R-:W-:Y:S01]  /*09c0*/  IMAD.WIDE.U32.X R36, R57, R55, R40, P3 ;  /* 0x0000003739247225 */ /* 0x000fe200018e0428 */
[----:B------:R-:W-:-:S02]  /*09d0*/  IADD3 R59, P0, P3, R59, R30, R16 ;  /* 0x0000001e3b3b7210 */ /* 0x000fc40007b1e010 */
[----:B------:R-:W-:Y:S01]  /*09e0*/  SEL R16, RZ, 0x1, P4 ;  /* 0x00000001ff107807 */ /* 0x000fe20002000000 */
[----:B------:R-:W-:Y:S01]  /*09f0*/  IMAD.WIDE.U32 R34, R54, R54, RZ ;  /* 0x0000003636227225 */ /* 0x000fe200078e00ff */
[----:B------:R-:W-:-:S03]  /*0a00*/  IADD3 R34, P4, PT, R27, R18, RZ ;  /* 0x000000121b227210 */ /* 0x000fc60007f9e0ff */
[----:B------:R-:W-:Y:S01]  /*0a10*/  IMAD.WIDE.U32 R20, P5, R54, R55, R38 ;  /* 0x0000003736147225 */ /* 0x000fe200078a0026 */
[----:B------:R-:W-:-:S03]  /*0a20*/  SEL R63, RZ, 0x1, P1 ;  /* 0x00000001ff3f7807 */ /* 0x000fc60000800000 */
[----:B------:R-:W-:Y:S01]  /*0a30*/  IMAD.WIDE.U32 R14, R53, R56, RZ ;  /* 0x00000038350e7225 */ /* 0x000fe200078e00ff */
[----:B------:R-:W-:-:S03]  /*0a40*/  IADD3 RZ, P1, PT, R35, R20, RZ ;  /* 0x0000001423ff7210 */ /* 0x000fc60007f3e0ff */
[----:B------:R-:W-:Y:S01]  /*0a50*/  IMAD.X R35, RZ, RZ, R19, P4 ;  /* 0x000000ffff237224 */ /* 0x000fe200020e0613 */
[----:B------:R-:W-:Y:S01]  /*0a60*/  IADD3.X R22, PT, PT, RZ, R31, RZ, P0, P3 ;  /* 0x0000001fff167210 */ /* 0x000fe200007e64ff */
[----:B------:R-:W-:Y:S01]  /*0a70*/  IMAD.WIDE.U32 R18, R57, R52, RZ ;  /* 0x0000003439127225 */ /* 0x000fe200078e00ff */
[----:B------:R-:W-:-:S03]  /*0a80*/  IADD3 R63, P0, P3, R63, R36, R16 ;  /* 0x000000243f3f7210 */ /* 0x000fc60007b1e010 */
[----:B------:R-:W-:Y:S02]  /*0a90*/  IMAD.MOV.U32 R32, RZ, RZ, R3 ;  /* 0x000000ffff207224 */ /* 0x000fe400078e0003 */
[----:B------:R-:W-:Y:S01]  /*0aa0*/  IMAD.WIDE.U32 R30, R56, R52, R34 ;  /* 0x00000034381e7225 */ /* 0x000fe200078e0022 */
[----:B------:R-:W-:-:S03]  /*0ab0*/  IADD3.X R16, PT, PT, RZ, R37, RZ, P0, P3 ;  /* 0x00000025ff107210 */ /* 0x000fc600007e64ff */
[----:B------:R-:W-:-:S04]  /*0ac0*/  IMAD.WIDE.U32 R40, R52, R56, RZ ;  /* 0x0000003834287225 */ /* 0x000fc800078e00ff */
[----:B------:R-:W-:-:S04]  /*0ad0*/  IMAD.WIDE.U32 R14, P6, R57, R52, R14 ;  /* 0x00000034390e7225 */ /* 0x000fc800078c000e */
[----:B------:R-:W-:Y:S01]  /*0ae0*/  IMAD.WIDE.U32 R36, R56, R52, RZ ;  /* 0x0000003438247225 */ /* 0x000fe200078e00ff */
[----:B------:R-:W-:-:S03]  /*0af0*/  IADD3 RZ, P4, PT, R14, R41, RZ ;  /* 0x000000290eff7210 */ /* 0x000fc60007f9e0ff */
[----:B------:R-:W-:-:S04]  /*0b00*/  IMAD.WIDE.U32 R38, P0, R56, R53, R18 ;  /* 0x0000003538267225 */ /* 0x000fc80007800012 */
[----:B------:R-:W-:Y:S01]  /*0b10*/  IMAD.WIDE.U32.X R32, R51, R53, R32, P2 ;  /* 0x0000003533207225 */ /* 0x000fe200010e0420 */
[----:B------:R-:W-:-:S03]  /*0b20*/  IADD3 R36, P2, PT, R59, R30, RZ ;  /* 0x0000001e3b247210 */ /* 0x000fc60007f5e0ff */
[----:B------:R-:W-:Y:S02]  /*0b30*/  IMAD.IADD R3, R31, 0x1, R14 ;  /* 0x000000011f037824 */ /* 0x000fe400078e020e */
[----:B------:R-:W-:-:S04]  /*0b40*/  IMAD.WIDE.U32 R40, R53, R54, RZ ;  /* 0x0000003635287225 */ /* 0x000fc800078e00ff */
[----:B------:R-:W-:Y:S01]  /*0b50*/  IMAD.X R31, RZ, RZ, RZ, P6 ;  /* 0x000000ffff1f7224 */ /* 0x000fe200030e06ff */
[----:B------:R-:W-:Y:S01]  /*0b60*/  IADD3 RZ, P6, PT, R37, R38, RZ ;  /* 0x0000002625ff7210 */ /* 0x000fe20007fde0ff */
[----:B------:R-:W-:Y:S01]  /*0b70*/  IMAD.X R37, R3, 0x1, R22, P2 ;  /* 0x0000000103257824 */ /* 0x000fe200010e0616 */
[----:B------:R-:W-:Y:S01]  /*0b80*/  IADD3 R27, P2, PT, R0, R12, RZ ;  /* 0x0000000c001b7210 */ /* 0x000fe20007f5e0ff */
[----:B------:R-:W-:-:S04]  /*0b90*/  IMAD.WIDE.U32 R60, R52, R54, RZ ;  /* 0x00000036343c7225 */ /* 0x000fc800078e00ff */
[----:B------:R-:W-:-:S04]  /*0ba0*/  IMAD.WIDE.U32 R18, P3, R55, R52, R40 ;  /* 0x0000003437127225 */ /* 0x000fc80007860028 */
[----:B------:R-:W-:Y:S01]  /*0bb0*/  IMAD.X R26, R13, 0x1, R26, P2 ;  /* 0x000000010d1a7824 */ /* 0x000fe200010e061a */
[----:B------:R-:W-:Y:S01]  /*0bc0*/  ISETP.GE.U32.AND P2, PT, R36, R30, PT ;  /* 0x0000001e2400720c */ /* 0x000fe20003f46070 */
[----:B------:R-:W-:Y:S01]  /*0bd0*/  IMAD.X R59, RZ, RZ, RZ, P5 ;  /* 0x000000ffff3b7224 */ /* 0x000fe200028e06ff */
[----:B------:R-:W-:Y:S01]  /*0be0*/  IADD3 RZ, P5, PT, R18, R61, RZ ;  /* 0x0000003d12ff7210 */ /* 0x000fe20007fbe0ff */
[----:B------:R-:W-:Y:S01]  /*0bf0*/  IMAD.X R41, RZ, RZ, RZ, P0 ;  /* 0x000000ffff297224 */ /* 0x000fe200000e06ff */
[----:B------:R-:W-:Y:S01]  /*0c00*/  ISETP.GE.U32.AND P0, PT, R30, R34, PT ;  /* 0x000000221e00720c */ /* 0x000fe20003f06070 */
[----:B------:R-:W-:Y:S01]  /*0c10*/  IMAD.WIDE.U32 R60, R54, R54, R36 ;  /* 0x00000036363c7225 */ /* 0x000fe200078e0024 */
[----:B------:R-:W-:Y:S02]  /*0c20*/  ISETP.GE.U32.AND.EX P2, PT, R37, R3, PT, P2 ;  /* 0x000000032500720c */ /* 0x000fe40003f46120 */
[----:B------:R-:W-:Y:S01]  /*0c30*/  ISETP.GE.U32.AND.EX P0, PT, R3, R35, PT, P0 ;  /* 0x000000230300720c */ /* 0x000fe20003f06100 */
[----:B------:R-:W-:Y:S01]  /*0c40*/  IMAD.IADD R3, R20, 0x1, R61 ;  /* 0x0000000114037824 */ /* 0x000fe200078e023d */
[----:B------:R-:W-:Y:S01]  /*0c50*/  SEL R61, RZ, 0x1, P2 ;  /* 0x00000001ff3d7807 */ /* 0x000fe20001000000 */
[----:B------:R-:W-:Y:S01]  /*0c60*/  IMAD.MOV.U32 R58, RZ, RZ, R21 ;  /* 0x000000ffff3a7224 */ /* 0x000fe200078e0015 */
[----:B------:R-:W-:-:S02]  /*0c70*/  IADD3 R20, P2, PT, R63, R60, RZ ;  /* 0x0000003c3f147210 */ /* 0x000fc40007f5e0ff */
[----:B------:R-:W-:Y:S01]  /*0c80*/  SEL R22, RZ, 0x1, P0 ;  /* 0x00000001ff167807 */ /* 0x000fe20000000000 */
[----:B------:R-:W-:Y:S01]  /*0c90*/  IMAD.MOV.U32 R40, RZ, RZ, R39 ;  /* 0x000000ffff287224 */ /* 0x000fe200078e0027 */
[----:B------:R-:W-:Y:S01]  /*0ca0*/  ISETP.GE.U32.AND P0, PT, R27, R0, PT ;  /* 0x000000001b00720c */ /* 0x000fe20003f06070 */
[----:B------:R-:W-:Y:S01]  /*0cb0*/  IMAD.WIDE.U32.X R34, R55, R55, R58, P1 ;  /* 0x0000003737227225 */ /* 0x000fe200008e043a */
[----:B------:R-:W-:Y:S02]  /*0cc0*/  ISETP.GE.U32.AND P1, PT, R60, R36, PT ;  /* 0x000000243c00720c */ /* 0x000fe40003f26070 */
[----:B------:R-:W-:Y:S01]  /*0cd0*/  ISETP.GE.U32.AND.EX P0, PT, R26, R13, PT, P0 ;  /* 0x0000000d1a00720c */ /* 0x000fe20003f06100 */
[----:B------:R-:W-:Y:S01]  /*0ce0*/  IMAD.X R21, R3, 0x1, R16, P2 ;  /* 0x0000000103157824 */ /* 0x000fe200010e0610 */
[----:B------:R-:W-:Y:S01]  /*0cf0*/  ISETP.GE.U32.AND P2, PT, R20, R60, PT ;  /* 0x0000003c1400720c */ /* 0x000fe20003f46070 */
[----:B------:R-:W-:Y:S01]  /*0d00*/  IMAD.WIDE.U32.X R12, R57, R53, R40, P6 ;  /* 0x00000035390c7225 */ /* 0x000fe200030e0428 */
[----:B------:R-:W-:-:S02]  /*0d10*/  ISETP.GE.U32.AND.EX P1, PT, R3, R37, PT, P1 ;  /* 0x000000250300720c */ /* 0x000fc40003f26110 */
[----:B------:R-:W-:Y:S01]  /*0d20*/  ISETP.GE.U32.AND.EX P2, PT, R21, R3, PT, P2 ;  /* 0x000000031500720c */ /* 0x000fe20003f46120 */
[----:B------:R-:W-:Y:S01]  /*0d30*/  IMAD.WIDE.U32 R38, R56, R52, R20 ;  /* 0x0000003438267225 */ /* 0x000fe200078e0014 */
[----:B------:R-:W-:Y:S02]  /*0d40*/  SEL R37, RZ, 0x1, P0 ;  /* 0x00000001ff257807 */ /* 0x000fe40000000000 */
[----:B------:R-:W-:Y:S01]  /*0d50*/  IADD3 R12, P0, P6, R61, R12, R22 ;  /* 0x0000000c3d0c7210 */ /* 0x000fe20007e1e016 */
[----:B------:R-:W-:Y:S01]  /*0d60*/  IMAD.IADD R3, R14, 0x1, R39 ;  /* 0x000000010e037824 */ /* 0x000fe200078e0227 */
[----:B------:R-:W-:Y:S02]  /*0d70*/  SEL R0, RZ, 0x1, P1 ;  /* 0x00000001ff007807 */ /* 0x000fe40000800000 */
[----:B------:R-:W-:Y:S02]  /*0d80*/  SEL R41, RZ, 0x1, P2 ;  /* 0x00000001ff297807 */ /* 0x000fe40001000000 */
[----:B------:R-:W-:-:S02]  /*0d90*/  IADD3 R37, P1, P2, R38, R32, R37 ;  /* 0x0000002026257210 */ /* 0x000fc40007a3e025 */
[----:B------:R-:W-:Y:S02]  /*0da0*/  IADD3.X R13, PT, PT, RZ, R13, RZ, P0, P6 ;  /* 0x0000000dff0d7210 */ /* 0x000fe400007ec4ff */
[----:B------:R-:W-:Y:S02]  /*0db0*/  IADD3.X R36, PT, PT, R3, R33, RZ, P1, P2 ;  /* 0x0000002103247210 */ /* 0x000fe40000fe44ff */
[----:B------:R-:W-:Y:S02]  /*0dc0*/  ISETP.GE.U32.AND P0, PT, R38, R20, PT ;  /* 0x000000142600720c */ /* 0x000fe40003f06070 */
[----:B------:R-:W-:Y:S01]  /*0dd0*/  ISETP.GE.U32.AND P1, PT, R37, R38, PT ;  /* 0x000000262500720c */ /* 0x000fe20003f26070 */
[----:B------:R-:W-:Y:S01]  /*0de0*/  IMAD.WIDE.U32 R38, R54, R52, R12 ;  /* 0x0000003436267225 */ /* 0x000fe200078e000c */
[----:B------:R-:W-:-:S03]  /*0df0*/  IADD3 R41, P2, P6, R41, R34, R0 ;  /* 0x0000002229297210 */ /* 0x000fc60007e5e000 */
[----:B------:R-:W-:Y:S01]  /*0e00*/  IMAD.WIDE.U32 R32, R55, R52, RZ ;  /* 0x0000003437207225 */ /* 0x000fe200078e00ff */
[----:B------:R-:W-:Y:S02]  /*0e10*/  IADD3.X R34, PT, PT, RZ, R35, RZ, P2, P6 ;  /* 0x00000023ff227210 */ /* 0x000fe400017ec4ff */
[----:B------:R-:W-:Y:S01]  /*0e20*/  ISETP.GE.U32.AND.EX P0, PT, R3, R21, PT, P0 ;  /* 0x000000150300720c */ /* 0x000fe20003f06100 */
[----:B------:R-:W-:Y:S01]  /*0e30*/  IMAD.MOV.U32 R30, RZ, RZ, R15 ;  /* 0x000000ffff1e7224 */ /* 0x000fe200078e000f */
[----:B------:R-:W-:Y:S01]  /*0e40*/  IADD3 R40, P2, PT, R41, R38, RZ ;  /* 0x0000002629287210 */ /* 0x000fe20007f5e0ff */
[----:B------:R-:W-:Y:S01]  /*0e50*/  IMAD.IADD R21, R39, 0x1, R18 ;  /* 0x0000000127157824 */ /* 0x000fe200078e0212 */
[----:B------:R-:W-:Y:S01]  /*0e60*/  ISETP.GE.U32.AND.EX P1, PT, R36, R3, PT, P1 ;  /* 0x000000032400720c */ /* 0x000fe20003f26110 */
[----:B------:R-:W-:Y:S01]  /*0e70*/  IMAD.WIDE.U32 R14, R54, R52, RZ ;  /* 0x00000034360e7225 */ /* 0x000fe200078e00ff */
[----:B------:R-:W-:-:S03]  /*0e80*/  SEL R0, RZ, 0x1, P0 ;  /* 0x00000001ff007807 */ /* 0x000fc60000000000 */
[----:B------:R-:W-:Y:S01]  /*0e90*/  IMAD.WIDE.U32 R32, P6, R54, R53, R32 ;  /* 0x0000003536207225 */ /* 0x000fe200078c0020 */
[----:B------:R-:W-:-:S03]  /*0ea0*/  SEL R35, RZ, 0x1, P1 ;  /* 0x00000001ff237807 */ /* 0x000fc60000800000 */
[----:B------:R-:W-:Y:S01]  /*0eb0*/  IMAD.WIDE.U32.X R30, R57, R53, R30, P4 ;  /* 0x00000035391e7225 */ /* 0x000fe200020e041e */
[----:B------:R-:W-:-:S03]  /*0ec0*/  IADD3 RZ, P4, PT, R15, R32, RZ ;  /* 0x000000200fff7210 */ /* 0x000fc60007f9e0ff */
[----:B------:R-:W-:Y:S01]  /*0ed0*/  IMAD.X R41, R21, 0x1, R34, P2 ;  /* 0x0000000115297824 */ /* 0x000fe200010e0622 */
[----:B------:R-:W-:Y:S01]  /*0ee0*/  ISETP.GE.U32.AND P0, PT, R38, R12, PT ;  /* 0x0000000c2600720c */ /* 0x000fe20003f06070 */
[----:B------:R-:W-:Y:S01]  /*0ef0*/  IMAD.X R15, RZ, RZ, RZ, P6 ;  /* 0x000000ffff0f7224 */ /* 0x000fe200030e06ff */
[----:B------:R-:W-:Y:S01]  /*0f00*/  ISETP.GE.U32.AND P1, PT, R40, R38, PT ;  /* 0x000000262800720c */ /* 0x000fe20003f26070 */
[----:B------:R-:W-:Y:S01]  /*0f10*/  IMAD.WIDE.U32 R38, R54, R52, R40 ;  /* 0x0000003436267225 */ /* 0x000fe200078e0028 */
[----:B------:R-:W-:Y:S02]  /*0f20*/  IADD3 R35, P6, P2, R35, R30, R0 ;  /* 0x0000001e23237210 */ /* 0x000fe40007ade000 */
[----:B------:R-:W-:Y:S01]  /*0f30*/  ISETP.GE.U32.AND.EX P0, PT, R21, R13, PT, P0 ;  /* 0x0000000d1500720c */ /* 0x000fe20003f06100 */
[----:B------:R-:W-:Y:S01]  /*0f40*/  IMAD.MOV.U32 R14, RZ, RZ, R33 ;  /* 0x000000ffff0e7224 */ /* 0x000fe200078e0021 */
[----:B------:R-:W-:Y:S01]  /*0f50*/  IADD3.X R34, PT, PT, RZ, R31, RZ, P6, P2 ;  /* 0x0000001fff227210 */ /* 0x000fe200037e44ff */
[----:B------:R-:W-:Y:S01]  /*0f60*/  IMAD.IADD R3, R18, 0x1, R39 ;  /* 0x0000000112037824 */ /* 0x000fe200078e0227 */
[----:B------:R-:W-:-:S02]  /*0f70*/  IADD3 R35, P6, PT, R35, R38, RZ ;  /* 0x0000002623237210 */ /* 0x000fc40007fde0ff */
[----:B------:R-:W-:Y:S01]  /*0f80*/  ISETP.GE.U32.AND.EX P1, PT, R41, R21, PT, P1 ;  /* 0x000000152900720c */ /* 0x000fe20003f26110 */
[----:B------:R-:W-:Y:S01]  /*0f90*/  IMAD.WIDE.U32.X R12, R55, R53, R14, P4 ;  /* 0x00000035370c7225 */ /* 0x000fe200020e040e */
[----:B------:R-:W-:Y:S02]  /*0fa0*/  SEL R30, RZ, 0x1, P0 ;  /* 0x00000001ff1e7807 */ /* 0x000fe40000000000 */
[----:B------:R-:W-:Y:S01]  /*0fb0*/  SEL R31, RZ, 0x1, P1 ;  /* 0x00000001ff1f7807 */ /* 0x000fe20000800000 */
[----:B------:R-:W-:Y:S01]  /*0fc0*/  IMAD.X R21, RZ, RZ, RZ, P3 ;  /* 0x000000ffff157224 */ /* 0x000fe200018e06ff */
[----:B------:R-:W-:Y:S01]  /*0fd0*/  ISETP.GE.U32.AND P2, PT, R38, R40, PT ;  /* 0x000000282600720c */ /* 0x000fe20003f46070 */
[----:B------:R-:W-:Y:S01]  /*0fe0*/  IMAD.X R34, R3, 0x1, R34, P6 ;  /* 0x0000000103227824 */ /* 0x000fe200030e0622 */
[----:B------:R-:W-:Y:S01]  /*0ff0*/  ISETP.GE.U32.AND P3, PT, R35, R38, PT ;  /* 0x000000262300720c */ /* 0x000fe20003f66070 */
[----:B------:R-:W-:Y:S01]  /*1000*/  IMAD.MOV.U32 R20, RZ, RZ, R19 ;  /* 0x000000ffff147224 */ /* 0x000fe200078e0013 */
[----:B------:R-:W-:-:S02]  /*1010*/  IADD3 R30, P0, P1, R31, R12, R30 ;  /* 0x0000000c1f1e7210 */ /* 0x000fc4000791e01e */
[----:B------:R-:W-:Y:S02]  /*1020*/  ISETP.GE.U32.AND.EX P2, PT, R3, R41, PT, P2 ;  /* 0x000000290300720c */ /* 0x000fe40003f46120 */
[----:B------:R-:W-:Y:S01]  /*1030*/  ISETP.GE.U32.AND.EX P3, PT, R34, R3, PT, P3 ;  /* 0x000000032200720c */ /* 0x000fe20003f66130 */
[----:B------:R-:W-:Y:S01]  /*1040*/  IMAD.WIDE.U32.X R14, R55, R53, R20, P5 ;  /* 0x00000035370e7225 */ /* 0x000fe200028e0414 */
[----:B------:R-:W-:Y:S02]  /*1050*/  IADD3.X R31, PT, PT, RZ, R13, RZ, P0, P1 ;  /* 0x0000000dff1f7210 */ /* 0x000fe400007e24ff */
[----:B------:R-:W-:Y:S01]  /*1060*/  SEL R0, RZ, 0x1, P2 ;  /* 0x00000001ff007807 */ /* 0x000fe20001000000 */
[-C--:B------:R-:W-:Y:S01]  /*1070*/  IMAD.WIDE.U32 R18, R53, R52.reuse, RZ ;  /* 0x0000003435127225 */ /* 0x080fe200078e00ff */
[----:B------:R-:W-:Y:S02]  /*1080*/  SEL R33, RZ, 0x1, P3 ;  /* 0x00000001ff217807 */ /* 0x000fe40001800000 */
[----:B------:R-:W-:Y:S01]  /*1090*/  LOP3.LUT R3, R51, R57, RZ, 0xfc, !PT ;  /* 0x0000003933037212 */ /* 0x000fe200078efcff */
[----:B------:R-:W-:Y:S01]  /*10a0*/  IMAD.WIDE.U32 R20, R52, R52, R30 ;  /* 0x0000003434147225 */ /* 0x000fe200078e001e */
[----:B------:R-:W-:-:S02]  /*10b0*/  IADD3 R33, P0, P1, R33, R14, R0 ;  /* 0x0000000e21217210 */ /* 0x000fc4000791e000 */
[----:B------:R-:W-:Y:S01]  /*10c0*/  LOP3.LUT P4, RZ, R54, R50, R56, 0xfe, !PT ;  /* 0x0000003236ff7212 */ /* 0x000fe2000788fe38 */
[----:B------:R-:W-:Y:S01]  /*10d0*/  IMAD.WIDE.U32 R18, P2, R52, R53, R18 ;  /* 0x0000003534127225 */ /* 0x000fe20007840012 */
[----:B------:R-:W-:Y:S02]  /*10e0*/  IADD3.X R32, PT, PT, RZ, R15, RZ, P0, P1 ;  /* 0x0000000fff207210 */ /* 0x000fe400007e24ff */
[----:B------:R-:W-:Y:S01]  /*10f0*/  LOP3.LUT P4, RZ, R3, R55, RZ, 0xfc, P4 ;  /* 0x0000003703ff7212 */ /* 0x000fe2000208fcff */
[----:B------:R-:W-:Y:S01]  /*1100*/  IMAD.IADD R3, R18, 0x1, R21 ;  /* 0x0000000112037824 */ /* 0x000fe200078e0215 */
[----:B------:R-:W-:-:S05]  /*1110*/  IADD3 R33, P0, PT, R33, R20, RZ ;  /* 0x0000001421217210 */ /* 0x000fca0007f1e0ff */
[----:B------:R-:W-:Y:S01]  /*1120*/  IMAD.X R32, R3, 0x1, R32, P0 ;  /* 0x0000000103207824 */ /* 0x000fe200000e0620 */
[----:B------:R-:W-:Y:S02]  /*1130*/  ISETP.EQ.U32.AND P0, PT, R52, RZ, PT ;  /* 0x000000ff3400720c */ /* 0x000fe40003f02070 */
[----:B------:R-:W-:Y:S02]  /*1140*/  ISETP.EQ.U32.AND P1, PT, R56, RZ, PT ;  /* 0x000000ff3800720c */ /* 0x000fe40003f22070 */
[----:B------:R-:W-:Y:S02]  /*1150*/  ISETP.EQ.AND.EX P6, PT, R53, -0x80000000, !P4, P0 ;  /* 0x800000003500780c */ /* 0x000fe400067c2300 */
[----:B------:R-:W-:Y:S02]  /*1160*/  ISETP.EQ.U32.AND P4, PT, R54, RZ, PT ;  /* 0x000000ff3600720c */ /* 0x000fe40003f82070 */
[----:B------:R-:W-:Y:S01]  /*1170*/  ISETP.EQ.AND.EX P1, PT, R57, RZ, P6, P1 ;  /* 0x000000ff3900720c */ /* 0x000fe20003722310 */
[----:B------:R-:W-:-:S03]  /*1180*/  IMAD.WIDE.U32 R12, R52, R52, RZ ;  /* 0x00000034340c7225 */ /* 0x000fc600078e00ff */
[----:B------:R-:W-:Y:S01]  /*1190*/  ISETP.EQ.AND.EX P1, PT, R55, RZ, P1, P4 ;  /* 0x000000ff3700720c */ /* 0x000fe20000f22340 */
[----:B------:R-:W-:Y:S01]  /*11a0*/  IMAD.X R15, RZ, RZ, RZ, P2 ;  /* 0x000000ffff0f7224 */ /* 0x000fe200010e06ff */
[----:B------:R-:W-:Y:S02]  /*11b0*/  ISETP.GE.U32.AND P3, PT, R20, R30, PT ;  /* 0x0000001e1400720c */ /* 0x000fe40003f66070 */
[----:B------:R-:W-:Y:S02]  /*11c0*/  ISETP.GE.U32.AND P2, PT, R33, R20, PT ;  /* 0x000000142100720c */ /* 0x000fe40003f46070 */
[----:B------:R-:W-:Y:S01]  /*11d0*/  ISETP.EQ.AND.EX P0, PT, R53, -0x80000000, P1, P0 ;  /* 0x800000003500780c */ /* 0x000fe20000f02300 */
[----:B------:R-:W-:Y:S01]  /*11e0*/  IMAD.MOV.U32 R14, RZ, RZ, R19 ;  /* 0x000000ffff0e7224 */ /* 0x000fe200078e0013 */
[----:B------:R-:W-:Y:S02]  /*11f0*/  IADD3 RZ, P5, PT, R13, R18, RZ ;  /* 0x000000120dff7210 */ /* 0x000fe40007fbe0ff */
[----:B------:R-:W-:-:S02]  /*1200*/  ISETP.GE.U32.AND.EX P3, PT, R3, R31, PT, P3 ;  /* 0x0000001f0300720c */ /* 0x000fc40003f66130 */
[----:B------:R-:W-:Y:S02]  /*1210*/  ISETP.GE.U32.AND.EX P2, PT, R32, R3, PT, P2 ;  /* 0x000000032000720c */ /* 0x000fe40003f46120 */
[----:B------:R-:W-:Y:S02]  /*1220*/  R2UR UR42, R4 ;  /* 0x00000000042a72ca */ /* 0x000fe400000e0000 */
[----:B------:R-:W-:Y:S01]  /*1230*/  R2UR UR43, R5 ;  /* 0x00000000052b72ca */ /* 0x000fe200000e0000 */
[----:B------:R-:W-:Y:S01]  /*1240*/  IMAD.WIDE.U32.X R4, R53, R53, R14, P5 ;  /* 0x0000003535047225 */ /* 0x000fe200028e040e */
[----:B------:R-:W-:Y:S02]  /*1250*/  SEL R0, RZ, 0x1, P3 ;  /* 0x00000001ff007807 */ /* 0x000fe40001800000 */
[----:B------:R-:W-:Y:S02]  /*1260*/  SEL R31, RZ, 0x1, P2 ;  /* 0x00000001ff1f7807 */ /* 0x000fe40001000000 */
[----:B------:R-:W-:-:S02]  /*1270*/  R2UR UR44, R8 ;  /* 0x00000000082c72ca */ /* 0x000fc400000e0000 */
[----:B------:R-:W-:Y:S02]  /*1280*/  IADD3 R31, P2, P3, R31, R4, R0 ;  /* 0x000000041f1f7210 */ /* 0x000fe40007b5e000 */
[----:B------:R-:W-:Y:S02]  /*1290*/  R2UR UR45, R9 ;  /* 0x00000000092d72ca */ /* 0x000fe400000e0000 */
[----:B------:R-:W-:Y:S02]  /*12a0*/  R2UR UR40, R6 ;  /* 0x00000000062872ca */ /* 0x000fe400000e0000 */
[----:B------:R-:W-:Y:S02]  /*12b0*/  R2UR UR41, R7 ;  /* 0x00000000072972ca */ /* 0x000fe400000e0000 */
[----:B------:R-:W-:Y:S02]  /*12c0*/  R2UR UR38, R10 ;  /* 0x000000000a2672ca */ /* 0x000fe400000e0000 */
[----:B------:R-:W-:-:S02]  /*12d0*/  R2UR UR39, R11 ;  /* 0x000000000b2772ca */ /* 0x000fc400000e0000 */
[----:B------:R-:W-:Y:S02]  /*12e0*/  IADD3.X R16, PT, PT, RZ, R5, RZ, P2, P3 ;  /* 0x00000005ff107210 */ /* 0x000fe400017e64ff */
[----:B------:R-:W-:Y:S01]  /*12f0*/  P2R R22, PR, RZ, 0x1 ;  /* 0x00000001ff167803 */ /* 0x000fe20000000000 */
[----:B------:R-:W-:Y:S10]  /*1300*/  @!P0 BRA `(.L_x_22) ;  /* 0x0000000000988947 */ /* 0x000ff40003800000 */
[----:B------:R-:W-:Y:S01]  /*1310*/  MOV R18, 0x0 ;  /* 0x0000000000127802 */ /* 0x000fe20000000f00 */
[----:B------:R-:W0:Y:S01]  /*1320*/  LDCU.64 UR4, c[0x4][0x50] ;  /* 0x01000a00ff0477ac */ /* 0x000e220008000a00 */
[----:B------:R-:W-:Y:S02]  /*1330*/  CS2R R6, SRZ ;  /* 0x0000000000067805 */ /* 0x000fe4000001ff00 */
[----:B------:R1:W2:Y:S01]  /*1340*/  LDC.64 R8, c[0x4][R18] ;  /* 0x0100000012087b82 */ /* 0x0002a20000000a00 */
[----:B0-----:R-:W-:Y:S02]  /*1350*/  IMAD.U32 R4, RZ, RZ, UR4 ;  /* 0x00000004ff047e24 */ /* 0x001fe4000f8e00ff */
[----:B-1----:R-:W-:-:S07]  /*1360*/  IMAD.U32 R5, RZ, RZ, UR5 ;  /* 0x00000005ff057e24 */ /* 0x002fce000f8e00ff */
[----:B------:R-:W-:-:S07]  /*1370*/  LEPC R20, `(.L_x_23) ;  /* 0x000000001014794e */ /* 0x000fce0000000000 */
[----:B--2--5:R-:W-:Y:S05]  /*1380*/  CALL.ABS.NOINC R8 ;  /* 0x0000000008007343 */ /* 0x024fea0003c00000 */
.L_x_23:
[----:B------:R-:W-:Y:S01]  /*1390*/  IMAD.MOV.U32 R8, RZ, RZ, R29 ;  /* 0x000000ffff087224 */ /* 0x000fe200078e001d */
[----:B------:R-:W0:Y:S01]  /*13a0*/  LDC.64 R18, c[0x4][R18] ;  /* 0x0100000012127b82 */ /* 0x000e220000000a00 */
[----:B------:R-:W-:Y:S01]  /*13b0*/  IMAD.MOV.U32 R9, RZ, RZ, R2 ;  /* 0x000000ffff097224 */ /* 0x000fe200078e0002 */
[----:B------:R-:W1:Y:S01]  /*13c0*/  LDCU.64 UR6, c[0x4][0x58] ;  /* 0x01000b00ff0677ac */ /* 0x000e620008000a00 */
[----:B------:R-:W-:Y:S02]  /*13d0*/  IMAD.MOV.U32 R10, RZ, RZ, R27 ;  /* 0x000000ffff0a7224 */ /* 0x000fe400078e001b */
[----:B------:R-:W-:Y:S01]  /*13e0*/  IMAD.MOV.U32 R11, RZ, RZ, R26 ;  /* 0x000000ffff0b7224 */ /* 0x000fe200078e001a */
[----:B------:R-:W-:Y:S01]  /*13f0*/  UIADD3 UR4, UP0, UPT, UR46, 0x70, URZ ;  /* 0x000000702e047890 */ /* 0x000fe2000ff1e0ff */
[----:B------:R-:W-:Y:S02]  /*1400*/  IMAD.MOV.U32 R12, RZ, RZ, R37 ;  /* 0x000000ffff0c7224 */ /* 0x000fe400078e0025 */
[----:B------:R-:W-:Y:S01]  /*1410*/  IMAD.MOV.U32 R13, RZ, RZ, R36 ;  /* 0x000000ffff0d7224 */ /* 0x000fe200078e0024 */
[----:B------:R2:W-:Y:S01]  /*1420*/  STL.128 [R1+0x80], R8 ;  /* 0x0000800801007387 */ /* 0x0005e20000100c00 */
[----:B------:R-:W-:Y:S01]  /*1430*/  IMAD.MOV.U32 R14, RZ, RZ, R35 ;  /* 0x000000ffff0e7224 */ /* 0x000fe200078e0023 */
[----:B------:R-:W-:Y:S01]  /*1440*/  UIADD3.X UR5, UPT, UPT, URZ, UR47, URZ, UP0, !UPT ;  /* 0x0000002fff057290 */ /* 0x000fe200087fe4ff */
[----:B------:R-:W-:-:S02]  /*1450*/  IMAD.MOV.U32 R15, RZ, RZ, R34 ;  /* 0x000000ffff0f7224 */ /* 0x000fc400078e0022 */
[----:B------:R-:W-:Y:S02]  /*1460*/  IMAD.MOV.U32 R4, RZ, RZ, R24 ;  /* 0x000000ffff047224 */ /* 0x000fe400078e0018 */
[----:B------:R-:W-:Y:S01]  /*1470*/  IMAD.MOV.U32 R5, RZ, RZ, R17 ;  /* 0x000000ffff057224 */ /* 0x000fe200078e0011 */
[----:B------:R-:W-:Y:S01]  /*1480*/  STL.128 [R1+0x90], R12 ;  /* 0x0000900c01007387 */ /* 0x000fe20000100c00 */
[----:B------:R-:W-:Y:S02]  /*1490*/  IMAD.MOV.U32 R6, RZ, RZ, R23 ;  /* 0x000000ffff067224 */ /* 0x000fe400078e0017 */
[----:B------:R-:W-:Y:S02]  /*14a0*/  IMAD.MOV.U32 R7, RZ, RZ, R28 ;  /* 0x000000ffff077224 */ /* 0x000fe400078e001c */
[----:B--2---:R-:W-:-:S03]  /*14b0*/  IMAD.MOV.U32 R8, RZ, RZ, R33 ;  /* 0x000000ffff087224 */ /* 0x004fc600078e0021 */
[----:B------:R1:W-:Y:S01]  /*14c0*/  STL.128 [R1+0x70], R4 ;  /* 0x0000700401007387 */ /* 0x0003e20000100c00 */
[----:B------:R-:W-:Y:S02]  /*14d0*/  IMAD.MOV.U32 R9, RZ, RZ, R32 ;  /* 0x000000ffff097224 */ /* 0x000fe400078e0020 */
[----:B------:R-:W-:Y:S02]  /*14e0*/  IMAD.MOV.U32 R10, RZ, RZ, R31 ;  /* 0x000000ffff0a7224 */ /* 0x000fe400078e001f */
[----:B------:R-:W-:-:S05]  /*14f0*/  IMAD.MOV.U32 R11, RZ, RZ, R16 ;  /* 0x000000ffff0b7224 */ /* 0x000fca00078e0010 */
[----:B------:R2:W-:Y:S01]  /*1500*/  STL.128 [R1+0xa0], R8 ;  /* 0x0000a00801007387 */ /* 0x0005e20000100c00 */
[----:B-1----:R-:W-:Y:S02]  /*1510*/  IMAD.U32 R4, RZ, RZ, UR6 ;  /* 0x00000006ff047e24 */ /* 0x002fe4000f8e00ff */
[----:B------:R-:W-:Y:S02]  /*1520*/  IMAD.U32 R5, RZ, RZ, UR7 ;  /* 0x00000007ff057e24 */ /* 0x000fe4000f8e00ff */
[----:B------:R-:W-:Y:S02]  /*1530*/  IMAD.U32 R6, RZ, RZ, UR4 ;  /* 0x00000004ff067e24 */ /* 0x000fe4000f8e00ff */
[----:B0-----:R-:W-:-:S07]  /*1540*/  IMAD.U32 R7, RZ, RZ, UR5 ;  /* 0x00000005ff077e24 */ /* 0x001fce000f8e00ff */
[----:B------:R-:W-:-:S07]  /*1550*/  LEPC R20, `(.L_x_22) ;  /* 0x000000001014794e */ /* 0x000fce0000000000 */
[----:B--2---:R-:W-:Y:S05]  /*1560*/  CALL.ABS.NOINC R18 ;  /* 0x0000000012007343 */ /* 0x004fea0003c00000 */
.L_x_22:
[----:B------:R-:W-:Y:S01]  /*1570*/  IMAD.WIDE.U32 R4, R36, 0x3d1, RZ ;  /* 0x000003d124047825 */ /* 0x000fe200078e00ff */
[----:B------:R-:W-:-:S03]  /*1580*/  ISETP.EQ.U32.AND P5, PT, R29, RZ, PT ;  /* 0x000000ff1d00720c */ /* 0x000fc60003fa2070 */
[----:B------:R-:W-:-:S04]  /*1590*/  IMAD.WIDE.U32 R8, R34, 0x3d1, RZ ;  /* 0x000003d122087825 */ /* 0x000fc800078e00ff */
[----:B------:R-:W-:-:S04]  /*15a0*/  IMAD.WIDE.U32 R6, P0, RZ, R37, R4 ;  /* 0x00000025ff067225 */ /* 0x000fc80007800004 */
[----:B------:R-:W-:-:S04]  /*15b0*/  IMAD.WIDE.U32 R4, R37, 0x3d1, RZ ;  /* 0x000003d125047825 */ /* 0x000fc800078e00ff */
[----:B------:R-:W-:Y:S01]  /*15c0*/  IMAD.X R41, RZ, RZ, RZ, P0 ;  /* 0x000000ffff297224 */ /* 0x000fe200000e06ff */
[----:B------:R-:W-:Y:S01]  /*15d0*/  IADD3 RZ, P0, PT, R5, R6, RZ ;  /* 0x0000000605ff7210 */ /* 0x000fe20007f1e0ff */
[----:B------:R-:W-:Y:S02]  /*15e0*/  IMAD.MOV.U32 R40, RZ, RZ, R7 ;  /* 0x000000ffff287224 */ /* 0x000fe400078e0007 */
[----:B------:R-:W-:-:S04]  /*15f0*/  IMAD.WIDE.U32 R4, R35, 0x3d1, RZ ;  /* 0x000003d123047825 */ /* 0x000fc800078e00ff */
[----:B------:R-:W-:-:S04]  /*1600*/  IMAD.WIDE.U32.X R40, RZ, R36, R40, P0 ;  /* 0x00000024ff287225 */ /* 0x000fc800000e0428 */
[----:B------:R-:W-:Y:S01]  /*1610*/  IMAD.WIDE.U32 R8, P0, RZ, R35, R8 ;  /* 0x00000023ff087225 */ /* 0x000fe20007800008 */
[----:B------:R-:W-:-:S03]  /*1620*/  IADD3 R59, P1, PT, R40, R4, RZ ;  /* 0x00000004283b7210 */ /* 0x000fc60007f3e0ff */
[----:B------:R-:W-:Y:S01]  /*1630*/  IMAD.WIDE.U32 R10, R32, 0x3d1, RZ ;  /* 0x000003d1200a7825 */ /* 0x000fe200078e00ff */
[----:B------:R-:W-:-:S03]  /*1640*/  IADD3 R3, P2, PT, R5, R8, RZ ;  /* 0x0000000805037210 */ /* 0x000fc60007f5e0ff */
[----:B------:R-:W-:Y:S01]  /*1650*/  IMAD.X R5, RZ, RZ, RZ, P0 ;  /* 0x000000ffff057224 */ /* 0x000fe200000e06ff */
[----:B------:R-:W-:Y:S01]  /*1660*/  ISETP.GE.U32.AND P0, PT, R59, R4, PT ;  /* 0x000000043b00720c */ /* 0x000fe20003f06070 */
[----:B------:R-:W-:Y:S02]  /*1670*/  IMAD.X R40, R3, 0x1, R41, P1 ;  /* 0x0000000103287824 */ /* 0x000fe400008e0629 */
[----:B------:R-:W-:Y:S02]  /*1680*/  IMAD.MOV.U32 R4, RZ, RZ, R9 ;  /* 0x000000ffff047224 */ /* 0x000fe400078e0009 */
[----:B------:R-:W-:Y:S01]  /*1690*/  IMAD.WIDE.U32 R6, R33, 0x3d1, RZ ;  /* 0x000003d121067825 */ /* 0x000fe200078e00ff */
[----:B------:R-:W-:-:S03]  /*16a0*/  ISETP.GE.U32.AND.EX P0, PT, R40, R3, PT, P0 ;  /* 0x000000032800720c */ /* 0x000fc60003f06100 */
[----:B------:R-:W-:Y:S01]  /*16b0*/  IMAD.WIDE.U32 R10, P1, RZ, R33, R10 ;  /* 0x00000021ff0a7225 */ /* 0x000fe2000782000a */
[----:B------:R-:W-:Y:S02]  /*16c0*/  SEL R41, RZ, 0x1, P0 ;  /* 0x00000001ff297807 */ /* 0x000fe40000000000 */
[----:B------:R-:W-:Y:S01]  /*16d0*/  ISETP.NE.U32.AND P0, PT, R24, RZ, PT ;  /* 0x000000ff1800720c */ /* 0x000fe20003f05070 */
[----:B------:R-:W-:Y:S01]  /*16e0*/  IMAD.WIDE.U32.X R4, RZ, R34, R4, P2 ;  /* 0x00000022ff047225 */ /* 0x000fe200010e0404 */
[----:B------:R-:W-:Y:S02]  /*16f0*/  IADD3 R3, P4, PT, R7, R10, RZ ;  /* 0x0000000a07037210 */ /* 0x000fe40007f9e0ff */
[----:B------:R-:W-:Y:S01]  /*1700*/  ISETP.NE.AND.EX P0, PT, R17, RZ, PT, P0 ;  /* 0x000000ff1100720c */ /* 0x000fe20003f05300 */
[----:B------:R-:W-:Y:S01]  /*1710*/  IMAD.X R7, RZ, RZ, RZ, P1 ;  /* 0x000000ffff077224 */ /* 0x000fe200008e06ff */
[----:B------:R-:W-:Y:S01]  /*1720*/  IADD3 R41, P2, P3, R6, R4, R41 ;  /* 0x0000000406297210 */ /* 0x000fe20007b5e029 */
[----:B------:R-:W-:-:S03]  /*1730*/  IMAD.WIDE.U32 R8, R31, 0x3d1, RZ ;  /* 0x000003d11f087825 */ /* 0x000fc600078e00ff */
[----:B------:R-:W-:Y:S02]  /*1740*/  IADD3.X R58, PT, PT, R3, R5, RZ, P2, P3 ;  /* 0x00000005033a7210 */ /* 0x000fe400017e64ff */
[----:B------:R-:W-:Y:S02]  /*1750*/  ISETP.EQ.U32.AND P3, PT, R31, RZ, PT ;  /* 0x000000ff1f00720c */ /* 0x000fe40003f62070 */
[----:B------:R-:W-:Y:S01]  /*1760*/  ISETP.GE.U32.AND P1, PT, R41, R6, PT ;  /* 0x000000062900720c */ /* 0x000fe20003f26070 */
[----:B------:R-:W-:Y:S01]  /*1770*/  IMAD.MOV.U32 R6, RZ, RZ, R11 ;  /* 0x000000ffff067224 */ /* 0x000fe200078e000b */
[----:B------:R-:W-:Y:S01]  /*1780*/  ISETP.EQ.U32.AND P2, PT, R23, RZ, PT ;  /* 0x000000ff1700720c */ /* 0x000fe20003f42070 */
[C---:B------:R-:W-:Y:S01]  /*1790*/  IMAD.WIDE.U32 R10, R16.reuse, 0x3d1, RZ ;  /* 0x000003d1100a7825 */ /* 0x040fe200078e00ff */
[----:B------:R-:W-:Y:S02]  /*17a0*/  ISETP.EQ.AND.EX P3, PT, R16, 0x40000000, !P0, P3 ;  /* 0x400000001000780c */ /* 0x000fe40004762330 */
[----:B------:R-:W-:Y:S01]  /*17b0*/  ISETP.GE.U32.AND.EX P1, PT, R58, R3, PT, P1 ;  /* 0x000000033a00720c */ /* 0x000fe20003f26110 */
[----:B------:R-:W-:Y:S01]  /*17c0*/  IMAD.WIDE.U32.X R4, RZ, R32, R6, P4 ;  /* 0x00000020ff047225 */ /* 0x000fe200020e0406 */
[----:B------:R-:W-:-:S02]  /*17d0*/  ISETP.EQ.AND.EX P2, PT, R28, RZ, P3, P2 ;  /* 0x000000ff1c00720c */ /* 0x000fc40001f42320 */
[----:B------:R-:W-:Y:S01]  /*17e0*/  SEL R61, RZ, 0x1, P1 ;  /* 0x00000001ff3d7807 */ /* 0x000fe20000800000 */
[----:B------:R-:W-:Y:S01]  /*17f0*/  IMAD.WIDE.U32 R10, P0, RZ, R31, R10 ;  /* 0x0000001fff0a7225 */ /* 0x000fe2000780000a */
[----:B------:R-:W-:Y:S02]  /*1800*/  ISETP.EQ.U32.AND P1, PT, R27, RZ, PT ;  /* 0x000000ff1b00720c */ /* 0x000fe40003f22070 */
[----:B------:R-:W-:Y:S01]  /*1810*/  ISETP.EQ.AND.EX P5, PT, R2, RZ, P2, P5 ;  /* 0x000000ff0200720c */ /* 0x000fe200017a2350 */
[----:B------:R-:W-:Y:S01]  /*1820*/  IMAD.X R7, RZ, RZ, RZ, P0 ;  /* 0x000000ffff077224 */ /* 0x000fe200000e06ff */
[----:B------:R-:W-:Y:S01]  /*1830*/  IADD3 R61, P3, P4, R8, R4, R61 ;  /* 0x00000004083d7210 */ /* 0x000fe20007c7e03d */
[----:B------:R-:W-:Y:S01]  /*1840*/  IMAD.MOV.U32 R6, RZ, RZ, R11 ;  /* 0x000000ffff067224 */ /* 0x000fe200078e000b */
[----:B------:R-:W-:Y:S02]  /*1850*/  IADD3 R3, P2, PT, R9, R10, RZ ;  /* 0x0000000a09037210 */ /* 0x000fe40007f5e0ff */
[----:B------:R-:W-:-:S02]  /*1860*/  ISETP.EQ.AND.EX P1, PT, R26, RZ, P5, P1 ;  /* 0x000000ff1a00720c */ /* 0x000fc40002f22310 */
[----:B------:R-:W-:Y:S02]  /*1870*/  ISETP.EQ.U32.AND P5, PT, R37, RZ, PT ;  /* 0x000000ff2500720c */ /* 0x000fe40003fa2070 */
[----:B------:R-:W-:Y:S01]  /*1880*/  IADD3.X R60, PT, PT, R3, R5, RZ, P3, P4 ;  /* 0x00000005033c7210 */ /* 0x000fe20001fe84ff */
[----:B------:R-:W-:Y:S01]  /*1890*/  IMAD.WIDE.U32.X R4, RZ, R16, R6, P2 ;  /* 0x00000010ff047225 */ /* 0x000fe200010e0406 */
[----:B------:R-:W-:Y:S02]  /*18a0*/  ISETP.EQ.U32.AND P3, PT, R35, RZ, PT ;  /* 0x000000ff2300720c */ /* 0x000fe40003f62070 */
[----:B------:R-:W-:Y:S02]  /*18b0*/  ISETP.EQ.AND.EX P1, PT, R36, RZ, P1, P5 ;  /* 0x000000ff2400720c */ /* 0x000fe40000f22350 */
[----:B------:R-:W-:Y:S02]  /*18c0*/  ISETP.EQ.U32.AND P4, PT, R33, RZ, PT ;  /* 0x000000ff2100720c */ /* 0x000fe40003f82070 */
[----:B------:R-:W-:-:S02]  /*18d0*/  ISETP.EQ.AND.EX P1, PT, R34, RZ, P1, P3 ;  /* 0x000000ff2200720c */ /* 0x000fc40000f22330 */
[----:B------:R-:W-:Y:S02]  /*18e0*/  ISETP.GE.U32.AND P0, PT, R61, R8, PT ;  /* 0x000000083d00720c */ /* 0x000fe40003f06070 */
[----:B------:R-:W-:Y:S02]  /*18f0*/  ISETP.EQ.AND.EX P6, PT, R32, RZ, P1, P4 ;  /* 0x000000ff2000720c */ /* 0x000fe40000fc2340 */
[----:B------:R-:W-:Y:S02]  /*1900*/  ISETP.GE.U32.AND.EX P0, PT, R60, R3, PT, P0 ;  /* 0x000000033c00720c */ /* 0x000fe40003f06100 */
[----:B------:R-:W-:Y:S02]  /*1910*/  P2R R30, PR, RZ, 0x40 ;  /* 0x00000040ff1e7803 */ /* 0x000fe40000000000 */
[----:B------:R-:W-:-:S04]  /*1920*/  SEL R19, RZ, 0x1, P0 ;  /* 0x00000001ff137807 */ /* 0x000fc80000000000 */
[----:B------:R-:W-:-:S05]  /*1930*/  IADD3 R18, P0, PT, R19, R4, RZ ;  /* 0x0000000413127210 */ /* 0x000fca0007f1e0ff */
[----:B------:R-:W-:Y:S01]  /*1940*/  IMAD.X R19, RZ, RZ, R5, P0 ;  /* 0x000000ffff137224 */ /* 0x000fe200000e0605 */
[----:B------:R-:W-:Y:S07]  /*1950*/  @!P6 BRA `(.L_x_24) ;  /* 0x0000000000fce947 */ /* 0x000fee0003800000 */
        /* <DEDUP_REMOVED lines=8> */
.L_x_25:
[----:B------:R-:W-:Y:S01]  /*19e0*/  IMAD.MOV.U32 R10, RZ, RZ, 0x0 ;  /* 0x00000000ff0a7424 */ /* 0x000fe200078e00ff */
[----:B------:R-:W-:Y:S01]  /*19f0*/  CS2R R8, SRZ ;  /* 0x0000000000087805 */ /* 0x000fe2000001ff00 */
[----:B------:R-:W-:Y:S01]  /*1a00*/  IMAD.MOV.U32 R11, RZ, RZ, 0x40000000 ;  /* 0x40000000ff0b7424 */ /* 0x000fe200078e00ff */
[----:B------:R0:W-:Y:S01]  /*1a10*/  STL.128 [R1+0x30], RZ ;  /* 0x000030ff01007387 */ /* 0x0001e20000100c00 */
[----:B------:R0:W1:Y:S01]  /*1a20*/  LDC.64 R12, c[0x4][R24] ;  /* 0x01000000180c7b82 */ /* 0x0000620000000a00 */
[----:B------:R-:W2:Y:S01]  /*1a30*/  LDCU.64 UR4, c[0x4][0x10] ;  /* 0x01000200ff0477ac */ /* 0x000ea20008000a00 */
[----:B------:R-:W-:Y:S01]  /*1a40*/  IMAD.U32 R6, RZ, RZ, UR48 ;  /* 0x00000030ff067e24 */ /* 0x000fe2000f8e00ff */
[----:B------:R0:W-:Y:S01]  /*1a50*/  STL.128 [R1+0x40], R8 ;  /* 0x0000400801007387 */ /* 0x0001e20000100c00 */
[----:B------:R-:W-:Y:S02]  /*1a60*/  IMAD.U32 R7, RZ, RZ, UR50 ;  /* 0x00000032ff077e24 */ /* 0x000fe4000f8e00ff */
[----:B--2---:R-:W-:-:S02]  /*1a70*/  IMAD.U32 R4, RZ, RZ, UR4 ;  /* 0x00000004ff047e24 */ /* 0x004fc4000f8e00ff */
[----:B0-----:R-:W-:-:S07]  /*1a80*/  IMAD.U32 R5, RZ, RZ, UR5 ;  /* 0x00000005ff057e24 */ /* 0x001fce000f8e00ff */
[----:B------:R-:W-:-:S07]  /*1a90*/  LEPC R20, `(.L_x_26) ;  /* 0x000000001014794e */ /* 0x000fce0000000000 */
[----:B-1----:R-:W-:Y:S05]  /*1aa0*/  CALL.ABS.NOINC R12 ;  /* 0x000000000c007343 */ /* 0x002fea0003c00000 */
.L_x_26:
[----:B------:R-:W-:Y:S01]  /*1ab0*/  IMAD.MOV.U32 R8, RZ, RZ, RZ ;  /* 0x000000ffff087224 */ /* 0x000fe200078e00ff */
[----:B------:R0:W1:Y:S01]  /*1ac0*/  LDC.64 R38, c[0x4][R24] ;  /* 0x0100000018267b82 */ /* 0x0000620000000a00 */
[----:B------:R-:W-:Y:S01]  /*1ad0*/  IMAD.MOV.U32 R9, RZ, RZ, R37 ;  /* 0x000000ffff097224 */ /* 0x000fe200078e0025 */
[----:B------:R-:W2:Y:S01]  /*1ae0*/  LDCU.64 UR4, c[0x4][0x18] ;  /* 0x01000300ff0477ac */ /* 0x000ea20008000a00 */
[----:B------:R-:W-:Y:S02]  /*1af0*/  IMAD.MOV.U32 R10, RZ, RZ, R36 ;  /* 0x000000ffff0a7224 */ /* 0x000fe400078e0024 */
[----:B------:R-:W-:Y:S02]  /*1b00*/  IMAD.MOV.U32 R11, RZ, RZ, R35 ;  /* 0x000000ffff0b7224 */ /* 0x000fe400078e0023 */
[----:B------:R-:W-:Y:S02]  /*1b10*/  IMAD.MOV.U32 R12, RZ, RZ, R34 ;  /* 0x000000ffff0c7224 */ /* 0x000fe400078e0022 */
[----:B------:R-:W-:Y:S01]  /*1b20*/  IMAD.MOV.U32 R13, RZ, RZ, R33 ;  /* 0x000000ffff0d7224 */ /* 0x000fe200078e0021 */
[----:B------:R0:W-:Y:S01]  /*1b30*/  STL.128 [R1+0x30], R8 ;  /* 0x0000300801007387 */ /* 0x0001e20000100c00 */
[----:B------:R-:W-:-:S02]  /*1b40*/  IMAD.MOV.U32 R14, RZ, RZ, R32 ;  /* 0x000000ffff0e7224 */ /* 0x000fc400078e0020 */
[----:B------:R-:W-:Y:S02]  /*1b50*/  IMAD.MOV.U32 R15, RZ, RZ, R31 ;  /* 0x000000ffff0f7224 */ /* 0x000fe400078e001f */
[----:B------:R-:W-:Y:S02]  /*1b60*/  IMAD.MOV.U32 R17, RZ, RZ, RZ ;  /* 0x000000ffff117224 */ /* 0x000fe400078e00ff */
[----:B------:R-:W-:Y:S01]  /*1b70*/  IMAD.U32 R6, RZ, RZ, UR48 ;  /* 0x00000030ff067e24 */ /* 0x000fe2000f8e00ff */
[----:B------:R0:W-:Y:S01]  /*1b80*/  STL.128 [R1+0x40], R12 ;  /* 0x0000400c01007387 */ /* 0x0001e20000100c00 */
[----:B------:R-:W-:Y:S02]  /*1b90*/  IMAD.U32 R7, RZ, RZ, UR50 ;  /* 0x00000032ff077e24 */ /* 0x000fe4000f8e00ff */
[----:B--2---:R-:W-:Y:S01]  /*1ba0*/  IMAD.U32 R4, RZ, RZ, UR4 ;  /* 0x00000004ff047e24 */ /* 0x004fe2000f8e00ff */
[----:B------:R0:W-:Y:S01]  /*1bb0*/  STL.64 [R1+0x50], R16 ;  /* 0x0000501001007387 */ /* 0x0001e20000100a00 */
[----:B------:R-:W-:-:S07]  /*1bc0*/  IMAD.U32 R5, RZ, RZ, UR5 ;  /* 0x00000005ff057e24 */ /* 0x000fce000f8e00ff */
[----:B------:R-:W-:-:S07]  /*1bd0*/  LEPC R20, `(.L_x_27) ;  /* 0x000000001014794e */ /* 0x000fce0000000000 */
[----:B01----:R-:W-:Y:S05]  /*1be0*/  CALL.ABS.NOINC R38 ;  /* 0x0000000026007343 */ /* 0x003fea0003c00000 */
.L_x_27:
[----:B------:R-:W-:Y:S01]  /*1bf0*/  IMAD R3, R36, 0x3d1, RZ ;  /* 0x000003d124037824 */ /* 0x000fe200078e02ff */
[----:B------:R-:W-:Y:S01]  /*1c00*/  STL.64 [R1+0x50], R18 ;  /* 0x0000501201007387 */ /* 0x000fe20000100a00 */
[----:B------:R-:W-:Y:S01]  /*1c10*/  IMAD.WIDE.U32 R4, R37, 0x3d1, RZ ;  /* 0x000003d125047825 */ /* 0x000fe200078e00ff */
[----:B------:R-:W0:Y:S01]  /*1c20*/  LDC.64 R24, c[0x4][R24] ;  /* 0x0100000018187b82 */ /* 0x000e220000000a00 */
[----:B------:R-:W1:Y:S02]  /*1c30*/  LDCU.64 UR4, c[0x4][0x20] ;  /* 0x01000400ff0477ac */ /* 0x000e640008000a00 */
[----:B------:R-:W-:Y:S02]  /*1c40*/  IMAD.MOV.U32 R8, RZ, RZ, R41 ;  /* 0x000000ffff087224 */ /* 0x000fe400078e0029 */
[----:B------:R-:W-:Y:S02]  /*1c50*/  IMAD.MOV.U32 R9, RZ, RZ, R58 ;  /* 0x000000ffff097224 */ /* 0x000fe400078e003a */
[----:B------:R-:W-:-:S02]  /*1c60*/  IMAD.MOV.U32 R10, RZ, RZ, R61 ;  /* 0x000000ffff0a7224 */ /* 0x000fc400078e003d */
[----:B------:R-:W-:Y:S02]  /*1c70*/  IMAD.MOV.U32 R11, RZ, RZ, R60 ;  /* 0x000000ffff0b7224 */ /* 0x000fe400078e003c */
[----:B------:R-:W-:Y:S02]  /*1c80*/  IMAD.IADD R3, R5, 0x1, R3 ;  /* 0x0000000105037824 */ /* 0x000fe400078e0203 */
[----:B------:R-:W-:Y:S01]  /*1c90*/  IMAD.U32 R6, RZ, RZ, UR48 ;  /* 0x00000030ff067e24 */ /* 0x000fe2000f8e00ff */
[----:B------:R2:W-:Y:S01]  /*1ca0*/  STL.128 [R1+0x40], R8 ;  /* 0x0000400801007387 */ /* 0x0005e20000100c00 */
[----:B------:R-:W-:Y:S02]  /*1cb0*/  IMAD.U32 R7, RZ, RZ, UR50 ;  /* 0x00000032ff077e24 */ /* 0x000fe4000f8e00ff */
[----:B-1----:R-:W-:Y:S02]  /*1cc0*/  IMAD.U32 R5, RZ, RZ, UR5 ;  /* 0x00000005ff057e24 */ /* 0x002fe4000f8e00ff */
[----:B--2---:R-:W-:-:S02]  /*1cd0*/  IMAD.MOV.U32 R8, RZ, RZ, R4 ;  /* 0x000000ffff087224 */ /* 0x004fc400078e0004 */
[----:B------:R-:W-:Y:S02]  /*1ce0*/  IMAD.MOV.U32 R9, RZ, RZ, R3 ;  /* 0x000000ffff097224 */ /* 0x000fe400078e0003 */
[----:B------:R-:W-:Y:S02]  /*1cf0*/  IMAD.MOV.U32 R10, RZ, RZ, R59 ;  /* 0x000000ffff0a7224 */ /* 0x000fe400078e003b */
[----:B------:R-:W-:Y:S02]  /*1d00*/  IMAD.MOV.U32 R11, RZ, RZ, R40 ;  /* 0x000000ffff0b7224 */ /* 0x000fe400078e0028 */
[----:B------:R-:W-:-:S03]  /*1d10*/  IMAD.U32 R4, RZ, RZ, UR4 ;  /* 0x00000004ff047e24 */ /* 0x000fc6000f8e00ff */
[----:B------:R1:W-:Y:S04]  /*1d20*/  STL.128 [R1+0x30], R8 ;  /* 0x0000300801007387 */ /* 0x0003e80000100c00 */
[----:B------:R-:W-:-:S07]  /*1d30*/  LEPC R20, `(.L_x_24) ;  /* 0x000000001014794e */ /* 0x000fce0000000000 */
[----:B01----:R-:W-:Y:S05]  /*1d40*/  CALL.ABS.NOINC R24 ;  /* 0x0000000018007343 */ /* 0x003fea0003c00000 */
.L_x_24:
[----:B------:R-:W-:Y:S01]  /*1d50*/  IMAD.WIDE.U32 R4, R37, 0x3d1, RZ ;  /* 0x000003d125047825 */ /* 0x000fe200078e00ff */
[----:B------:R-:W-:-:S03]  /*1d60*/  ISETP.NE.AND P6, PT, R30, RZ, PT ;  /* 0x000000ff1e00720c */ /* 0x000fc60003fc5270 */
[----:B------:R-:W-:Y:S01]  /*1d70*/  IMAD R3, R36, 0x3d1, RZ ;  /* 0x000003d124037824 */ /* 0x000fe200078e02ff */
[----:B------:R-:W-:Y:S01]  /*1d80*/  ISETP.GE.U32.AND P0, PT, R4, RZ, PT ;  /* 0x000000ff0400720c */ /* 0x000fe20003f06070 */
[----:B------:R-:W-:-:S03]  /*1d90*/  IMAD.MOV.U32 R9, RZ, RZ, RZ ;  /* 0x000000ffff097224 */ /* 0x000fc600078e00ff */
[----:B------:R-:W-:-:S04]  /*1da0*/  IADD3 R38, PT, PT, R5, R37, R3 ;  /* 0x0000002505267210 */ /* 0x000fc80007ffe003 */
[----:B------:R-:W-:-:S04]  /*1db0*/  ISETP.GE.U32.AND.EX P0, PT, R38, R37, PT, P0 ;  /* 0x000000252600720c */ /* 0x000fc80003f06100 */
[----:B------:R-:W-:-:S05]  /*1dc0*/  SEL R8, RZ, 0x1, P0 ;  /* 0x00000001ff087807 */ /* 0x000fca0000000000 */
[----:B------:R-:W-:-:S04]  /*1dd0*/  IMAD.WIDE.U32 R6, R37, 0x3d1, R8 ;  /* 0x000003d125067825 */ /* 0x000fc800078e0008 */
[----:B------:R-:W-:Y:S01]  /*1de0*/  IMAD.IADD R3, R3, 0x1, R7 ;  /* 0x0000000103037824 */ /* 0x000fe200078e0207 */
[----:B------:R-:W-:-:S04]  /*1df0*/  ISETP.GT.U32.AND P0, PT, R6, R4, PT ;  /* 0x000000040600720c */ /* 0x000fc80003f04070 */
[----:B------:R-:W-:-:S04]  /*1e00*/  ISETP.GT.U32.AND.EX P0, PT, R3, R38, PT, P0 ;  /* 0x000000260300720c */ /* 0x000fc80003f04100 */
[----:B------:R-:W-:-:S04]  /*1e10*/  SEL R8, R8, 0x1, !P0 ;  /* 0x0000000108087807 */ /* 0x000fc80004000000 */
[----:B------:R-:W-:-:S04]  /*1e20*/  IADD3 R37, P1, P2, R59, R36, R8 ;  /* 0x000000243b257210 */ /* 0x000fc80007a3e008 */
[----:B------:R-:W-:Y:S02]  /*1e30*/  ISETP.GE.U32.AND P0, PT, R37, R36, PT ;  /* 0x000000242500720c */ /* 0x000fe40003f06070 */
[----:B------:R-:W-:-:S04]  /*1e40*/  IADD3.X R36, PT, PT, R40, R35, RZ, P1, P2 ;  /* 0x0000002328247210 */ /* 0x000fc80000fe44ff */
[----:B------:R-:W-:-:S04]  /*1e50*/  ISETP.GE.U32.AND.EX P0, PT, R36, R35, PT, P0 ;  /* 0x000000232400720c */ /* 0x000fc80003f06100 */
[----:B------:R-:W-:-:S04]  /*1e60*/  SEL R6, RZ, 0x1, P0 ;  /* 0x00000001ff067807 */ /* 0x000fc80000000000 */
[----:B------:R-:W-:-:S04]  /*1e70*/  IADD3 R0, P1, PT, R6, R59, RZ ;  /* 0x0000003b06007210 */ /* 0x000fc80007f3e0ff */
[----:B------:R-:W-:Y:S01]  /*1e80*/  ISETP.GT.U32.AND P0, PT, R0, R37, PT ;  /* 0x000000250000720c */ /* 0x000fe20003f04070 */
[----:B------:R-:W-:-:S05]  /*1e90*/  IMAD.X R3, RZ, RZ, R40, P1 ;  /* 0x000000ffff037224 */ /* 0x000fca00008e0628 */
        /* <DEDUP_REMOVED lines=15> */
[----:B------:R-:W-:Y:S01]  /*1f90*/  ISETP.GE.U32.AND.EX P0, PT, R32, R31, PT, P0 ;  /* 0x0000001f2000720c */ /* 0x000fe20003f06100 */
[----:B------:R-:W-:-:S03]  /*1fa0*/  IMAD.MOV.U32 R31, RZ, RZ, R4 ;  /* 0x000000ffff1f7224 */ /* 0x000fc600078e0004 */
[----:B------:R-:W-:-:S04]  /*1fb0*/  SEL R6, RZ, 0x1, P0 ;  /* 0x00000001ff067807 */ /* 0x000fc80000000000 */
[----:B------:R-:W-:-:S04]  /*1fc0*/  IADD3 R0, P1, PT, R6, R61, RZ ;  /* 0x0000003d06007210 */ /* 0x000fc80007f3e0ff */
[----:B------:R-:W-:Y:S01]  /*1fd0*/  ISETP.GT.U32.AND P0, PT, R0, R33, PT ;  /* 0x000000210000720c */ /* 0x000fe20003f04070 */
[----:B------:R-:W-:-:S05]  /*1fe0*/  IMAD.X R3, RZ, RZ, R60, P1 ;  /* 0x000000ffff037224 */ /* 0x000fca00008e063c */
[----:B------:R-:W-:-:S04]  /*1ff0*/  ISETP.GT.U32.AND.EX P0, PT, R3, R32, PT, P0 ;  /* 0x000000200300720c */ /* 0x000fc80003f04100 */
[----:B------:R-:W-:-:S04]  /*2000*/  SEL R17, R6, 0x1, !P0 ;  /* 0x0000000106117807 */ /* 0x000fc80004000000 */
[----:B------:R-:W-:-:S04]  /*2010*/  IADD3 R16, P0, P1, R18, R16, R17 ;  /* 0x0000001012107210 */ /* 0x000fc8000791e011 */
[----:B------:R-:W-:Y:S01]  /*2020*/  IADD3.X R17, PT, PT, R19, RZ, RZ, P0, P1 ;  /* 0x000000ff13117210 */ /* 0x000fe200007e24ff */
[----:B------:R-:W-:Y:S08]  /*2030*/  @!P6 BRA `(.L_x_28) ;  /* 0x000000000050e947 */ /* 0x000ff00003800000 */
[----:B------:R-:W-:Y:S01]  /*2040*/  IMAD.MOV.U32 R8, RZ, RZ, R31 ;  /* 0x000000ffff087224 */ /* 0x000fe200078e001f */
[----:B------:R-:W-:Y:S01]  /*2050*/  MOV R0, 0x0 ;  /* 0x0000000000007802 */ /* 0x000fe20000000f00 */
[----:B------:R-:W-:Y:S01]  /*2060*/  IMAD.MOV.U32 R9, RZ, RZ, R38 ;  /* 0x000000ffff097224 */ /* 0x000fe200078e0026 */
[----:B------:R-:W-:Y:S01]  /*2070*/  STL.64 [R1+0x50], R16 ;  /* 0x0000501001007387 */ /* 0x000fe20000100a00 */
[----:B------:R-:W-:Y:S01]  /*2080*/  IMAD.MOV.U32 R10, RZ, RZ, R37 ;  /* 0x000000ffff0a7224 */ /* 0x000fe200078e0025 */
[----:B------:R0:W1:Y:S01]  /*2090*/  LDC.64 R12, c[0x4][R0] ;  /* 0x01000000000c7b82 */ /* 0x0000620000000a00 */
[----:B------:R-:W-:Y:S01]  /*20a0*/  IMAD.MOV.U32 R11, RZ, RZ, R36 ;  /* 0x000000ffff0b7224 */ /* 0x000fe200078e0024 */
[----:B------:R-:W2:Y:S01]  /*20b0*/  LDCU.64 UR4, c[0x4][0x28] ;  /* 0x01000500ff0477ac */ /* 0x000ea20008000a00 */
[----:B------:R-:W-:Y:S02]  /*20c0*/  IMAD.U32 R6, RZ, RZ, UR48 ;  /* 0x00000030ff067e24 */ /* 0x000fe4000f8e00ff */
[----:B------:R-:W-:Y:S01]  /*20d0*/  IMAD.U32 R7, RZ, RZ, UR50 ;  /* 0x00000032ff077e24 */ /* 0x000fe2000f8e00ff */
[----:B------:R3:W-:Y:S01]  /*20e0*/  STL.128 [R1+0x30], R8 ;  /* 0x0000300801007387 */ /* 0x0007e20000100c00 */
[----:B--2---:R-:W-:-:S02]  /*20f0*/  IMAD.U32 R4, RZ, RZ, UR4 ;  /* 0x00000004ff047e24 */ /* 0x004fc4000f8e00ff */
[----:B---3--:R-:W-:Y:S02]  /*2100*/  IMAD.MOV.U32 R8, RZ, RZ, R35 ;  /* 0x000000ffff087224 */ /* 0x008fe400078e0023 */
[----:B------:R-:W-:Y:S02]  /*2110*/  IMAD.MOV.U32 R9, RZ, RZ, R34 ;  /* 0x000000ffff097224 */ /* 0x000fe400078e0022 */
[----:B------:R-:W-:Y:S02]  /*2120*/  IMAD.MOV.U32 R10, RZ, RZ, R33 ;  /* 0x000000ffff0a7224 */ /* 0x000fe400078e0021 */
[----:B------:R-:W-:Y:S02]  /*2130*/  IMAD.MOV.U32 R11, RZ, RZ, R32 ;  /* 0x000000ffff0b7224 */ /* 0x000fe400078e0020 */
[----:B------:R-:W-:-:S03]  /*2140*/  IMAD.U32 R5, RZ, RZ, UR5 ;  /* 0x00000005ff057e24 */ /* 0x000fc6000f8e00ff */
[----:B------:R0:W-:Y:S04]  /*2150*/  STL.128 [R1+0x40], R8 ;  /* 0x0000400801007387 */ /* 0x0001e80000100c00 */
[----:B------:R-:W-:-:S07]  /*2160*/  LEPC R20, `(.L_x_28) ;  /* 0x000000001014794e */ /* 0x000fce0000000000 */
[----:B01---5:R-:W-:Y:S05]  /*2170*/  CALL.ABS.NOINC R12 ;  /* 0x000000000c007343 */ /* 0x023fea0003c00000 */
.L_x_28:
        /* <DEDUP_REMOVED lines=32> */
[----:B------:R-:W-:Y:S02]  /*2380*/  IADD3.X R7, PT, PT, R9, R36, R5, P2, P3 ;  /* 0x0000002409077210 */ /* 0x000fe400017e6405 */
        /* <DEDUP_REMOVED lines=22> */
.L_x_29:
[----:B------:R-:W-:Y:S01]  /*24f0*/  ISETP.NE.AND P0, PT, R30, RZ, PT ;  /* 0x000000ff1e00720c */ /* 0x000fe20003f05270 */
[----:B------:R-:W-:-:S12]  /*2500*/  IMAD.MOV.U32 R25, RZ, RZ, RZ ;  /* 0x000000ffff197224 */ /* 0x000fd800078e00ff */
[----:B------:R-:W-:Y:S05]  /*2510*/  @!P0 BRA `(.L_x_30) ;  /* 0x0000000000508947 */ /* 0x000fea0003800000 */
        /* <DEDUP_REMOVED lines=20> */
.L_x_30:
[-C--:B------:R-:W-:Y:S01]  /*2660*/  IMAD R3, R51, R50.reuse, RZ ;  /* 0x0000003233037224 */ /* 0x080fe200078e02ff */
[----:B------:R-:W-:Y:S01]  /*2670*/  IADD3 R0, P1, PT, R37, R23, RZ ;  /* 0x0000001725007210 */ /* 0x000fe20007f3e0ff */
[----:B------:R-:W-:Y:S01]  /*2680*/  IMAD.MOV.U32 R4, RZ, RZ, R31 ;  /* 0x000000ffff047224 */ /* 0x000fe200078e001f */
[----:B------:R-:W-:Y:S01]  /*2690*/  ISETP.NE.AND P6, PT, R30, RZ, PT ;  /* 0x000000ff1e00720c */ /* 0x000fe20003fc5270 */
[----:B------:R-:W-:Y:S02]  /*26a0*/  IMAD.MOV.U32 R5, RZ, RZ, R38 ;  /* 0x000000ffff057224 */ /* 0x000fe400078e0026 */
[C---:B------:R-:W-:Y:S02]  /*26b0*/  IMAD R3, R50.reuse, R51, R3 ;  /* 0x0000003332037224 */ /* 0x040fe400078e0203 */
[----:B------:R-:W-:-:S04]  /*26c0*/  IMAD.WIDE.U32 R16, R50, R50, R4 ;  /* 0x0000003232107225 */ /* 0x000fc800078e0004 */
[----:B------:R-:W-:Y:S01]  /*26d0*/  IMAD.IADD R17, R3, 0x1, R17 ;  /* 0x0000000103117824 */ /* 0x000fe200078e0211 */
[----:B------:R-:W-:Y:S01]  /*26e0*/  ISETP.GE.U32.AND P0, PT, R16, R31, PT ;  /* 0x0000001f1000720c */ /* 0x000fe20003f06070 */
[----:B------:R-:W-:Y:S01]  /*26f0*/  IMAD.X R28, R36, 0x1, R28, P1 ;  /* 0x00000001241c7824 */ /* 0x000fe200008e061c */
[----:B------:R-:W-:Y:S02]  /*2700*/  ISETP.LT.U32.AND P1, PT, R0, R37, PT ;  /* 0x000000250000720c */ /* 0x000fe40003f21070 */
[----:B------:R-:W-:-:S04]  /*2710*/  ISETP.GE.U32.AND.EX P0, PT, R17, R38, PT, P0 ;  /* 0x000000261100720c */ /* 0x000fc80003f06100 */
[----:B------:R-:W-:-:S04]  /*2720*/  SEL R19, RZ, 0x1, P0 ;  /* 0x00000001ff137807 */ /* 0x000fc80000000000 */
[----:B------:R-:W-:-:S04]  /*2730*/  IADD3 R19, P2, PT, R0, R19, RZ ;  /* 0x0000001300137210 */ /* 0x000fc80007f5e0ff */
[----:B------:R-:W-:Y:S01]  /*2740*/  ISETP.GE.U32.AND P0, PT, R19, R0, PT ;  /* 0x000000001300720c */ /* 0x000fe20003f06070 */
[----:B------:R-:W-:-:S05]  /*2750*/  IMAD.X R23, RZ, RZ, R28, P2 ;  /* 0x000000ffff177224 */ /* 0x000fca00010e061c */
[----:B------:R-:W-:-:S04]  /*2760*/  ISETP.GE.U32.AND.EX P0, PT, R23, R28, PT, P0 ;  /* 0x0000001c1700720c */ /* 0x000fc80003f06100 */
[----:B------:R-:W-:Y:S02]  /*2770*/  ISETP.LT.U32.OR.EX P0, PT, R28, R36, !P0, P1 ;  /* 0x000000241c00720c */ /* 0x000fe40004701510 */
[----:B------:R-:W-:Y:S02]  /*2780*/  IADD3 R0, P1, PT, R35, R29, RZ ;  /* 0x0000001d23007210 */ /* 0x000fe40007f3e0ff */
[----:B------:R-:W-:-:S03]  /*2790*/  SEL R37, RZ, 0x1, !P0 ;  /* 0x00000001ff257807 */ /* 0x000fc60004000000 */
[----:B------:R-:W-:Y:S01]  /*27a0*/  IMAD.X R2, R34, 0x1, R2, P1 ;  /* 0x0000000122027824 */ /* 0x000fe200008e0602 */
[C---:B------:R-:W-:Y:S02]  /*27b0*/  IADD3 R37, P2, PT, R0.reuse, R37, RZ ;  /* 0x0000002500257210 */ /* 0x040fe40007f5e0ff */
[----:B------:R-:W-:Y:S02]  /*27c0*/  ISETP.LT.U32.AND P1, PT, R0, R35, PT ;  /* 0x000000230000720c */ /* 0x000fe40003f21070 */
        /* <DEDUP_REMOVED lines=12> */
[----:B------:R-:W-:-:S04]  /*2890*/  ISETP.LT.U32.OR.EX P0, PT, R26, R32, !P0, P1 ;  /* 0x000000201a00720c */ /* 0x000fc80004701510 */
[----:B------:R-:W-:-:S04]  /*28a0*/  SEL R26, RZ, 0x1, !P0 ;  /* 0x00000001ff1a7807 */ /* 0x000fc80004000000 */
[----:B------:R-:W-:-:S05]  /*28b0*/  IADD3 R26, P0, PT, R24, R26, RZ ;  /* 0x0000001a181a7210 */ /* 0x000fca0007f1e0ff */
[----:B------:R-:W-:Y:S01]  /*28c0*/  IMAD.X R27, RZ, RZ, R25, P0 ;  /* 0x000000ffff1b7224 */ /* 0x000fe200000e0619 */
[----:B------:R-:W-:Y:S07]  /*28d0*/  @!P6 BRA `(.L_x_31) ;  /* 0x000000000050e947 */ /* 0x000fee0003800000 */
        /* <DEDUP_REMOVED lines=20> */
.L_x_31:
        /* <DEDUP_REMOVED lines=33> */
.L_x_33:
[----:B------:R-:W-:-:S07]  /*2c30*/  SEL R18, RZ, 0x1, !P0 ;  /* 0x00000001ff127807 */ /* 0x000fce0004000000 */
.L_x_32:
[----:B------:R-:W-:-:S13]  /*2c40*/  ISETP.NE.AND P0, PT, R30, RZ, PT ;  /* 0x000000ff1e00720c */ /* 0x000fda0003f05270 */
[----:B------:R-:W-:Y:S05]  /*2c50*/  @!P0 BRA `(.L_x_34) ;  /* 0x00000000003c8947 */ /* 0x000fea0003800000 */
[----:B------:R-:W-:Y:S01]  /*2c60*/  LOP3.LUT R0, R18, 0xffff, RZ, 0xc0, !PT ;  /* 0x0000ffff12007812 */ /* 0x000fe200078ec0ff */
[----:B------:R-:W-:Y:S01]  /*2c70*/  IMAD.MOV.U32 R8, RZ, RZ, R26 ;  /* 0x000000ffff087224 */ /* 0x000fe200078e001a */
[----:B------:R-:W-:Y:S01]  /*2c80*/  MOV R3, 0x0 ;  /* 0x0000000000037802 */ /* 0x000fe20000000f00 */
[----:B------:R-:W-:Y:S01]  /*2c90*/  IMAD.MOV.U32 R9, RZ, RZ, R27 ;  /* 0x000000ffff097224 */ /* 0x000fe200078e001b */
[----:B------:R0:W-:Y:S01]  /*2ca0*/  STL [R1+0x30], RZ ;  /* 0x000030ff01007387 */ /* 0x0001e20000100800 */
[----:B------:R-:W1:Y:S01]  /*2cb0*/  LDCU.64 UR4, c[0x4][0x40] ;  /* 0x01000800ff0477ac */ /* 0x000e620008000a00 */
[----:B------:R0:W2:Y:S01]  /*2cc0*/  LDC.64 R10, c[0x4][R3] ;  /* 0x01000000030a7b82 */ /* 0x0000a20000000a00 */
[----:B------:R-:W-:Y:S01]  /*2cd0*/  IMAD.U32 R6, RZ, RZ, UR48 ;  /* 0x00000030ff067e24 */ /* 0x000fe2000f8e00ff */
[----:B------:R0:W-:Y:S01]  /*2ce0*/  STL.64 [R1+0x38], R8 ;  /* 0x0000380801007387 */ /* 0x0001e20000100a00 */
[----:B------:R-:W-:-:S03]  /*2cf0*/  IMAD.U32 R7, RZ, RZ, UR50 ;  /* 0x00000032ff077e24 */ /* 0x000fc6000f8e00ff */
[----:B------:R0:W-:Y:S01]  /*2d00*/  STL [R1+0x40], R0 ;  /* 0x0000400001007387 */ /* 0x0001e20000100800 */
[----:B-1----:R-:W-:Y:S02]  /*2d10*/  IMAD.U32 R4, RZ, RZ, UR4 ;  /* 0x00000004ff047e24 */ /* 0x002fe4000f8e00ff */
[----:B0-----:R-:W-:-:S07]  /*2d20*/  IMAD.U32 R5, RZ, RZ, UR5 ;  /* 0x00000005ff057e24 */ /* 0x001fce000f8e00ff */
[----:B------:R-:W-:-:S07]  /*2d30*/  LEPC R20, `(.L_x_34) ;  /* 0x000000001014794e */ /* 0x000fce0000000000 */
[----:B--2--5:R-:W-:Y:S05]  /*2d40*/  CALL.ABS.NOINC R10 ;  /* 0x000000000a007343 */ /* 0x024fea0003c00000 */
.L_x_34:
[----:B------:R-:W-:-:S04]  /*2d50*/  PRMT R0, R18, 0x9910, RZ ;  /* 0x0000991012007816 */ /* 0x000fc800000000ff */
[----:B------:R-:W-:-:S13]  /*2d60*/  ISETP.NE.AND P0, PT, R0, RZ, PT ;  /* 0x000000ff0000720c */ /* 0x000fda0003f05270 */
[----:B------:R-:W-:Y:S05]  /*2d70*/  @!P0 BRA `(.L_x_35) ;  /* 0x00000010009c8947 */ /* 0x000fea0003800000 */
[----:B------:R-:W0:Y:S01]  /*2d80*/  LDCU.128 UR4, c[0x3][URZ] ;  /* 0x00c00000ff0477ac */ /* 0x000e220008000c00 */
[----:B------:R-:W-:Y:S01]  /*2d90*/  ISETP.NE.AND P6, PT, R30, RZ, PT ;  /* 0x000000ff1e00720c */ /* 0x000fe20003fc5270 */
[----:B------:R-:W1:Y:S01]  /*2da0*/  LDCU.128 UR8, c[0x3][0x10] ;  /* 0x00c00200ff0877ac */ /* 0x000e620008000c00 */
        /* <DEDUP_REMOVED lines=11> */
[----:B------:R-:W-:Y:S02]  /*2e60*/  IADD3 R6, P2, PT, R37, -UR8, RZ ;  /* 0x8000000825067c10 */ /* 0x000fe4000ff5e0ff */
[----:B------:R-:W-:Y:S02]  /*2e70*/  SEL R3, RZ, 0x1, !P1 ;  /* 0x00000001ff037807 */ /* 0x000fe40004800000 */
[----:B------:R-:W-:Y:S02]  /*2e80*/  IADD3.X R8, PT, PT, R39, ~UR9, RZ, P2, !PT ;  /* 0x8000000927087c10 */ /* 0x000fe400097fe4ff */
[----:B------:R-:W-:Y:S02]  /*2e90*/  ISETP.GE.U32.AND P2, PT, R6, R3, PT ;  /* 0x000000030600720c */ /* 0x000fe40003f46070 */
[----:B------:R-:W-:Y:S02]  /*2ea0*/  IADD3.X R4, PT, PT, R41, ~UR11, RZ, P4, !PT ;  /* 0x8000000b29047c10 */ /* 0x000fe4000a7fe4ff */
[----:B------:R-:W-:-:S02]  /*2eb0*/  ISETP.GE.U32.AND.EX P2, PT, R8, RZ, PT, P2 ;  /* 0x000000ff0800720c */ /* 0x000fc40003f46120 */
[----:B------:R-:W-:Y:S02]  /*2ec0*/  SEL R23, RZ, 0xffffffff, P0 ;  /* 0xffffffffff177807 */ /* 0x000fe40000000000 */
        /* <DEDUP_REMOVED lines=12> */
[----:B------:R-:W-:Y:S02]  /*2f90*/  IADD3 R37, P1, PT, R39, R6, RZ ;  /* 0x0000000627257210 */ /* 0x000fe40007f3e0ff */
[----:B------:R-:W-:Y:S01]  /*2fa0*/  IADD3 R2, P2, PT, R41, R0, RZ ;  /* 0x0000000029027210 */ /* 0x000fe20007f5e0ff */
[----:B------:R-:W-:Y:S01]  /*2fb0*/  IMAD.X R23, R23, 0x1, R12, P0 ;  /* 0x0000000117177824 */ /* 0x000fe200000e060c */
[----:B------:R-:W-:Y:S01]  /*2fc0*/  IADD3 R26, P3, PT, R3, R26, RZ ;  /* 0x0000001a031a7210 */ /* 0x000fe20007f7e0ff */
[----:B------:R-:W-:Y:S02]  /*2fd0*/  IMAD.X R39, R39, 0x1, R8, P1 ;  /* 0x0000000127277824 */ /* 0x000fe400008e0608 */
[----:B------:R-:W-:Y:S02]  /*2fe0*/  IMAD.X R41, R41, 0x1, R4, P2 ;  /* 0x0000000129297824 */ /* 0x000fe400010e0604 */
[----:B------:R-:W-:Y:S01]  /*2ff0*/  IMAD.X R27, R3, 0x1, R27, P3 ;  /* 0x00000001031b7824 */ /* 0x000fe200018e061b */
[----:B------:R-:W-:Y:S07]  /*3000*/  @!P6 BRA `(.L_x_36) ;  /* 0x000000000054e947 */ /* 0x000fee0003800000 */
[----:B------:R-:W-:Y:S01]  /*3010*/  IMAD.MOV.U32 R8, RZ, RZ, R19 ;  /* 0x000000ffff087224 */ /* 0x000fe200078e0013 */
[----:B------:R-:W-:Y:S01]  /*3020*/  MOV R0, 0x0 ;  /* 0x0000000000007802 */ /* 0x000fe20000000f00 */
[----:B------:R-:W-:Y:S01]  /*3030*/  IMAD.MOV.U32 R9, RZ, RZ, R23 ;  /* 0x000000ffff097224 */ /* 0x000fe200078e0017 */
[----:B------:R0:W-:Y:S01]  /*3040*/  STL.64 [R1+0x38], R24 ;  /* 0x0000381801007387 */ /* 0x0001e20000100a00 */
[----:B------:R-:W-:Y:S01]  /*3050*/  IMAD.MOV.U32 R10, RZ, RZ, R37 ;  /* 0x000000ffff0a7224 */ /* 0x000fe200078e0025 */
[----:B------:R0:W1:Y:S01]  /*3060*/  LDC.64 R16, c[0x4][R0] ;  /* 0x0100000000107b82 */ /* 0x0000620000000a00 */
[----:B------:R-:W-:Y:S01]  /*3070*/  IMAD.MOV.U32 R11, RZ, RZ, R39 ;  /* 0x000000ffff0b7224 */ /* 0x000fe200078e0027 */
[----:B------:R0:W-:Y:S01]  /*3080*/  STL [R1+0x30], RZ ;  /* 0x000030ff01007387 */ /* 0x0001e20000100800 */
[----:B------:R-:W-:Y:S01]  /*3090*/  IMAD.MOV.U32 R12, RZ, RZ, R2 ;  /* 0x000000ffff0c7224 */ /* 0x000fe200078e0002 */
[----:B------:R-:W2:Y:S01]  /*30a0*/  LDCU.64 UR4, c[0x4][0x48] ;  /* 0x01000900ff0477ac */ /* 0x000ea20008000a00 */
[----:B------:R-:W-:Y:S01]  /*30b0*/  IMAD.MOV.U32 R13, RZ, RZ, R41 ;  /* 0x000000ffff0d7224 */ /* 0x000fe200078e0029 */
[----:B------:R0:W-:Y:S01]  /*30c0*/  STL.128 [R1+0x40], R8 ;  /* 0x0000400801007387 */ /* 0x0001e20000100c00 */
[----:B------:R-:W-:-:S02]  /*30d0*/  IMAD.MOV.U32 R14, RZ, RZ, R26 ;  /* 0x000000ffff0e7224 */ /* 0x000fc400078e001a */
[----:B------:R-:W-:Y:S02]  /*30e0*/  IMAD.MOV.U32 R15, RZ, RZ, R27 ;  /* 0x000000ffff0f7224 */ /* 0x000fe400078e001b */
[----:B------:R-:W-:Y:S02]  /*30f0*/  IMAD.U32 R6, RZ, RZ, UR48 ;  /* 0x00000030ff067e24 */ /* 0x000fe4000f8e00ff */
[----:B------:R-:W-:Y:S01]  /*3100*/  IMAD.U32 R7, RZ, RZ, UR50 ;  /* 0x00000032ff077e24 */ /* 0x000fe2000f8e00ff */
[----:B------:R0:W-:Y:S01]  /*3110*/  STL.128 [R1+0x50], R12 ;  /* 0x0000500c01007387 */ /* 0x0001e20000100c00 */
[----:B--2---:R-:W-:Y:S02]  /*3120*/  IMAD.U32 R4, RZ, RZ, UR4 ;  /* 0x00000004ff047e24 */ /* 0x004fe4000f8e00ff */
[----:B------:R-:W-:-:S07]  /*3130*/  IMAD.U32 R5, RZ, RZ, UR5 ;  /* 0x00000005ff057e24 */ /* 0x000fce000f8e00ff */
[----:B------:R-:W-:-:S07]  /*3140*/  LEPC R20, `(.L_x_36) ;  /* 0x000000001014794e */ /* 0x000fce0000000000 */
[----:B01---5:R-:W-:Y:S05]  /*3150*/  CALL.ABS.NOINC R16 ;  /* 0x0000000010007343 */ /* 0x023fea0003c00000 */
.L_x_36:
        /* <DEDUP_REMOVED lines=32> */
.L_x_38:
[----:B------:R-:W-:-:S07]  /*3360*/  SEL R16, RZ, 0x1, !P0 ;  /* 0x00000001ff107807 */ /* 0x000fce0004000000 */
.L_x_37:
[----:B------:R-:W-:-:S13]  /*3370*/  ISETP.NE.AND P0, PT, R30, RZ, PT ;  /* 0x000000ff1e00720c */ /* 0x000fda0003f05270 */
[----:B------:R-:W-:Y:S05]  /*3380*/  @!P0 BRA `(.L_x_39) ;  /* 0x0000000000348947 */ /* 0x000fea0003800000 */
[----:B------:R-:W-:Y:S01]  /*3390*/  LOP3.LUT R0, R16, 0xffff, RZ, 0xc0, !PT ;  /* 0x0000ffff10007812 */ /* 0x000fe200078ec0ff */
[----:B------:R0:W-:Y:S01]  /*33a0*/  STL [R1+0x30], R8 ;  /* 0x0000300801007387 */ /* 0x0001e20000100800 */
[----:B------:R-:W-:Y:S01]  /*33b0*/  MOV R3, 0x0 ;  /* 0x0000000000037802 */ /* 0x000fe20000000f00 */
[----:B------:R-:W1:Y:S01]  /*33c0*/  LDCU.64 UR4, c[0x4][0x40] ;  /* 0x01000800ff0477ac */ /* 0x000e620008000a00 */
[----:B------:R-:W-:Y:S01]  /*33d0*/  IMAD.U32 R6, RZ, RZ, UR48 ;  /* 0x00000030ff067e24 */ /* 0x000fe2000f8e00ff */
[----:B------:R0:W-:Y:S01]  /*33e0*/  STL.64 [R1+0x38], R26 ;  /* 0x0000381a01007387 */ /* 0x0001e20000100a00 */
[----:B------:R0:W2:Y:S01]  /*33f0*/  LDC.64 R10, c[0x4][R3] ;  /* 0x01000000030a7b82 */ /* 0x0000a20000000a00 */
[----:B------:R-:W-:Y:S02]  /*3400*/  IMAD.U32 R7, RZ, RZ, UR50 ;  /* 0x00000032ff077e24 */ /* 0x000fe4000f8e00ff */
[----:B------:R0:W-:Y:S01]  /*3410*/  STL [R1+0x40], R0 ;  /* 0x0000400001007387 */ /* 0x0001e20000100800 */
[----:B-1----:R-:W-:-:S02]  /*3420*/  IMAD.U32 R4, RZ, RZ, UR4 ;  /* 0x00000004ff047e24 */ /* 0x002fc4000f8e00ff */
[----:B0-----:R-:W-:-:S07]  /*3430*/  IMAD.U32 R5, RZ, RZ, UR5 ;  /* 0x00000005ff057e24 */ /* 0x001fce000f8e00ff */
[----:B------:R-:W-:-:S07]  /*3440*/  LEPC R20, `(.L_x_39) ;  /* 0x000000001014794e */ /* 0x000fce0000000000 */
[----:B--2--5:R-:W-:Y:S05]  /*3450*/  CALL.ABS.NOINC R10 ;  /* 0x000000000a007343 */ /* 0x024fea0003c00000 */
.L_x_39:
[----:B------:R-:W-:Y:S01]  /*3460*/  PRMT R0, R16, 0x9910, RZ ;  /* 0x0000991010007816 */ /* 0x000fe200000000ff */
[----:B------:R-:W-:Y:S02]  /*3470*/  IMAD.MOV.U32 R16, RZ, RZ, R24 ;  /* 0x000000ffff107224 */ /* 0x000fe400078e0018 */
[----:B------:R-:W-:Y:S01]  /*3480*/  IMAD.MOV.U32 R17, RZ, RZ, R25 ;  /* 0x000000ffff117224 */ /* 0x000fe200078e0019 */
        /* <DEDUP_REMOVED lines=43> */
[----:B------:R-:W-:Y:S01]  /*3740*/  IMAD.MOV.U32 R0, RZ, RZ, 0x1 ;  /* 0x00000001ff007424 */ /* 0x000fe200078e00ff */
[----:B------:R-:W-:Y:S01]  /*3750*/  MOV R3, 0x0 ;  /* 0x0000000000037802 */ /* 0x000fe20000000f00 */
[----:B------:R-:W-:Y:S01]  /*3760*/  IMAD.MOV.U32 R8, RZ, RZ, R19 ;  /* 0x000000ffff087224 */ /* 0x000fe200078e0013 */
[----:B------:R0:W-:Y:S01]  /*3770*/  STL.64 [R1+0x38], R16 ;  /* 0x0000381001007387 */ /* 0x0001e20000100a00 */
[----:B------:R-:W-:Y:S01]  /*3780*/  IMAD.MOV.U32 R9, RZ, RZ, R23 ;  /* 0x000000ffff097224 */ /* 0x000fe200078e0017 */
[----:B------:R0:W1:Y:S01]  /*3790*/  LDC.64 R26, c[0x4][R3] ;  /* 0x01000000031a7b82 */ /* 0x0000620000000a00 */
[----:B------:R-:W-:Y:S01]  /*37a0*/  IMAD.MOV.U32 R10, RZ, RZ, R37 ;  /* 0x000000ffff0a7224 */ /* 0x000fe200078e0025 */
[----:B------:R0:W-:Y:S01]  /*37b0*/  STL [R1+0x30], R0 ;  /* 0x0000300001007387 */ /* 0x0001e20000100800 */
[----:B------:R-:W-:Y:S01]  /*37c0*/  IMAD.MOV.U32 R11, RZ, RZ, R39 ;  /* 0x000000ffff0b7224 */ /* 0x000fe200078e0027 */
[----:B------:R-:W2:Y:S01]  /*37d0*/  LDCU.64 UR4, c[0x4][0x48] ;  /* 0x01000900ff0477ac */ /* 0x000ea20008000a00 */
        /* <DEDUP_REMOVED lines=8> */
[----:B--2---:R-:W-:-:S02]  /*3860*/  IMAD.U32 R4, RZ, RZ, UR4 ;  /* 0x00000004ff047e24 */ /* 0x004fc4000f8e00ff */
[----:B------:R-:W-:-:S07]  /*3870*/  IMAD.U32 R5, RZ, RZ, UR5 ;  /* 0x00000005ff057e24 */ /* 0x000fce000f8e00ff */
[----:B------:R-:W-:-:S07]  /*3880*/  LEPC R20, `(.L_x_40) ;  /* 0x000000001014794e */ /* 0x000fce0000000000 */
[----:B01---5:R-:W-:Y:S05]  /*3890*/  CALL.ABS.NOINC R26 ;  /* 0x000000001a007343 */ /* 0x023fea0003c00000 */
.L_x_40:
        /* <DEDUP_REMOVED lines=31> */
.L_x_42:
[----:B------:R-:W-:-:S07]  /*3a90*/  SEL R18, RZ, 0x1, !P0 ;  /* 0x00000001ff127807 */ /* 0x000fce0004000000 */
.L_x_41:
[----:B------:R-:W-:-:S13]  /*3aa0*/  ISETP.NE.AND P0, PT, R30, RZ, PT ;  /* 0x000000ff1e00720c */ /* 0x000fda0003f05270 */
[----:B------:R-:W-:Y:S05]  /*3ab0*/  @!P0 BRA `(.L_x_43) ;  /* 0x0000000000388947 */ /* 0x000fea0003800000 */
[----:B------:R-:W-:Y:S01]  /*3ac0*/  LOP3.LUT R0, R18, 0xffff, RZ, 0xc0, !PT ;  /* 0x0000ffff12007812 */ /* 0x000fe200078ec0ff */
[----:B------:R-:W-:Y:S01]  /*3ad0*/  IMAD.MOV.U32 R8, RZ, RZ, 0x2 ;  /* 0x00000002ff087424 */ /* 0x000fe200078e00ff */
[----:B------:R-:W-:Y:S01]  /*3ae0*/  MOV R3, 0x0 ;  /* 0x0000000000037802 */ /* 0x000fe20000000f00 */
[----:B------:R0:W-:Y:S01]  /*3af0*/  STL.64 [R1+0x38], R24 ;  /* 0x0000381801007387 */ /* 0x0001e20000100a00 */
[----:B------:R-:W1:Y:S01]  /*3b00*/  LDCU.64 UR4, c[0x4][0x40] ;  /* 0x01000800ff0477ac */ /* 0x000e620008000a00 */
[----:B------:R-:W-:Y:S01]  /*3b10*/  IMAD.U32 R6, RZ, RZ, UR48 ;  /* 0x00000030ff067e24 */ /* 0x000fe2000f8e00ff */
[----:B------:R0:W2:Y:S01]  /*3b20*/  LDC.64 R10, c[0x4][R3] ;  /* 0x01000000030a7b82 */ /* 0x0000a20000000a00 */
[----:B------:R0:W-:Y:S01]  /*3b30*/  STL [R1+0x40], R0 ;  /* 0x0000400001007387 */ /* 0x0001e20000100800 */
[----:B------:R-:W-:-:S03]  /*3b40*/  IMAD.U32 R7, RZ, RZ, UR50 ;  /* 0x00000032ff077e24 */ /* 0x000fc6000f8e00ff */
[----:B------:R0:W-:Y:S01]  /*3b50*/  STL [R1+0x30], R8 ;  /* 0x0000300801007387 */ /* 0x0001e20000100800 */
[----:B-1----:R-:W-:Y:S02]  /*3b60*/  IMAD.U32 R4, RZ, RZ, UR4 ;  /* 0x00000004ff047e24 */ /* 0x002fe4000f8e00ff */
[----:B0-----:R-:W-:-:S07]  /*3b70*/  IMAD.U32 R5, RZ, RZ, UR5 ;  /* 0x00000005ff057e24 */ /* 0x001fce000f8e00ff */
[----:B------:R-:W-:-:S07]  /*3b80*/  LEPC R20, `(.L_x_43) ;  /* 0x000000001014794e */ /* 0x000fce0000000000 */
[----:B--2--5:R-:W-:Y:S05]  /*3b90*/  CALL.ABS.NOINC R10 ;  /* 0x000000000a007343 */ /* 0x024fea0003c00000 */
.L_x_43:
        /* <DEDUP_REMOVED lines=22> */
[----:B------:R-:W-:-:S04]  /*3d00*/  ISETP.GE.U32.AND.EX P2, PT, R6, RZ, PT, P2 ;  /* 0x000000ff0600720c */ /* 0x000fc80003f46120 */
[----:B------:R-:W-:Y:S02]  /*3d10*/  ISETP.LT.U32.OR.EX P2, PT, R39, UR9, !P2, P3 ;  /* 0x0000000927007c0c */ /* 0x000fe4000d741530 */
[----:B------:R-:W-:Y:S02]  /*3d20*/  IADD3 R26, P3, PT, R16, -UR4, RZ ;  /* 0x80000004101a7c10 */ /* 0x000fe4000ff7e0ff */
[----:B------:R-:W-:Y:S02]  /*3d30*/  SEL R0, RZ, 0x1, !P2 ;  /* 0x00000001ff007807 */ /* 0x000fe40005000000 */
[----:B------:R-:W-:Y:S01]  /*3d40*/  IADD3.X R27, PT, PT, R17, ~UR5, RZ, P3, !PT ;  /* 0x80000005111b7c10 */ /* 0x000fe20009ffe4ff */
[----:B------:R-:W-:Y:S01]  /*3d50*/  IMAD.MOV.U32 R16, RZ, RZ, R26 ;  /* 0x000000ffff107224 */ /* 0x000fe200078e001a */
[----:B------:R-:W-:Y:S02]  /*3d60*/  ISETP.GE.U32.AND P4, PT, R7, R0, PT ;  /* 0x000000000700720c */ /* 0x000fe40003f86070 */
[----:B------:R-:W-:Y:S01]  /*3d70*/  ISETP.LT.U32.AND P3, PT, R2, UR10, PT ;  /* 0x0000000a02007c0c */ /* 0x000fe2000bf61070 */
[----:B------:R-:W-:Y:S01]  /*3d80*/  IMAD.MOV.U32 R17, RZ, RZ, R27 ;  /* 0x000000ffff117224 */ /* 0x000fe200078e001b */
[----:B------:R-:W-:-:S02]  /*3d90*/  ISETP.GE.U32.AND.EX P4, PT, R8, RZ, PT, P4 ;  /* 0x000000ff0800720c */ /* 0x000fc40003f86140 */
[----:B------:R-:W-:Y:S02]  /*3da0*/  SEL R2, RZ, 0xffffffff, !P1 ;  /* 0xffffffffff027807 */ /* 0x000fe40004800000 */
[----:B------:R-:W-:Y:S02]  /*3db0*/  ISETP.LT.U32.OR.EX P3, PT, R41, UR11, !P4, P3 ;  /* 0x0000000b29007c0c */ /* 0x000fe4000e761530 */
[----:B------:R-:W-:Y:S02]  /*3dc0*/  SEL R0, RZ, 0xffffffff, P0 ;  /* 0xffffffffff007807 */ /* 0x000fe40000000000 */
[----:B------:R-:W-:Y:S02]  /*3dd0*/  SEL R9, RZ, 0xffffffff, !P2 ;  /* 0xffffffffff097807 */ /* 0x000fe40005000000 */
[----:B------:R-:W-:Y:S02]  /*3de0*/  SEL R15, RZ, 0xffffffff, !P3 ;  /* 0xffffffffff0f7807 */ /* 0x000fe40005800000 */
[----:B------:R-:W-:-:S02]  /*3df0*/  IADD3 R37, P2, PT, R2, R5, RZ ;  /* 0x0000000502257210 */ /* 0x000fc40007f5e0ff */
[----:B------:R-:W-:Y:S02]  /*3e00*/  IADD3 R19, P1, PT, R0, R3, RZ ;  /* 0x0000000300137210 */ /* 0x000fe40007f3e0ff */
[C---:B------:R-:W-:Y:S01]  /*3e10*/  IADD3 R7, P3, PT, R9.reuse, R7, RZ ;  /* 0x0000000709077210 */ /* 0x040fe20007f7e0ff */
[----:B------:R-:W-:Y:S01]  /*3e20*/  IMAD.X R39, R2, 0x1, R6, P2 ;  /* 0x0000000102277824 */ /* 0x000fe200010e0606 */
[----:B------:R-:W-:Y:S01]  /*3e30*/  IADD3 R14, P0, PT, R24, R15, RZ ;  /* 0x0000000f180e7210 */ /* 0x000fe20007f1e0ff */
[----:B------:R-:W-:Y:S02]  /*3e40*/  IMAD.X R23, R0, 0x1, R4, P1 ;  /* 0x0000000100177824 */ /* 0x000fe400008e0604 */
[----:B------:R-:W-:Y:S02]  /*3e50*/  IMAD.X R41, R9, 0x1, R8, P3 ;  /* 0x0000000109297824 */ /* 0x000fe400018e0608 */
[----:B------:R-:W-:Y:S02]  /*3e60*/  IMAD.X R15, R25, 0x1, R15, P0 ;  /* 0x00000001190f7824 */ /* 0x000fe400000e060f */
[----:B------:R-:W-:Y:S01]  /*3e70*/  IMAD.MOV.U32 R2, RZ, RZ, R7 ;  /* 0x000000ffff027224 */ /* 0x000fe200078e0007 */
[----:B------:R-:W-:Y:S06]  /*3e80*/  @!P6 BRA `(.L_x_35) ;  /* 0x000000000058e947 */ /* 0x000fec0003800000 */
        /* <DEDUP_REMOVED lines=13> */
[----:B------:R-:W-:Y:S02]  /*3f60*/  IMAD.U32 R6, RZ, RZ, UR48 ;  /* 0x00000030ff067e24 */ /* 0x000fe4000f8e00ff */
[----:B------:R-:W-:Y:S01]  /*3f70*/  IMAD.U32 R7, RZ, RZ, UR50 ;  /* 0x00000032ff077e24 */ /* 0x000fe2000f8e00ff */
[----:B------:R0:W-:Y:S01]  /*3f80*/  STL.128 [R1+0x50], R12 ;  /* 0x0000500c01007387 */ /* 0x0001e20000100c00 */
[----:B--2---:R-:W-:Y:S02]  /*3f90*/  IMAD.U32 R4, RZ, RZ, UR4 ;  /* 0x00000004ff047e24 */ /* 0x004fe4000f8e00ff */
[----:B------:R-:W-:-:S07]  /*3fa0*/  IMAD.U32 R5, RZ, RZ, UR5 ;  /* 0x00000005ff057e24 */ /* 0x000fce000f8e00ff */
[----:B------:R-:W-:-:S07]  /*3fb0*/  LEPC R20, `(.L_x_44) ;  /* 0x000000001014794e */ /* 0x000fce0000000000 */
[----:B01---5:R-:W-:Y:S05]  /*3fc0*/  CALL.ABS.NOINC R16 ;  /* 0x0000000010007343 */ /* 0x023fea0003c00000 */
.L_x_44:
[----:B------:R-:W-:Y:S02]  /*3fd0*/  IMAD.MOV.U32 R16, RZ, RZ, R26 ;  /* 0x000000ffff107224 */ /* 0x000fe400078e001a */
[----:B------:R-:W-:-:S07]  /*3fe0*/  IMAD.MOV.U32 R17, RZ, RZ, R27 ;  /* 0x000000ffff117224 */ /* 0x000fce00078e001b */
.L_x_35:
[----:B------:R-:W-:-:S13]  /*3ff0*/  ISETP.NE.AND P0, PT, R22, RZ, PT ;  /* 0x000000ff1600720c */ /* 0x000fda0003f05270 */
[----:B------:R-:W-:Y:S05]  /*4000*/  @!P0 BRA `(.L_x_45) ;  /* 0x0000000000508947 */ /* 0x000fea0003800000 */
[----:B------:R-:W-:Y:S01]  /*4010*/  IMAD.MOV.U32 R20, RZ, RZ, R16 ;  /* 0x000000ffff147224 */ /* 0x000fe200078e0010 */
[----:B------:R-:W-:Y:S01]  /*4020*/  MOV R0, 0x0 ;  /* 0x0000000000007802 */ /* 0x000fe20000000f00 */
[----:B------:R-:W-:Y:S01]  /*4030*/  IMAD.MOV.U32 R21, RZ, RZ, R17 ;  /* 0x000000ffff157224 */ /* 0x000fe200078e0011 */
[----:B------:R-:W0:Y:S01]  /*4040*/  LDCU.64 UR4, c[0x4][0x60] ;  /* 0x01000c00ff0477ac */ /* 0x000e220008000a00 */
[----:B------:R-:W-:Y:S01]  /*4050*/  IMAD.MOV.U32 R22, RZ, RZ, R19 ;  /* 0x000000ffff167224 */ /* 0x000fe200078e0013 */
[----:B------:R1:W2:Y:S01]  /*4060*/  LDC.64 R12, c[0x4][R0] ;  /* 0x01000000000c7b82 */ /* 0x0002a20000000a00 */
[----:B------:R-:W-:Y:S01]  /*4070*/  IMAD.MOV.U32 R8, RZ, RZ, R37 ;  /* 0x000000ffff087224 */ /* 0x000fe200078e0025 */
[----:B------:R-:W-:Y:S01]  /*4080*/  UIADD3 UR6, UP0, UPT, UR46, 0x70, URZ ;  /* 0x000000702e067890 */ /* 0x000fe2000ff1e0ff */
[----:B------:R-:W-:Y:S01]  /*4090*/  IMAD.MOV.U32 R9, RZ, RZ, R39 ;  /* 0x000000ffff097224 */ /* 0x000fe200078e0027 */
[----:B------:R1:W-:Y:S01]  /*40a0*/  STL.128 [R1+0x70], R20 ;  /* 0x0000701401007387 */ /* 0x0003e20000100c00 */
[----:B------:R-:W-:Y:S01]  /*40b0*/  IMAD.MOV.U32 R10, RZ, RZ, R2 ;  /* 0x000000ffff0a7224 */ /* 0x000fe200078e0002 */
[----:B------:R-:W-:Y:S01]  /*40c0*/  UIADD3.X UR7, UPT, UPT, URZ, UR47, URZ, UP0, !UPT ;  /* 0x0000002fff077290 */ /* 0x000fe200087fe4ff */
[----:B------:R-:W-:-:S02]  /*40d0*/  IMAD.MOV.U32 R11, RZ, RZ, R41 ;  /* 0x000000ffff0b7224 */ /* 0x000fc400078e0029 */
[----:B------:R-:W-:-:S03]  /*40e0*/  IMAD.U32 R6, RZ, RZ, UR6 ;  /* 0x00000006ff067e24 */ /* 0x000fc6000f8e00ff */
[----:B------:R1:W-:Y:S01]  /*40f0*/  STL.128 [R1+0x80], R8 ;  /* 0x0000800801007387 */ /* 0x0003e20000100c00 */
[----:B------:R-:W-:Y:S02]  /*4100*/  IMAD.U32 R7, RZ, RZ, UR7 ;  /* 0x00000007ff077e24 */ /* 0x000fe4000f8e00ff */
[----:B0-----:R-:W-:Y:S02]  /*4110*/  IMAD.U32 R4, RZ, RZ, UR4 ;  /* 0x00000004ff047e24 */ /* 0x001fe4000f8e00ff */
[----:B------:R-:W-:-:S07]  /*4120*/  IMAD.U32 R5, RZ, RZ, UR5 ;  /* 0x00000005ff057e24 */ /* 0x000fce000f8e00ff */
[----:B-1----:R-:W-:-:S07]  /*4130*/  LEPC R20, `(.L_x_45) ;  /* 0x000000001014794e */ /* 0x002fce0000000000 */
[----:B--2--5:R-:W-:Y:S05]  /*4140*/  CALL.ABS.NOINC R12 ;  /* 0x000000000c007343 */ /* 0x024fea0003c00000 */
.L_x_45:
[----:B------:R-:W-:-:S04]  /*4150*/  IMAD.WIDE.U32 R4, R17, R16, RZ ;  /* 0x0000001011047225 */ /* 0x000fc800078e00ff */
[----:B------:R-:W-:-:S04]  /*4160*/  IMAD.WIDE.U32 R60, R16, R16, RZ ;  /* 0x00000010103c7225 */ /* 0x000fc800078e00ff */
[----:B------:R-:W-:-:S04]  /*4170*/  IMAD.WIDE.U32 R4, P0, R16, R17, R4 ;  /* 0x0000001110047225 */ /* 0x000fc80007800004 */
[----:B------:R-:W-:-:S04]  /*4180*/  IMAD.WIDE.U32 R10, R23, R16, RZ ;  /* 0x00000010170a7225 */ /* 0x000fc800078e00ff */
[----:B------:R-:W-:Y:S01]  /*4190*/  IMAD.X R7, RZ, RZ, RZ, P0 ;  /* 0x000000ffff077224 */ /* 0x000fe200000e06ff */
[----:B------:R-:W-:Y:S01]  /*41a0*/  IADD3 RZ, P0, PT, R4, R61, RZ ;  /* 0x0000003d04ff7210 */ /* 0x000fe20007f1e0ff */
[----:B------:R-:W-:Y:S02]  /*41b0*/  IMAD.MOV.U32 R6, RZ, RZ, R5 ;  /* 0x000000ffff067224 */ /* 0x000fe400078e0005 */
[----:B------:R-:W-:-:S04]  /*41c0*/  IMAD.WIDE.U32 R8, R19, R16, RZ ;  /* 0x0000001013087225 */ /* 0x000fc800078e00ff */
[----:B------:R-:W-:-:S04]  /*41d0*/  IMAD.WIDE.U32 R12, R17, R19, RZ ;  /* 0x00000013110c7225 */ /* 0x000fc800078e00ff */
[----:B------:R-:W-:-:S04]  /*41e0*/  IMAD.WIDE.U32 R14, P5, R17, R19, R10 ;  /* 0x00000013110e7225 */ /* 0x000fc800078a000a */
[----:B------:R-:W-:Y:S01]  /*41f0*/  IMAD.WIDE.U32.X R6, R17, R17, R6, P0 ;  /* 0x0000001111067225 */ /* 0x000fe200000e0406 */
[----:B------:R-:W-:-:S03]  /*4200*/  IADD3 R26, P3, PT, R9, R14, RZ ;  /* 0x0000000e091a7210 */ /* 0x000fc60007f7e0ff */
[----:B------:R-:W-:Y:S01]  /*4210*/  IMAD.WIDE.U32 R12, P0, R16, R23, R12 ;  /* 0x00000017100c7225 */ /* 0x000fe2000780000c */
[----:B------:R-:W-:-:S03]  /*4220*/  IADD3 R3, P1, PT, R6, R8, RZ ;  /* 0x0000000806037210 */ /* 0x000fc60007f3e0ff */
[----:B------:R-:W-:Y:S01]  /*4230*/  IMAD.WIDE.U32 R10, R16, R19, RZ ;  /* 0x00000013100a7225 */ /* 0x000fe200078e00ff */
[----:B------:R-:W-:-:S03]  /*4240*/  IADD3 R29, P4, PT, R3, R8, RZ ;  /* 0x00000008031d7210 */ /* 0x000fc60007f9e0ff */
[----:B------:R-:W-:Y:S01]  /*4250*/  IMAD.X R9, RZ, RZ, RZ, P0 ;  /* 0x000000ffff097224 */ /* 0x000fe200000e06ff */
[----:B------:R-:W-:Y:S01]  /*4260*/  ISETP.GE.U32.AND P0, PT, R3, R8, PT ;  /* 0x000000080300720c */ /* 0x000fe20003f06070 */
[----:B------:R-:W-:Y:S01]  /*4270*/  IMAD.X R5, R26, 0x1, R7, P1 ;  /* 0x000000011a057824 */ /* 0x000fe200008e0607 */
[----:B------:R-:W-:Y:S01]  /*4280*/  IADD3 RZ, P6, PT, R11, R12, RZ ;  /* 0x0000000c0bff7210 */ /* 0x000fe20007fde0ff */
[----:B------:R-:W-:Y:S01]  /*4290*/  IMAD.WIDE.U32 R6, R39, R16, RZ ;  /* 0x0000001027067225 */ /* 0x000fe200078e00ff */
[----:B------:R-:W-:Y:S02]  /*42a0*/  ISETP.GE.U32.AND P2, PT, R29, R3, PT ;  /* 0x000000031d00720c */ /* 0x000fe40003f46070 */
[----:B------:R-:W-:Y:S01]  /*42b0*/  ISETP.GE.U32.AND.EX P0, PT, R5, R26, PT, P0 ;  /* 0x0000001a0500720c */ /* 0x000fe20003f06100 */
[----:B------:R-:W-:Y:S02]  /*42c0*/  IMAD.MOV.U32 R8, RZ, RZ, R13 ;  /* 0x000000ffff087224 */ /* 0x000fe400078e000d */
[----:B------:R-:W-:Y:S01]  /*42d0*/  IMAD.WIDE.U32 R10, P1, R17, R37, R6 ;  /* 0x00000025110a7225 */ /* 0x000fe20007820006 */
[----:B------:R-:W-:-:S03]  /*42e0*/  SEL R31, RZ, 0x1, P0 ;  /* 0x00000001ff1f7807 */ /* 0x000fc60000000000 */
[----:B------:R-:W-:-:S04]  /*42f0*/  IMAD.WIDE.U32 R12, R37, R16, RZ ;  /* 0x00000010250c7225 */ /* 0x000fc800078e00ff */
[----:B------:R-:W-:Y:S01]  /*4300*/  IMAD.WIDE.U32.X R6, R17, R23, R8, P6 ;  /* 0x0000001711067225 */ /* 0x000fe200030e0408 */
[----:B------:R-:W-:-:S03]  /*4310*/  IADD3 R28, P0, PT, R13, R10, RZ ;  /* 0x0000000a0d1c7210 */ /* 0x000fc60007f1e0ff */
[----:B------:R-:W-:Y:S01]  /*4320*/  IMAD.X R9, RZ, RZ, RZ, P5 ;  /* 0x000000ffff097224 */ /* 0x000fe200028e06ff */
[----:B------:R-:W-:Y:S01]  /*4330*/  IADD3 R30, P5, P6, R12, R6, R31 ;  /* 0x000000060c1e7210 */ /* 0x000fe20007ebe01f */
[----:B------:R-:W-:Y:S02]  /*4340*/  IMAD.X R26, R5, 0x1, R26, P4 ;  /* 0x00000001051a7824 */ /* 0x000fe400020e061a */
[----:B------:R-:W-:Y:S01]  /*4350*/  IMAD.WIDE.U32 R20, R23, R19, RZ ;  /* 0x0000001317147225 */ /* 0x000fe200078e00ff */
[----:B------:R-:W-:Y:S02]  /*4360*/  IADD3.X R31, PT, PT, R28, R7, RZ, P5, P6 ;  /* 0x000000071c1f7210 */ /* 0x000fe40002fec4ff */
[----:B------:R-:W-:Y:S01]  /*4370*/  ISETP.GE.U32.AND.EX P2, PT, R26, R5, PT, P2 ;  /* 0x000000051a00720c */ /* 0x000fe20003f46120 */
[----:B------:R-:W-:Y:S02]  /*4380*/  IMAD.MOV.U32 R8, RZ, RZ, R15 ;  /* 0x000000ffff087224 */ /* 0x000fe400078e000f */
[----:B------:R-:W-:Y:S01]  /*4390*/  IMAD.WIDE.U32 R20, P4, R19, R23, R20 ;  /* 0x0000001713147225 */ /* 0x000fe20007880014 */
[----:B------:R-:W-:-:S03]  /*43a0*/  SEL R3, RZ, 0x1, P2 ;  /* 0x00000001ff037807 */ /* 0x000fc60001000000 */
[----:B------:R-:W-:-:S04]  /*43b0*/  IMAD.WIDE.U32.X R14, R17, R23, R8, P3 ;  /* 0x00000017110e7225 */ /* 0x000fc800018e0408 */
[----:B------:R-:W-:-:S04]  /*43c0*/  IMAD.WIDE.U32 R24, R19, R19, R30 ;  /* 0x0000001313187225 */ /* 0x000fc800078e001e */
[----:B------:R-:W-:Y:S01]  /*43d0*/  IMAD.WIDE.U32 R6, R19, R19, RZ ;  /* 0x0000001313067225 */ /* 0x000fe200078e00ff */
[----:B------:R-:W-:-:S03]  /*43e0*/  IADD3 R0, P2, P3, R24, R14, R3 ;  /* 0x0000000e18007210 */ /* 0x000fc60007b5e003 */
[----:B------:R-:W-:Y:S01]  /*43f0*/  IMAD.WIDE.U32 R8, R17, R37, RZ ;  /* 0x0000002511087225 */ /* 0x000fe200078e00ff */
[----:B------:R-:W-:-:S03]  /*4400*/  IADD3 RZ, P6, PT, R7, R20, RZ ;  /* 0x0000001407ff7210 */ /* 0x000fc60007fde0ff */
[----:B------:R-:W-:Y:S02]  /*4410*/  IMAD.IADD R5, R20, 0x1, R25 ;  /* 0x0000000114057824 */ /* 0x000fe400078e0219 */
[----:B------:R-:W-:-:S03]  /*4420*/  IMAD.WIDE.U32 R6, R16, R37, RZ ;  /* 0x0000002510067225 */ /* 0x000fc600078e00ff */
[C---:B------:R-:W-:Y:S01]  /*4430*/  IADD3.X R3, PT, PT, R5.reuse, R15, RZ, P2, P3 ;  /* 0x0000000f05037210 */ /* 0x040fe200017e64ff */
[----:B------:R-:W-:Y:S01]  /*4440*/  IMAD.WIDE.U32 R8, P5, R16, R39, R8 ;  /* 0x0000002710087225 */ /* 0x000fe200078a0008 */
[----:B------:R-:W-:Y:S02]  /*4450*/  ISETP.GE.U32.AND P2, PT, R24, R30, PT ;  /* 0x0000001e1800720c */ /* 0x000fe40003f46070 */
[----:B------:R-:W-:Y:S01]  /*4460*/  ISETP.GE.U32.AND P3, PT, R0, R24, PT ;  /* 0x000000180000720c */ /* 0x000fe20003f66070 */
[----:B------:R-:W-:Y:S01]  /*4470*/  IMAD.X R25, RZ, RZ, RZ, P4 ;  /* 0x000000ffff197224 */ /* 0x000fe200020e06ff */
[----:B------:R-:W-:Y:S01]  /*4480*/  ISETP.GE.U32.AND.EX P2, PT, R5, R31, PT, P2 ;  /* 0x0000001f0500720c */ /* 0x000fe20003f46120 */
[----:B------:R-:W-:Y:S01]  /*4490*/  IMAD.MOV.U32 R24, RZ, RZ, R21 ;  /* 0x000000ffff187224 */ /* 0x000fe200078e0015 */
[----:B------:R-:W-:Y:S01]  /*44a0*/  ISETP.GE.U32.AND.EX P3, PT, R3, R5, PT, P3 ;  /* 0x000000050300720c */ /* 0x000fe20003f66130 */
[----:B------:R-:W-:Y:S01]  /*44b0*/  IMAD.X R15, RZ, RZ, RZ, P5 ;  /* 0x000000ffff0f7224 */ /* 0x000fe200028e06ff */
[----:B------:R-:W-:Y:S01]  /*44c0*/  IADD3 RZ, P4, PT, R7, R8, RZ ;  /* 0x0000000807ff7210 */ /* 0x000fe20007f9e0ff */
[----:B------:R-:W-:Y:S01]  /*44d0*/  IMAD.WIDE.U32 R6, R41, R16, RZ ;  /* 0x0000001029067225 */ /* 0x000fe200078e00ff */
[----:B------:R-:W-:-:S02]  /*44e0*/  ISETP.GE.U32.AND P5, PT, R30, R12, PT ;  /* 0x0000000c1e00720c */ /* 0x000fc40003fa6070 */
[----:B------:R-:W-:Y:S01]  /*44f0*/  SEL R5, RZ, 0x1, P2 ;  /* 0x00000001ff057807 */ /* 0x000fe20001000000 */
[----:B------:R-:W-:Y:S01]  /*4500*/  IMAD.WIDE.U32.X R20, R23, R23, R24, P6 ;  /* 0x0000001717147225 */ /* 0x000fe200030e0418 */
[----:B------:R-:W-:Y:S02]  /*4510*/  SEL R27, RZ, 0x1, P3 ;  /* 0x00000001ff1b7807 */ /* 0x000fe40001800000 */
[----:B------:R-:W-:Y:S01]  /*4520*/  ISETP.GE.U32.AND.EX P2, PT, R31, R28, PT, P5 ;  /* 0x0000001c1f00720c */ /* 0x000fe20003f46150 */
[----:B------:R-:W-:Y:S01]  /*4530*/  IMAD.MOV.U32 R14, RZ, RZ, R9 ;  /* 0x000000ffff0e7224 */ /* 0x000fe200078e0009 */
[----:B------:R-:W-:Y:S01]  /*4540*/  IADD3 R27, P3, P5, R27, R20, R5 ;  /* 0x000000141b1b7210 */ /* 0x000fe20007d7e005 */
[----:B------:R-:W-:Y:S01]  /*4550*/  IMAD.WIDE.U32 R8, R2, R16, RZ ;  /* 0x0000001002087225 */ /* 0x000fe200078e00ff */
[----:B------:R-:W-:Y:S02]  /*4560*/  SEL R5, RZ, 0x1, P2 ;  /* 0x00000001ff057807 */ /* 0x000fe40001000000 */
[----:B------:R-:W-:Y:S01]  /*4570*/  IADD3.X R10, PT, PT, RZ, R21, RZ, P3, P5 ;  /* 0x00000015ff0a7210 */ /* 0x000fe20001fea4ff */
[----:B------:R-:W-:-:S04]  /*4580*/  IMAD.WIDE.U32 R6, P6, R17, R2, R6 ;  /* 0x0000000211067225 */ /* 0x000fc800078c0006 */
[----:B------:R-:W-:Y:S01]  /*4590*/  IMAD.WIDE.U32.X R14, R17, R39, R14, P4 ;  /* 0x00000027110e7225 */ /* 0x000fe200020e040e */
[----:B------:R-:W-:-:S03]  /*45a0*/  IADD3 R30, P2, PT, R9, R6, RZ ;  /* 0x00000006091e7210 */ /* 0x000fc60007f5e0ff */
[----:B------:R-:W-:Y:S01]  /*45b0*/  IMAD.WIDE.U32 R34, R23, R37, RZ ;  /* 0x0000002517227225 */ /* 0x000fe200078e00ff */
[----:B------:R-:W-:-:S03]  /*45c0*/  IADD3 R14, P3, P4, R8, R14, R5 ;  /* 0x0000000e080e7210 */ /* 0x000fc60007c7e005 */
[----:B------:R-:W-:Y:S01]  /*45d0*/  IMAD.WIDE.U32 R24, R39, R19, RZ ;  /* 0x0000001327187225 */ /* 0x000fe200078e00ff */
[----:B------:R-:W-:Y:S02]  /*45e0*/  IADD3.X R15, PT, PT, R30, R15, RZ, P3, P4 ;  /* 0x0000000f1e0f7210 */ /* 0x000fe40001fe84ff */
[----:B------:R-:W-:Y:S01]  /*45f0*/  ISETP.GE.U32.AND P4, PT, R14, R8, PT ;  /* 0x000000080e00720c */ /* 0x000fe20003f86070 */
[----:B------:R-:W-:-:S03]  /*4600*/  IMAD.WIDE.U32 R20, R17, R2, RZ ;  /* 0x0000000211147225 */ /* 0x000fc600078e00ff */
[----:B------:R-:W-:Y:S01]  /*4610*/  ISETP.GE.U32.AND.EX P4, PT, R15, R30, PT, P4 ;  /* 0x0000001e0f00720c */ /* 0x000fe20003f86140 */
[----:B------:R-:W-:-:S03]  /*4620*/  IMAD.WIDE.U32 R34, P5, R19, R39, R34 ;  /* 0x0000002713227225 */ /* 0x000fc600078a0022 */
[----:B------:R-:W-:Y:S01]  /*4630*/  SEL R9, RZ, 0x1, P4 ;  /* 0x00000001ff097807 */ /* 0x000fe20002000000 */
[----:B------:R-:W-:-:S04]  /*4640*/  IMAD.WIDE.U32 R58, R19, R37, R14 ;  /* 0x00000025133a7225 */ /* 0x000fc800078e000e */
[----:B------:R-:W-:-:S04]  /*4650*/  IMAD.WIDE.U32 R24, P3, R23, R37, R24 ;  /* 0x0000002517187225 */ /* 0x000fc80007860018 */
[----:B------:R-:W-:Y:S02]  /*4660*/  IMAD.X R13, RZ, RZ, RZ, P5 ;  /* 0x000000ffff0d7224 */ /* 0x000fe400028e06ff */
[----:B------:R-:W-:-:S04]  /*4670*/  IMAD.WIDE.U32 R32, P5, R16, R41, R20 ;  /* 0x0000002910207225 */ /* 0x000fc800078a0014 */
[----:B------:R-:W-:Y:S01]  /*4680*/  IMAD.WIDE.U32 R20, R16, R2, RZ ;  /* 0x0000000210147225 */ /* 0x000fe200078e00ff */
[----:B------:R-:W-:-:S03]  /*4690*/  IADD3 R20, P4, PT, R27, R58, RZ ;  /* 0x0000003a1b147210 */ /* 0x000fc60007f9e0ff */
[----:B------:R-:W-:Y:S02]  /*46a0*/  IMAD.IADD R5, R59, 0x1, R24 ;  /* 0x000000013b057824 */ /* 0x000fe400078e0218 */
[----:B------:R-:W-:Y:S01]  /*46b0*/  IMAD.X R63, RZ, RZ, RZ, P5 ;  /* 0x000000ffff3f7224 */ /* 0x000fe200028e06ff */
[----:B------:R-:W-:Y:S01]  /*46c0*/  IADD3 RZ, P5, PT, R21, R32, RZ ;  /* 0x0000002015ff7210 */ /* 0x000fe20007fbe0ff */
[----:B------:R-:W-:Y:S01]  /*46d0*/  IMAD.X R21, R5, 0x1, R10, P4 ;  /* 0x0000000105157824 */ /* 0x000fe200020e060a */
[----:B------:R-:W-:Y:S01]  /*46e0*/  IADD3 R31, P4, PT, R0, R12, RZ ;  /* 0x0000000c001f7210 */ /* 0x000fe20007f9e0ff */
[----:B------:R-:W-:Y:S02]  /*46f0*/  IMAD.MOV.U32 R62, RZ, RZ, R33 ;  /* 0x000000ffff3e7224 */ /* 0x000fe400078e0021 */
[----:B------:R-:W-:-:S04]  /*4700*/  IMAD.WIDE.U32 R64, R19, R37, RZ ;  /* 0x0000002513407225 */ /* 0x000fc800078e00ff */
[----:B------:R-:W-:Y:S01]  /*4710*/  IMAD.WIDE.U32.X R32, R17, R41, R62, P5 ;  /* 0x0000002911207225 */ /* 0x000fe200028e043e */
[----:B------:R-:W-:-:S03]  /*4720*/  IADD3 RZ, P5, PT, R65, R34, RZ ;  /* 0x0000002241ff7210 */ /* 0x000fc60007fbe0ff */
[----:B------:R-:W-:Y:S01]  /*4730*/  IMAD.X R63, RZ, RZ, RZ, P1 ;  /* 0x000000ffff3f7224 */ /* 0x000fe200008e06ff */
[----:B------:R-:W-:Y:S01]  /*4740*/  ISETP.GE.U32.AND P1, PT, R31, R0, PT ;  /* 0x000000001f00720c */ /* 0x000fe20003f26070 */
[----:B------:R-:W-:Y:S02]  /*4750*/  IMAD.X R28, R3, 0x1, R28, P4 ;  /* 0x00000001031c7824 */ /* 0x000fe400020e061c */
[----:B------:R-:W-:Y:S02]  /*4760*/  IMAD.MOV.U32 R62, RZ, RZ, R11 ;  /* 0x000000ffff3e7224 */ /* 0x000fe400078e000b */
[----:B------:R-:W-:Y:S01]  /*4770*/  IMAD.MOV.U32 R12, RZ, RZ, R35 ;  /* 0x000000ffff0c7224 */ /* 0x000fe200078e0023 */
[----:B------:R-:W-:Y:S01]  /*4780*/  ISETP.GE.U32.AND.EX P1, PT, R28, R3, PT, P1 ;  /* 0x000000031c00720c */ /* 0x000fe20003f26110 */
[----:B------:R-:W-:Y:S01]  /*4790*/  IMAD.WIDE.U32.X R10, R17, R39, R62, P0 ;  /* 0x00000027110a7225 */ /* 0x000fe200000e043e */
[----:B------:R-:W-:Y:S02]  /*47a0*/  ISETP.GE.U32.AND P0, PT, R58, R14, PT ;  /* 0x0000000e3a00720c */ /* 0x000fe40003f06070 */
[----:B------:R-:W-:Y:S01]  /*47b0*/  SEL R3, RZ, 0x1, P1 ;  /* 0x00000001ff037807 */ /* 0x000fe20000800000 */
[----:B------:R-:W-:Y:S01]  /*47c0*/  IMAD.X R35, RZ, RZ, RZ, P3 ;  /* 0x000000ffff237224 */ /* 0x000fe200018e06ff */
[----:B------:R-:W-:Y:S01]  /*47d0*/  ISETP.GE.U32.AND P3, PT, R20, R58, PT ;  /* 0x0000003a1400720c */ /* 0x000fe20003f66070 */
[----:B------:R-:W-:Y:S01]  /*47e0*/  IMAD.WIDE.U32 R58, R19, R37, R20 ;  /* 0x00000025133a7225 */ /* 0x000fe200078e0014 */
[----:B------:R-:W-:-:S02]  /*47f0*/  ISETP.GE.U32.AND.EX P0, PT, R5, R15, PT, P0 ;  /* 0x0000000f0500720c */ /* 0x000fc40003f06100 */
[----:B------:R-:W-:Y:S01]  /*4800*/  ISETP.GE.U32.AND.EX P3, PT, R21, R5, PT, P3 ;  /* 0x000000051500720c */ /* 0x000fe20003f66130 */
[----:B------:R-:W-:Y:S01]  /*4810*/  IMAD.MOV.U32 R34, RZ, RZ, R25 ;  /* 0x000000ffff227224 */ /* 0x000fe200078e0019 */
[----:B------:R-:W-:Y:S01]  /*4820*/  SEL R5, RZ, 0x1, P0 ;  /* 0x00000001ff057807 */ /* 0x000fe20000000000 */
[----:B------:R-:W-:Y:S01]  /*4830*/  IMAD.IADD R25, R24, 0x1, R59 ;  /* 0x0000000118197824 */ /* 0x000fe200078e023b */
[----:B------:R-:W-:Y:S01]  /*4840*/  IADD3 R14, P0, PT, R9, R32, RZ ;  /* 0x00000020090e7210 */ /* 0x000fe20007f1e0ff */
[----:B------:R-:W-:Y:S01]  /*4850*/  IMAD.WIDE.U32.X R12, R23, R39, R12, P5 ;  /* 0x00000027170c7225 */ /* 0x000fe200028e040c */
[----:B------:R-:W-:Y:S02]  /*4860*/  IADD3 R0, P1, P5, R58, R10, R3 ;  /* 0x0000000a3a007210 */ /* 0x000fe40007d3e003 */
[----:B------:R-:W-:Y:S01]  /*4870*/  SEL R9, RZ, 0x1, P3 ;  /* 0x00000001ff097807 */ /* 0x000fe20001800000 */
[----:B------:R-:W-:Y:S01]  /*4880*/  IMAD.WIDE.U32 R66, R37, R19, RZ ;  /* 0x0000001325427225 */ /* 0x000fe200078e00ff */
[----:B------:R-:W-:-:S02]  /*4890*/  IADD3.X R3, PT, PT, R25, R11, RZ, P1, P5 ;  /* 0x0000000b19037210 */ /* 0x000fc40000fea4ff */
[----:B------:R-:W-:Y:S01]  /*48a0*/  ISETP.GE.U32.AND P3, PT, R58, R20, PT ;  /* 0x000000143a00720c */ /* 0x000fe20003f66070 */
[----:B------:R-:W-:Y:S01]  /*48b0*/  IMAD.X R15, RZ, RZ, R33, P0 ;  /* 0x000000ffff0f7224 */ /* 0x000fe200000e0621 */
[----:B------:R-:W-:Y:S01]  /*48c0*/  ISETP.GE.U32.AND P1, PT, R0, R58, PT ;  /* 0x0000003a0000720c */ /* 0x000fe20003f26070 */
[----:B------:R-:W-:Y:S01]  /*48d0*/  IMAD.WIDE.U32 R10, R41, R19, RZ ;  /* 0x00000013290a7225 */ /* 0x000fe200078e00ff */
[----:B------:R-:W-:Y:S02]  /*48e0*/  IADD3 RZ, P4, PT, R24, R67, RZ ;  /* 0x0000004318ff7210 */ /* 0x000fe40007f9e0ff */
[----:B------:R-:W-:Y:S01]  /*48f0*/  ISETP.GE.U32.AND.EX P3, PT, R25, R21, PT, P3 ;  /* 0x000000151900720c */ /* 0x000fe20003f66130 */
[----:B------:R-:W-:Y:S01]  /*4900*/  IMAD.WIDE.U32 R32, R19, R2, R14 ;  /* 0x0000000213207225 */ /* 0x000fe200078e000e */
[----:B------:R-:W-:Y:S02]  /*4910*/  ISETP.GE.U32.AND.EX P1, PT, R3, R25, PT, P1 ;  /* 0x000000190300720c */ /* 0x000fe40003f26110 */
[----:B------:R-:W-:Y:S01]  /*4920*/  IADD3 R9, P0, P5, R9, R12, R5 ;  /* 0x0000000c09097210 */ /* 0x000fe20007d1e005 */
[----:B------:R-:W-:Y:S01]  /*4930*/  IMAD.WIDE.U32.X R24, R23, R39, R34, P4 ;  /* 0x0000002717187225 */ /* 0x000fe200020e0422 */
[----:B------:R-:W-:-:S02]  /*4940*/  SEL R6, RZ, 0x1, P3 ;  /* 0x00000001ff067807 */ /* 0x000fc40001800000 */
[----:B------:R-:W-:Y:S01]  /*4950*/  SEL R5, RZ, 0x1, P1 ;  /* 0x00000001ff057807 */ /* 0x000fe20000800000 */
[----:B------:R-:W-:Y:S01]  /*4960*/  IMAD.WIDE.U32 R10, P4, R23, R2, R10 ;  /* 0x00000002170a7225 */ /* 0x000fe2000788000a */
[----:B------:R-:W-:Y:S02]  /*4970*/  IADD3.X R18, PT, PT, RZ, R13, RZ, P0, P5 ;  /* 0x0000000dff127210 */ /* 0x000fe400007ea4ff */
[----:B------:R-:W-:Y:S01]  /*4980*/  IADD3 R5, P0, P1, R5, R24, R6 ;  /* 0x0000001805057210 */ /* 0x000fe2000791e006 */
[----:B------:R-:W-:Y:S01]  /*4990*/  IMAD.WIDE.U32 R20, R23, R2, RZ ;  /* 0x0000000217147225 */ /* 0x000fe200078e00ff */
[----:B------:R-:W-:Y:S02]  /*49a0*/  ISETP.GE.U32.AND P3, PT, R32, R14, PT ;  /* 0x0000000e2000720c */ /* 0x000fe40003f66070 */
[----:B------:R-:W-:Y:S01]  /*49b0*/  IADD3.X R6, PT, PT, RZ, R25, RZ, P0, P1 ;  /* 0x00000019ff067210 */ /* 0x000fe200007e24ff */
[----:B------:R-:W-:Y:S01]  /*49c0*/  IMAD.WIDE.U32 R24, R19, R2, RZ ;  /* 0x0000000213187225 */ /* 0x000fe200078e00ff */
[----:B------:R-:W-:-:S03]  /*49d0*/  IADD3 R12, P0, PT, R9, R32, RZ ;  /* 0x00000020090c7210 */ /* 0x000fc60007f1e0ff */
[----:B------:R-:W-:Y:S01]  /*49e0*/  IMAD.IADD R9, R33, 0x1, R10 ;  /* 0x0000000121097824 */ /* 0x000fe200078e020a */
[----:B------:R-:W-:Y:S01]  /*49f0*/  ISETP.GE.U32.AND P1, PT, R12, R32, PT ;  /* 0x000000200c00720c */ /* 0x000fe20003f26070 */
[----:B------:R-:W-:-:S03]  /*4a00*/  IMAD.WIDE.U32 R20, P5, R19, R41, R20 ;  /* 0x0000002913147225 */ /* 0x000fc600078a0014 */
[----:B------:R-:W-:Y:S01]  /*4a10*/  ISETP.GE.U32.AND.EX P3, PT, R9, R15, PT, P3 ;  /* 0x0000000f0900720c */ /* 0x000fe20003f66130 */
[----:B------:R-:W-:-:S04]  /*4a20*/  IMAD.WIDE.U32 R32, R39, R37, RZ ;  /* 0x0000002527207225 */ /* 0x000fc800078e00ff */
[----:B------:R-:W-:Y:S01]  /*4a30*/  IMAD.X R13, R9, 0x1, R18, P0 ;  /* 0x00000001090d7824 */ /* 0x000fe200000e0612 */
[----:B------:R-:W-:Y:S01]  /*4a40*/  IADD3 RZ, P0, PT, R25, R20, RZ ;  /* 0x0000001419ff7210 */ /* 0x000fe20007f1e0ff */
[----:B------:R-:W-:Y:S01]  /*4a50*/  IMAD.WIDE.U32 R14, R37, R37, RZ ;  /* 0x00000025250e7225 */ /* 0x000fe200078e00ff */
[----:B------:R-:W-:Y:S02]  /*4a60*/  SEL R18, RZ, 0x1, P3 ;  /* 0x00000001ff127807 */ /* 0x000fe40001800000 */
[----:B------:R-:W-:Y:S01]  /*4a70*/  ISETP.GE.U32.AND.EX P1, PT, R13, R9, PT, P1 ;  /* 0x000000090d00720c */ /* 0x000fe20003f26110 */
[----:B------:R-:W-:-:S03]  /*4a80*/  IMAD.WIDE.U32 R34, P3, R37, R39, R32 ;  /* 0x0000002725227225 */ /* 0x000fc60007860020 */
[----:B------:R-:W-:Y:S01]  /*4a90*/  SEL R63, RZ, 0x1, P1 ;  /* 0x00000001ff3f7807 */ /* 0x000fe20000800000 */
[----:B------:R-:W-:-:S04]  /*4aa0*/  IMAD.WIDE.U32 R24, R37, R37, R12 ;  /* 0x0000002525187225 */ /* 0x000fc800078e000c */
[----:B------:R-:W-:Y:S01]  /*4ab0*/  IMAD.X R33, RZ, RZ, RZ, P5 ;  /* 0x000000ffff217224 */ /* 0x000fe200028e06ff */
[----:B------:R-:W-:Y:S01]  /*4ac0*/  ISETP.GE.U32.AND P1, PT, R24, R12, PT ;  /* 0x0000000c1800720c */ /* 0x000fe20003f26070 */
[----:B------:R-:W-:Y:S01]  /*4ad0*/  IMAD.MOV.U32 R32, RZ, RZ, R21 ;  /* 0x000000ffff207224 */ /* 0x000fe200078e0015 */
[----:B------:R-:W-:Y:S01]  /*4ae0*/  IADD3 RZ, P5, PT, R15, R34, RZ ;  /* 0x000000220fff7210 */ /* 0x000fe20007fbe0ff */
[----:B------:R-:W-:-:S04]  /*4af0*/  IMAD.WIDE.U32 R58, R2, R19, RZ ;  /* 0x00000013023a7225 */ /* 0x000fc800078e00ff */
[----:B------:R-:W-:Y:S02]  /*4b00*/  IMAD.IADD R27, R34, 0x1, R25 ;  /* 0x00000001221b7824 */ /* 0x000fe400078e0219 */
[----:B------:R-:W-:Y:S01]  /*4b10*/  IMAD.WIDE.U32.X R32, R23, R41, R32, P0 ;  /* 0x0000002917207225 */ /* 0x000fe200000e0420 */
[----:B------:R-:W-:Y:S02]  /*4b20*/  IADD3 R12, P0, PT, R5, R24, RZ ;  /* 0x00000018050c7210 */ /* 0x000fe40007f1e0ff */
[----:B------:R-:W-:Y:S01]  /*4b30*/  ISETP.GE.U32.AND.EX P1, PT, R27, R13, PT, P1 ;  /* 0x0000000d1b00720c */ /* 0x000fe20003f26110 */
[----:B------:R-:W-:Y:S01]  /*4b40*/  IMAD.X R15, RZ, RZ, RZ, P3 ;  /* 0x000000ffff0f7224 */ /* 0x000fe200018e06ff */
[----:B------:R-:W-:Y:S01]  /*4b50*/  IADD3 RZ, P3, PT, R10, R59, RZ ;  /* 0x0000003b0aff7210 */ /* 0x000fe20007f7e0ff */
[----:B------:R-:W-:Y:S01]  /*4b60*/  IMAD.WIDE.U32 R58, R39, R2, RZ ;  /* 0x00000002273a7225 */ /* 0x000fe200078e00ff */
[----:B------:R-:W-:Y:S02]  /*4b70*/  SEL R5, RZ, 0x1, P1 ;  /* 0x00000001ff057807 */ /* 0x000fe40000800000 */
[----:B------:R-:W-:Y:S01]  /*4b80*/  IADD3 R25, P1, PT, R0, R8, RZ ;  /* 0x0000000800197210 */ /* 0x000fe20007f3e0ff */
[----:B------:R-:W-:-:S02]  /*4b90*/  IMAD.MOV.U32 R14, RZ, RZ, R35 ;  /* 0x000000ffff0e7224 */ /* 0x000fc400078e0023 */
[----:B------:R-:W-:Y:S01]  /*4ba0*/  IMAD.X R13, R27, 0x1, R6, P0 ;  /* 0x000000011b0d7824 */ /* 0x000fe200000e0606 */
[----:B------:R-:W-:Y:S01]  /*4bb0*/  ISETP.GE.U32.AND P0, PT, R12, R24, PT ;  /* 0x000000180c00720c */ /* 0x000fe20003f06070 */
[----:B------:R-:W-:-:S03]  /*4bc0*/  IMAD.WIDE.U32.X R20, R39, R39, R14, P5 ;  /* 0x0000002727147225 */ /* 0x000fc600028e040e */
[----:B------:R-:W-:Y:S01]  /*4bd0*/  ISETP.GE.U32.AND.EX P0, PT, R13, R27, PT, P0 ;  /* 0x0000001b0d00720c */ /* 0x000fe20003f06100 */
[----:B------:R-:W-:-:S03]  /*4be0*/  IMAD.WIDE.U32 R34, R37, R2, RZ ;  /* 0x0000000225227225 */ /* 0x000fc600078e00ff */
[----:B------:R-:W-:Y:S01]  /*4bf0*/  SEL R27, RZ, 0x1, P0 ;  /* 0x00000001ff1b7807 */ /* 0x000fe20000000000 */
[----:B------:R-:W-:-:S04]  /*4c00*/  IMAD.WIDE.U32 R14, P5, R37, R41, R58 ;  /* 0x00000029250e7225 */ /* 0x000fc800078a003a */
[----:B------:R-:W-:Y:S01]  /*4c10*/  IMAD.X R9, RZ, RZ, RZ, P6 ;  /* 0x000000ffff097224 */ /* 0x000fe200030e06ff */
[----:B------:R-:W-:Y:S01]  /*4c20*/  IADD3 RZ, P6, PT, R35, R14, RZ ;  /* 0x0000000e23ff7210 */ /* 0x000fe20007fde0ff */
[----:B------:R-:W-:Y:S01]  /*4c30*/  IMAD.X R30, R3, 0x1, R30, P1 ;  /* 0x00000001031e7824 */ /* 0x000fe200008e061e */
[----:B------:R-:W-:Y:S01]  /*4c40*/  ISETP.GE.U32.AND P1, PT, R25, R0, PT ;  /* 0x000000001900720c */ /* 0x000fe20003f26070 */
[----:B------:R-:W-:Y:S01]  /*4c50*/  IMAD.X R59, RZ, RZ, RZ, P4 ;  /* 0x000000ffff3b7224 */ /* 0x000fe200020e06ff */
[----:B------:R-:W-:Y:S01]  /*4c60*/  IADD3 R6, P0, P4, R63, R32, R18 ;  /* 0x000000203f067210 */ /* 0x000fe20007c1e012 */
[----:B------:R-:W-:Y:S01]  /*4c70*/  IMAD.WIDE.U32 R34, R19, R2, R12 ;  /* 0x0000000213227225 */ /* 0x000fe200078e000c */
[----:B------:R-:W-:-:S03]  /*4c80*/  ISETP.GE.U32.AND.EX P1, PT, R30, R3, PT, P1 ;  /* 0x000000031e00720c */ /* 0x000fc60003f26110 */
[----:B------:R-:W-:Y:S01]  /*4c90*/  IMAD.MOV.U32 R8, RZ, RZ, R7 ;  /* 0x000000ffff087224 */ /* 0x000fe200078e0007 */
[----:B------:R-:W-:Y:S01]  /*4ca0*/  IADD3.X R7, PT, PT, RZ, R33, RZ, P0, P4 ;  /* 0x00000021ff077210 */ /* 0x000fe200007e84ff */
[----:B------:R-:W-:Y:S01]  /*4cb0*/  IMAD.MOV.U32 R58, RZ, RZ, R11 ;  /* 0x000000ffff3a7224 */ /* 0x000fe200078e000b */
[----:B------:R-:W-:Y:S01]  /*4cc0*/  IADD3 R27, P4, P0, R27, R20, R5 ;  /* 0x000000141b1b7210 */ /* 0x000fe2000789e005 */
[----:B------:R-:W-:Y:S01]  /*4cd0*/  IMAD.IADD R3, R10, 0x1, R35 ;  /* 0x000000010a037824 */ /* 0x000fe200078e0223 */
[----:B------:R-:W-:Y:S01]  /*4ce0*/  SEL R5, RZ, 0x1, P1 ;  /* 0x00000001ff057807 */ /* 0x000fe20000800000 */
[----:B------:R-:W-:Y:S01]  /*4cf0*/  IMAD.WIDE.U32.X R10, R17, R41, R8, P2 ;  /* 0x00000029110a7225 */ /* 0x000fe200010e0408 */
[----:B------:R-:W-:Y:S02]  /*4d00*/  IADD3.X R0, PT, PT, RZ, R21, RZ, P4, P0 ;  /* 0x00000015ff007210 */ /* 0x000fe400027e04ff */
[C---:B------:R-:W-:Y:S01]  /*4d10*/  ISETP.GE.U32.AND P0, PT, R34.reuse, R12, PT ;  /* 0x0000000c2200720c */ /* 0x040fe20003f06070 */
[----:B------:R-:W-:Y:S01]  /*4d20*/  IMAD.WIDE.U32 R8, R41, R37, RZ ;  /* 0x0000002529087225 */ /* 0x000fe200078e00ff */
[----:B------:R-:W-:-:S02]  /*4d30*/  IADD3 R36, P2, P1, R34, R10, R5 ;  /* 0x0000000a22247210 */ /* 0x000fc4000795e005 */
[----:B------:R-:W-:Y:S01]  /*4d40*/  ISETP.GE.U32.AND.EX P0, PT, R3, R13, PT, P0 ;  /* 0x0000000d0300720c */ /* 0x000fe20003f06100 */
[----:B------:R-:W-:Y:S01]  /*4d50*/  IMAD.WIDE.U32 R32, R37, R2, R6 ;  /* 0x0000000225207225 */ /* 0x000fe200078e0006 */
[----:B------:R-:W-:Y:S02]  /*4d60*/  IADD3.X R35, PT, PT, R3, R11, RZ, P2, P1 ;  /* 0x0000000b03237210 */ /* 0x000fe400017e24ff */
[----:B------:R-:W-:Y:S01]  /*4d70*/  ISETP.GE.U32.AND P1, PT, R36, R34, PT ;  /* 0x000000222400720c */ /* 0x000fe20003f26070 */
[----:B------:R-:W-:Y:S01]  /*4d80*/  IMAD.WIDE.U32 R8, P4, R39, R2, R8 ;  /* 0x0000000227087225 */ /* 0x000fe20007880008 */
[----:B------:R-:W-:Y:S02]  /*4d90*/  ISETP.GE.U32.AND P2, PT, R32, R6, PT ;  /* 0x000000062000720c */ /* 0x000fe40003f46070 */
[----:B------:R-:W-:Y:S01]  /*4da0*/  ISETP.GE.U32.AND.EX P1, PT, R35, R3, PT, P1 ;  /* 0x000000032300720c */ /* 0x000fe20003f26110 */
[----:B------:R-:W-:Y:S01]  /*4db0*/  IMAD.WIDE.U32.X R20, R23, R41, R58, P3 ;  /* 0x0000002917147225 */ /* 0x000fe200018e043a */
[----:B------:R-:W-:-:S02]  /*4dc0*/  IADD3 R10, P3, PT, R27, R32, RZ ;  /* 0x000000201b0a7210 */ /* 0x000fc40007f7e0ff */
[----:B------:R-:W-:Y:S01]  /*4dd0*/  SEL R3, RZ, 0x1, P1 ;  /* 0x00000001ff037807 */ /* 0x000fe20000800000 */
[----:B------:R-:W-:Y:S02]  /*4de0*/  IMAD.IADD R5, R33, 0x1, R8 ;  /* 0x0000000121057824 */ /* 0x000fe400078e0208 */
[----:B------:R-:W-:Y:S02]  /*4df0*/  IMAD.X R33, RZ, RZ, RZ, P5 ;  /* 0x000000ffff217224 */ /* 0x000fe400028e06ff */
[C---:B------:R-:W-:Y:S01]  /*4e00*/  IMAD.X R11, R5.reuse, 0x1, R0, P3 ;  /* 0x00000001050b7824 */ /* 0x040fe200018e0600 */
[----:B------:R-:W-:Y:S01]  /*4e10*/  ISETP.GE.U32.AND P3, PT, R10, R32, PT ;  /* 0x000000200a00720c */ /* 0x000fe20003f66070 */
[----:B------:R-:W-:Y:S01]  /*4e20*/  IMAD.MOV.U32 R32, RZ, RZ, R15 ;  /* 0x000000ffff207224 */ /* 0x000fe200078e000f */
[----:B------:R-:W-:Y:S01]  /*4e30*/  SEL R0, RZ, 0x1, P0 ;  /* 0x00000001ff007807 */ /* 0x000fe20000000000 */
[----:B------:R-:W-:Y:S01]  /*4e40*/  IMAD.X R13, RZ, RZ, RZ, P4 ;  /* 0x000000ffff0d7224 */ /* 0x000fe200020e06ff */
[----:B------:R-:W-:Y:S01]  /*4e50*/  ISETP.GE.U32.AND.EX P2, PT, R5, R7, PT, P2 ;  /* 0x000000070500720c */ /* 0x000fe20003f46120 */
[----:B------:R-:W-:Y:S01]  /*4e60*/  IMAD.WIDE.U32.X R6, R39, R41, R32, P6 ;  /* 0x0000002927067225 */ /* 0x000fe200030e0420 */
[----:B------:R-:W-:-:S02]  /*4e70*/  ISETP.GE.U32.AND.EX P0, PT, R11, R5, PT, P3 ;  /* 0x000000050b00720c */ /* 0x000fc40003f06130 */
[----:B------:R-:W-:Y:S01]  /*4e80*/  IADD3 R3, P1, P3, R3, R20, R0 ;  /* 0x0000001403037210 */ /* 0x000fe20007b3e000 */
[----:B------:R-:W-:Y:S01]  /*4e90*/  IMAD.WIDE.U32 R32, R37, R2, R10 ;  /* 0x0000000225207225 */ /* 0x000fe200078e000a */
[----:B------:R-:W-:Y:S02]  /*4ea0*/  SEL R0, RZ, 0x1, P2 ;  /* 0x00000001ff007807 */ /* 0x000fe40001000000 */
[----:B------:R-:W-:Y:S01]  /*4eb0*/  SEL R5, RZ, 0x1, P0 ;  /* 0x00000001ff057807 */ /* 0x000fe20000000000 */
[----:B------:R-:W-:Y:S01]  /*4ec0*/  IMAD.WIDE.U32 R14, R2, R37, RZ ;  /* 0x00000025020e7225 */ /* 0x000fe200078e00ff */
[----:B------:R-:W-:Y:S02]  /*4ed0*/  IADD3.X R21, PT, PT, RZ, R21, RZ, P1, P3 ;  /* 0x00000015ff157210 */ /* 0x000fe40000fe64ff */
[----:B------:R-:W-:Y:S01]  /*4ee0*/  IADD3 R6, P3, P4, R5, R6, R0 ;  /* 0x0000000605067210 */ /* 0x000fe20007c7e000 */
[----:B------:R-:W-:Y:S01]  /*4ef0*/  IMAD.IADD R0, R8, 0x1, R33 ;  /* 0x0000000108007824 */ /* 0x000fe200078e0221 */
[----:B------:R-:W-:Y:S01]  /*4f00*/  IADD3 R34, P5, PT, R3, R32, RZ ;  /* 0x0000002003227210 */ /* 0x000fe20007fbe0ff */
[----:B------:R-:W-:Y:S01]  /*4f10*/  IMAD.MOV.U32 R12, RZ, RZ, R9 ;  /* 0x000000ffff0c7224 */ /* 0x000fe200078e0009 */
[----:B------:R-:W-:Y:S01]  /*4f20*/  ISETP.GE.U32.AND P1, PT, R32, R10, PT ;  /* 0x0000000a2000720c */ /* 0x000fe20003f26070 */
[----:B------:R-:W-:Y:S01]  /*4f30*/  IMAD.IADD R59, R61, 0x1, R4 ;  /* 0x000000013d3b7824 */ /* 0x000fe200078e0204 */
[----:B------:R-:W-:Y:S01]  /*4f40*/  ISETP.GE.U32.AND P0, PT, R34, R32, PT ;  /* 0x000000202200720c */ /* 0x000fe20003f06070 */
[----:B------:R-:W-:Y:S01]  /*4f50*/  IMAD.X R33, R0, 0x1, R21, P5 ;  /* 0x0000000100217824 */ /* 0x000fe200028e0615 */
[----:B------:R-:W-:Y:S01]  /*4f60*/  IADD3 RZ, P2, PT, R8, R15, RZ ;  /* 0x0000000f08ff7210 */ /* 0x000fe20007f5e0ff */
[----:B------:R-:W-:Y:S01]  /*4f70*/  IMAD.WIDE.U32 R8, R41, R2, RZ ;  /* 0x0000000229087225 */ /* 0x000fe200078e00ff */
[----:B------:R-:W-:-:S02]  /*4f80*/  ISETP.GE.U32.AND.EX P1, PT, R0, R11, PT, P1 ;  /* 0x0000000b0000720c */ /* 0x000fc40003f26110 */
[----:B------:R-:W-:Y:S01]  /*4f90*/  ISETP.GE.U32.AND.EX P0, PT, R33, R0, PT, P0 ;  /* 0x000000002100720c */ /* 0x000fe20003f06100 */
[----:B------:R-:W-:Y:S01]  /*4fa0*/  IMAD.WIDE.U32.X R12, R39, R41, R12, P2 ;  /* 0x00000029270c7225 */ /* 0x000fe200010e040c */
[----:B------:R-:W-:Y:S02]  /*4fb0*/  IADD3.X R7, PT, PT, RZ, R7, RZ, P3, P4 ;  /* 0x00000007ff077210 */ /* 0x000fe40001fe84ff */
[----:B------:R-:W-:Y:S01]  /*4fc0*/  SEL R5, RZ, 0x1, P1 ;  /* 0x00000001ff057807 */ /* 0x000fe20000800000 */
[C---:B------:R-:W-:Y:S01]  /*4fd0*/  IMAD.WIDE.U32 R10, P3, R2.reuse, R41, R8 ;  /* 0x00000029020a7225 */ /* 0x040fe20007860008 */
[----:B------:R-:W-:Y:S02]  /*4fe0*/  SEL R3, RZ, 0x1, P0 ;  /* 0x00000001ff037807 */ /* 0x000fe40000000000 */
[----:B------:R-:W-:Y:S01]  /*4ff0*/  LOP3.LUT P5, RZ, R37, R16, R19, 0xfe, !PT ;  /* 0x0000001025ff7212 */ /* 0x000fe200078afe13 */
[----:B------:R-:W-:Y:S01]  /*5000*/  IMAD.WIDE.U32 R8, R2, R2, RZ ;  /* 0x0000000202087225 */ /* 0x000fe200078e00ff */
[----:B------:R-:W-:-:S02]  /*5010*/  LOP3.LUT R0, R17, R23, RZ, 0xfc, !PT ;  /* 0x0000001711007212 */ /* 0x000fc400078efcff */
[----:B------:R-:W-:Y:S01]  /*5020*/  IADD3 R3, P2, P4, R3, R12, R5 ;  /* 0x0000000c03037210 */ /* 0x000fe20007c5e005 */
[----:B------:R-:W-:Y:S01]  /*5030*/  IMAD.WIDE.U32 R20, R2, R2, R6 ;  /* 0x0000000202147225 */ /* 0x000fe200078e0006 */
[----:B------:R-:W-:Y:S02]  /*5040*/  LOP3.LUT P5, RZ, R0, R39, RZ, 0xfc, P5 ;  /* 0x0000002700ff7212 */ /* 0x000fe400028afcff */
[----:B------:R-:W-:Y:S01]  /*5050*/  ISETP.EQ.U32.AND P0, PT, R2, RZ, PT ;  /* 0x000000ff0200720c */ /* 0x000fe20003f02070 */
[----:B------:R-:W-:Y:S01]  /*5060*/  IMAD.X R15, RZ, RZ, RZ, P3 ;  /* 0x000000ffff0f7224 */ /* 0x000fe200018e06ff */
[----:B------:R-:W-:Y:S01]  /*5070*/  IADD3 RZ, P6, PT, R9, R10, RZ ;  /* 0x0000000a09ff7210 */ /* 0x000fe20007fde0ff */
[----:B------:R-:W-:Y:S01]  /*5080*/  IMAD.IADD R10, R10, 0x1, R21 ;  /* 0x000000010a0a7824 */ /* 0x000fe200078e0215 */
[----:B------:R-:W-:Y:S01]  /*5090*/  IADD3 R32, P1, PT, R3, R20, RZ ;  /* 0x0000001403207210 */ /* 0x000fe20007f3e0ff */
[----:B------:R-:W-:Y:S01]  /*50a0*/  IMAD.MOV.U32 R14, RZ, RZ, R11 ;  /* 0x000000ffff0e7224 */ /* 0x000fe200078e000b */
[----:B------:R-:W-:-:S02]  /*50b0*/  IADD3.X R27, PT, PT, RZ, R13, RZ, P2, P4 ;  /* 0x0000000dff1b7210 */ /* 0x000fc400017e84ff */
[----:B------:R-:W-:Y:S02]  /*50c0*/  ISETP.EQ.U32.AND P4, PT, R19, RZ, PT ;  /* 0x000000ff1300720c */ /* 0x000fe40003f82070 */
[----:B------:R-:W-:Y:S01]  /*50d0*/  ISETP.EQ.AND.EX P5, PT, R41, -0x80000000, !P5, P0 ;  /* 0x800000002900780c */ /* 0x000fe20006fa2300 */
[----:B------:R-:W-:Y:S01]  /*50e0*/  IMAD.X R27, R10, 0x1, R27, P1 ;  /* 0x000000010a1b7824 */ /* 0x000fe200008e061b */
[----:B------:R-:W-:Y:S02]  /*50f0*/  ISETP.EQ.U32.AND P1, PT, R37, RZ, PT ;  /* 0x000000ff2500720c */ /* 0x000fe40003f22070 */
[----:B------:R-:W-:Y:S02]  /*5100*/  ISETP.EQ.AND.EX P4, PT, R23, RZ, P5, P4 ;  /* 0x000000ff1700720c */ /* 0x000fe40002f82340 */
[----:B------:R-:W-:Y:S02]  /*5110*/  ISETP.GE.U32.AND P3, PT, R20, R6, PT ;  /* 0x000000061400720c */ /* 0x000fe40003f66070 */
[----:B------:R-:W-:-:S02]  /*5120*/  ISETP.EQ.AND.EX P1, PT, R39, RZ, P4, P1 ;  /* 0x000000ff2700720c */ /* 0x000fc40002722310 */
[----:B------:R-:W-:Y:S02]  /*5130*/  ISETP.GE.U32.AND P2, PT, R32, R20, PT ;  /* 0x000000142000720c */ /* 0x000fe40003f46070 */
[C---:B------:R-:W-:Y:S02]  /*5140*/  ISETP.EQ.AND.EX P5, PT, R41.reuse, -0x80000000, P1, P0 ;  /* 0x800000002900780c */ /* 0x040fe40000fa2300 */
[----:B------:R-:W-:Y:S01]  /*5150*/  ISETP.GE.U32.AND.EX P3, PT, R10, R7, PT, P3 ;  /* 0x000000070a00720c */ /* 0x000fe20003f66130 */
[----:B------:R-:W-:Y:S01]  /*5160*/  IMAD.WIDE.U32.X R6, R41, R41, R14, P6 ;  /* 0x0000002929067225 */ /* 0x000fe200030e040e */
[----:B------:R-:W-:Y:S02]  /*5170*/  ISETP.GE.U32.AND.EX P2, PT, R27, R10, PT, P2 ;  /* 0x0000000a1b00720c */ /* 0x000fe40003f46120 */
[----:B------:R-:W-:Y:S02]  /*5180*/  SEL R24, RZ, 0x1, P3 ;  /* 0x00000001ff187807 */ /* 0x000fe40001800000 */
[----:B------:R-:W-:-:S02]  /*5190*/  SEL R3, RZ, 0x1, P2 ;  /* 0x00000001ff037807 */ /* 0x000fc40001000000 */
[----:B------:R-:W-:Y:S02]  /*51a0*/  P2R R18, PR, RZ, 0x20 ;  /* 0x00000020ff127803 */ /* 0x000fe40000000000 */
[----:B------:R-:W-:-:S04]  /*51b0*/  IADD3 R24, P0, P1, R3, R6, R24 ;  /* 0x0000000603187210 */ /* 0x000fc8000791e018 */
[----:B------:R-:W-:Y:S01]  /*51c0*/  IADD3.X R58, PT, PT, RZ, R7, RZ, P0, P1 ;  /* 0x00000007ff3a7210 */ /* 0x000fe200007e24ff */
[----:B------:R-:W-:Y:S08]  /*51d0*/  @!P5 BRA `(.L_x_46) ;  /* 0x000000000098d947 */ /* 0x000ff00003800000 */
        /* <DEDUP_REMOVED lines=8> */
.L_x_47:
[----:B------:R-:W-:Y:S01]  /*5260*/  IMAD.MOV.U32 R8, RZ, RZ, R31 ;  /* 0x000000ffff087224 */ /* 0x000fe200078e001f */
[----:B------:R0:W1:Y:S01]  /*5270*/  LDC.64 R62, c[0x4][R22] ;  /* 0x01000000163e7b82 */ /* 0x0000620000000a00 */
[----:B------:R-:W-:Y:S01]  /*5280*/  IMAD.MOV.U32 R9, RZ, RZ, R28 ;  /* 0x000000ffff097224 */ /* 0x000fe200078e001c */
[----:B------:R-:W2:Y:S01]  /*5290*/  LDCU.64 UR6, c[0x4][0x58] ;  /* 0x01000b00ff0677ac */ /* 0x000ea20008000a00 */
        /* <DEDUP_REMOVED lines=14> */
[----:B---3--:R-:W-:-:S03]  /*5380*/  IMAD.MOV.U32 R8, RZ, RZ, R32 ;  /* 0x000000ffff087224 */ /* 0x008fc600078e0020 */
[----:B------:R2:W-:Y:S01]  /*5390*/  STL.128 [R1+0x70], R4 ;  /* 0x0000700401007387 */ /* 0x0005e20000100c00 */
[----:B------:R-:W-:Y:S02]  /*53a0*/  IMAD.MOV.U32 R9, RZ, RZ, R27 ;  /* 0x000000ffff097224 */ /* 0x000fe400078e001b */
[----:B------:R-:W-:Y:S02]  /*53b0*/  IMAD.MOV.U32 R10, RZ, RZ, R24 ;  /* 0x000000ffff0a7224 */ /* 0x000fe400078e0018 */
[----:B------:R-:W-:-:S05]  /*53c0*/  IMAD.MOV.U32 R11, RZ, RZ, R58 ;  /* 0x000000ffff0b7224 */ /* 0x000fca00078e003a */
[----:B------:R0:W-:Y:S01]  /*53d0*/  STL.128 [R1+0xa0], R8 ;  /* 0x0000a00801007387 */ /* 0x0001e20000100c00 */
[----:B--2---:R-:W-:Y:S02]  /*53e0*/  IMAD.U32 R4, RZ, RZ, UR6 ;  /* 0x00000006ff047e24 */ /* 0x004fe4000f8e00ff */
[----:B------:R-:W-:Y:S02]  /*53f0*/  IMAD.U32 R5, RZ, RZ, UR7 ;  /* 0x00000007ff057e24 */ /* 0x000fe4000f8e00ff */
[----:B------:R-:W-:Y:S02]  /*5400*/  IMAD.U32 R6, RZ, RZ, UR4 ;  /* 0x00000004ff067e24 */ /* 0x000fe4000f8e00ff */
[----:B-1----:R-:W-:-:S07]  /*5410*/  IMAD.U32 R7, RZ, RZ, UR5 ;  /* 0x00000005ff077e24 */ /* 0x002fce000f8e00ff */
[----:B------:R-:W-:-:S07]  /*5420*/  LEPC R20, `(.L_x_46) ;  /* 0x000000001014794e */ /* 0x000fce0000000000 */
[----:B0-----:R-:W-:Y:S05]  /*5430*/  CALL.ABS.NOINC R62 ;  /* 0x000000003e007343 */ /* 0x001fea0003c00000 */
.L_x_46:
        /* <DEDUP_REMOVED lines=17> */
[----:B------:R-:W-:-:S03]  /*5550*/  IMAD.WIDE.U32 R4, R27, 0x3d1, RZ ;  /* 0x000003d11b047825 */ /* 0x000fc600078e00ff */
[----:B------:R-:W-:Y:S01]  /*5560*/  ISETP.GE.U32.AND.EX P0, PT, R65, R0, PT, P0 ;  /* 0x000000004100720c */ /* 0x000fe20003f06100 */
[----:B------:R-:W-:Y:S02]  /*5570*/  IMAD.MOV.U32 R6, RZ, RZ, R11 ;  /* 0x000000ffff067224 */ /* 0x000fe400078e000b */
[----:B------:R-:W-:Y:S01]  /*5580*/  IMAD.WIDE.U32 R10, P1, RZ, R32, R4 ;  /* 0x00000020ff0a7225 */ /* 0x000fe20007820004 */
[----:B------:R-:W-:Y:S02]  /*5590*/  SEL R3, RZ, 0x1, P0 ;  /* 0x00000001ff037807 */ /* 0x000fe40000000000 */
[----:B------:R-:W-:Y:S01]  /*55a0*/  ISETP.NE.U32.AND P0, PT, R60, RZ, PT ;  /* 0x000000ff3c00720c */ /* 0x000fe20003f05070 */
[----:B------:R-:W-:-:S03]  /*55b0*/  IMAD.WIDE.U32.X R4, RZ, R33, R6, P2 ;  /* 0x00000021ff047225 */ /* 0x000fc600010e0406 */
[----:B------:R-:W-:Y:S01]  /*55c0*/  ISETP.NE.AND.EX P0, PT, R59, RZ, PT, P0 ;  /* 0x000000ff3b00720c */ /* 0x000fe20003f05300 */
[----:B------:R-:W-:Y:S01]  /*55d0*/  IMAD.X R7, RZ, RZ, RZ, P1 ;  /* 0x000000ffff077224 */ /* 0x000fe200008e06ff */
[----:B------:R-:W-:Y:S01]  /*55e0*/  IADD3 R40, P2, P3, R8, R4, R3 ;  /* 0x0000000408287210 */ /* 0x000fe20007b5e003 */
[----:B------:R-:W-:Y:S01]  /*55f0*/  IMAD.MOV.U32 R6, RZ, RZ, R11 ;  /* 0x000000ffff067224 */ /* 0x000fe200078e000b */
[----:B------:R-:W-:Y:S01]  /*5600*/  IADD3 R4, P4, PT, R9, R10, RZ ;  /* 0x0000000a09047210 */ /* 0x000fe20007f9e0ff */
[----:B------:R-:W-:Y:S01]  /*5610*/  IMAD.WIDE.U32 R10, R58, 0x3d1, RZ ;  /* 0x000003d13a0a7825 */ /* 0x000fe200078e00ff */
[----:B------:R-:W-:Y:S02]  /*5620*/  ISETP.GE.U32.AND P1, PT, R40, R8, PT ;  /* 0x000000082800720c */ /* 0x000fe40003f26070 */
[----:B------:R-:W-:Y:S01]  /*5630*/  IADD3.X R69, PT, PT, R4, R5, RZ, P2, P3 ;  /* 0x0000000504457210 */ /* 0x000fe200017e64ff */
[C---:B------:R-:W-:Y:S01]  /*5640*/  IMAD.WIDE.U32 R8, R24.reuse, 0x3d1, RZ ;  /* 0x000003d118087825 */ /* 0x040fe200078e00ff */
[----:B------:R-:W-:-:S02]  /*5650*/  ISETP.EQ.U32.AND P3, PT, R24, RZ, PT ;  /* 0x000000ff1800720c */ /* 0x000fc40003f62070 */
[----:B------:R-:W-:Y:S02]  /*5660*/  ISETP.EQ.U32.AND P2, PT, R29, RZ, PT ;  /* 0x000000ff1d00720c */ /* 0x000fe40003f42070 */
[----:B------:R-:W-:Y:S01]  /*5670*/  ISETP.EQ.AND.EX P3, PT, R58, 0x40000000, !P0, P3 ;  /* 0x400000003a00780c */ /* 0x000fe20004762330 */
[----:B------:R-:W-:Y:S01]  /*5680*/  IMAD.WIDE.U32 R10, P0, RZ, R24, R10 ;  /* 0x00000018ff0a7225 */ /* 0x000fe2000780000a */
[----:B------:R-:W-:Y:S02]  /*5690*/  ISETP.GE.U32.AND.EX P1, PT, R69, R4, PT, P1 ;  /* 0x000000044500720c */ /* 0x000fe40003f26110 */
[----:B------:R-:W-:Y:S01]  /*56a0*/  ISETP.EQ.AND.EX P2, PT, R26, RZ, P3, P2 ;  /* 0x000000ff1a00720c */ /* 0x000fe20001f42320 */
[----:B------:R-:W-:Y:S01]  /*56b0*/  IMAD.WIDE.U32.X R4, RZ, R27, R6, P4 ;  /* 0x0000001bff047225 */ /* 0x000fe200020e0406 */
[----:B------:R-:W-:Y:S02]  /*56c0*/  SEL R3, RZ, 0x1, P1 ;  /* 0x00000001ff037807 */ /* 0x000fe40000800000 */
[----:B------:R-:W-:Y:S01]  /*56d0*/  ISETP.EQ.U32.AND P1, PT, R25, RZ, PT ;  /* 0x000000ff1900720c */ /* 0x000fe20003f22070 */
[----:B------:R-:W-:Y:S01]  /*56e0*/  IMAD.X R7, RZ, RZ, RZ, P0 ;  /* 0x000000ffff077224 */ /* 0x000fe200000e06ff */
[----:B------:R-:W-:Y:S01]  /*56f0*/  ISETP.EQ.AND.EX P5, PT, R28, RZ, P2, P5 ;  /* 0x000000ff1c00720c */ /* 0x000fe200017a2350 */
[----:B------:R-:W-:Y:S01]  /*5700*/  IMAD.MOV.U32 R6, RZ, RZ, R11 ;  /* 0x000000ffff067224 */ /* 0x000fe200078e000b */
[----:B------:R-:W-:-:S02]  /*5710*/  IADD3 R66, P3, P4, R8, R4, R3 ;  /* 0x0000000408427210 */ /* 0x000fc40007c7e003 */
[----:B------:R-:W-:Y:S02]  /*5720*/  IADD3 R4, P2, PT, R9, R10, RZ ;  /* 0x0000000a09047210 */ /* 0x000fe40007f5e0ff */
[----:B------:R-:W-:Y:S02]  /*5730*/  ISETP.EQ.AND.EX P1, PT, R30, RZ, P5, P1 ;  /* 0x000000ff1e00720c */ /* 0x000fe40002f22310 */
[----:B------:R-:W-:Y:S02]  /*5740*/  ISETP.EQ.U32.AND P5, PT, R36, RZ, PT ;  /* 0x000000ff2400720c */ /* 0x000fe40003fa2070 */
[----:B------:R-:W-:Y:S02]  /*5750*/  IADD3.X R67, PT, PT, R4, R5, RZ, P3, P4 ;  /* 0x0000000504437210 */ /* 0x000fe40001fe84ff */
[----:B------:R-:W-:Y:S02]  /*5760*/  ISETP.EQ.U32.AND P3, PT, R34, RZ, PT ;  /* 0x000000ff2200720c */ /* 0x000fe40003f62070 */
[----:B------:R-:W-:-:S02]  /*5770*/  ISETP.EQ.AND.EX P1, PT, R35, RZ, P1, P5 ;  /* 0x000000ff2300720c */ /* 0x000fc40000f22350 */
[----:B------:R-:W-:Y:S02]  /*5780*/  ISETP.EQ.U32.AND P4, PT, R32, RZ, PT ;  /* 0x000000ff2000720c */ /* 0x000fe40003f82070 */
[----:B------:R-:W-:Y:S02]  /*5790*/  ISETP.EQ.AND.EX P1, PT, R33, RZ, P1, P3 ;  /* 0x000000ff2100720c */ /* 0x000fe40000f22330 */
[----:B------:R-:W-:Y:S02]  /*57a0*/  ISETP.GE.U32.AND P0, PT, R66, R8, PT ;  /* 0x000000084200720c */ /* 0x000fe40003f06070 */
[----:B------:R-:W-:Y:S02]  /*57b0*/  ISETP.EQ.AND.EX P6, PT, R27, RZ, P1, P4 ;  /* 0x000000ff1b00720c */ /* 0x000fe40000fc2340 */
[----:B------:R-:W-:Y:S01]  /*57c0*/  ISETP.GE.U32.AND.EX P0, PT, R67, R4, PT, P0 ;  /* 0x000000044300720c */ /* 0x000fe20003f06100 */
[----:B------:R-:W-:Y:S01]  /*57d0*/  IMAD.WIDE.U32.X R4, RZ, R58, R6, P2 ;  /* 0x0000003aff047225 */ /* 0x000fe200010e0406 */
[----:B------:R-:W-:-:S02]  /*57e0*/  P2R R22, PR, RZ, 0x40 ;  /* 0x00000040ff167803 */ /* 0x000fc40000000000 */
        /* <DEDUP_REMOVED lines=12> */
.L_x_49:
        /* <DEDUP_REMOVED lines=13> */
.L_x_50:
        /* <DEDUP_REMOVED lines=20> */
.L_x_51:
[----:B------:R-:W-:Y:S01]  /*5ac0*/  IMAD R3, R35, 0x3d1, RZ ;  /* 0x000003d123037824 */ /* 0x000fe200078e02ff */
[----:B------:R-:W-:Y:S01]  /*5ad0*/  STL.64 [R1+0x50], R60 ;  /* 0x0000503c01007387 */ /* 0x000fe20000100a00 */
[----:B------:R-:W-:Y:S01]  /*5ae0*/  IMAD.WIDE.U32 R4, R36, 0x3d1, RZ ;  /* 0x000003d124047825 */ /* 0x000fe200078e00ff */
[----:B------:R0:W1:Y:S01]  /*5af0*/  LDC.64 R12, c[0x4][R38] ;  /* 0x01000000260c7b82 */ /* 0x0000620000000a00 */
[----:B------:R-:W2:Y:S02]  /*5b00*/  LDCU.64 UR4, c[0x4][0x20] ;  /* 0x01000400ff0477ac */ /* 0x000ea40008000a00 */
        /* <DEDUP_REMOVED lines=8> */
[----:B--2---:R-:W-:Y:S02]  /*5b90*/  IMAD.U32 R5, RZ, RZ, UR5 ;  /* 0x00000005ff057e24 */ /* 0x004fe4000f8e00ff */
[----:B---3--:R-:W-:-:S02]  /*5ba0*/  IMAD.MOV.U32 R8, RZ, RZ, R4 ;  /* 0x000000ffff087224 */ /* 0x008fc400078e0004 */
[----:B------:R-:W-:Y:S02]  /*5bb0*/  IMAD.MOV.U32 R9, RZ, RZ, R3 ;  /* 0x000000ffff097224 */ /* 0x000fe400078e0003 */
[----:B------:R-:W-:Y:S02]  /*5bc0*/  IMAD.MOV.U32 R10, RZ, RZ, R64 ;  /* 0x000000ffff0a7224 */ /* 0x000fe400078e0040 */
[----:B------:R-:W-:Y:S02]  /*5bd0*/  IMAD.MOV.U32 R11, RZ, RZ, R65 ;  /* 0x000000ffff0b7224 */ /* 0x000fe400078e0041 */
[----:B------:R-:W-:-:S03]  /*5be0*/  IMAD.U32 R4, RZ, RZ, UR4 ;  /* 0x00000004ff047e24 */ /* 0x000fc6000f8e00ff */
[----:B------:R0:W-:Y:S04]  /*5bf0*/  STL.128 [R1+0x30], R8 ;  /* 0x0000300801007387 */ /* 0x0001e80000100c00 */
[----:B------:R-:W-:-:S07]  /*5c00*/  LEPC R20, `(.L_x_48) ;  /* 0x000000001014794e */ /* 0x000fce0000000000 */
[----:B01----:R-:W-:Y:S05]  /*5c10*/  CALL.ABS.NOINC R12 ;  /* 0x000000000c007343 */ /* 0x003fea0003c00000 */
.L_x_48:
[----:B------:R-:W-:Y:S01]  /*5c20*/  IMAD.WIDE.U32 R4, R36, 0x3d1, RZ ;  /* 0x000003d124047825 */ /* 0x000fe200078e00ff */
[----:B------:R-:W-:-:S03]  /*5c30*/  ISETP.NE.AND P6, PT, R22, RZ, PT ;  /* 0x000000ff1600720c */ /* 0x000fc60003fc5270 */
[----:B------:R-:W-:Y:S01]  /*5c40*/  IMAD R3, R35, 0x3d1, RZ ;  /* 0x000003d123037824 */ /* 0x000fe200078e02ff */
[----:B------:R-:W-:Y:S01]  /*5c50*/  ISETP.GE.U32.AND P0, PT, R4, RZ, PT ;  /* 0x000000ff0400720c */ /* 0x000fe20003f06070 */
[----:B------:R-:W-:Y:S02]  /*5c60*/  IMAD.MOV.U32 R9, RZ, RZ, RZ ;  /* 0x000000ffff097224 */ /* 0x000fe400078e00ff */
[----:B------:R-:W-:Y:S01]  /*5c70*/  IMAD.MOV.U32 R70, RZ, RZ, R4 ;  /* 0x000000ffff467224 */ /* 0x000fe200078e0004 */
        /* <DEDUP_REMOVED lines=61> */
.L_x_52:
        /* <DEDUP_REMOVED lines=55> */
.L_x_53:
        /* <DEDUP_REMOVED lines=23> */
.L_x_54:
[-C--:B------:R-:W-:Y:S01]  /*6530*/  IMAD R0, R17, R16.reuse, RZ ;  /* 0x0000001011007224 */ /* 0x080fe200078e02ff */
[----:B------:R-:W-:Y:S01]  /*6540*/  IADD3 R3, P1, PT, R36, R29, RZ ;  /* 0x0000001d24037210 */ /* 0x000fe20007f3e0ff */
[----:B------:R-:W-:Y:S01]  /*6550*/  IMAD.WIDE.U32 R4, R16, R16, R70 ;  /* 0x0000001010047225 */ /* 0x000fe200078e0046 */
[----:B------:R-:W-:-:S03]  /*6560*/  ISETP.NE.AND P6, PT, R22, RZ, PT ;  /* 0x000000ff1600720c */ /* 0x000fc60003fc5270 */
[----:B------:R-:W-:Y:S01]  /*6570*/  IMAD R27, R16, R17, R0 ;  /* 0x00000011101b7224 */ /* 0x000fe200078e0200 */
[----:B------:R-:W-:Y:S01]  /*6580*/  ISETP.GE.U32.AND P0, PT, R4, R70, PT ;  /* 0x000000460400720c */ /* 0x000fe20003f06070 */
[----:B------:R-:W-:Y:S01]  /*6590*/  IMAD.X R26, R63, 0x1, R26, P1 ;  /* 0x000000013f1a7824 */ /* 0x000fe200008e061a */
[----:B------:R-:W-:Y:S01]  /*65a0*/  ISETP.LT.U32.AND P1, PT, R3, R36, PT ;  /* 0x000000240300720c */ /* 0x000fe20003f21070 */
[----:B------:R-:W-:-:S05]  /*65b0*/  IMAD.IADD R27, R27, 0x1, R5 ;  /* 0x000000011b1b7824 */ /* 0x000fca00078e0205 */
        /* <DEDUP_REMOVED lines=24> */
[----:B------:R-:W-:Y:S01]  /*6740*/  ISETP.LT.U32.OR.EX P0, PT, R30, R65, !P0, P1 ;  /* 0x000000411e00720c */ /* 0x000fe20004701510 */
[----:B------:R-:W-:-:S03]  /*6750*/  IMAD.MOV.U32 R30, RZ, RZ, R4 ;  /* 0x000000ffff1e7224 */ /* 0x000fc600078e0004 */
        /* <DEDUP_REMOVED lines=24> */
.L_x_55:
        /* <DEDUP_REMOVED lines=33> */
.L_x_57:
[----:B------:R-:W-:-:S07]  /*6af0*/  SEL R25, RZ, 0x1, !P0 ;  /* 0x00000001ff197807 */ /* 0x000fce0004000000 */
.L_x_56:
        /* <DEDUP_REMOVED lines=17> */
.L_x_58:
        /* <DEDUP_REMOVED lines=50> */
[----:B------:R-:W2:Y:S01]  /*6f30*/  LDCU.64 UR4, c[0x4][0x48] ;  /* 0x01000900ff0477ac */ /* 0x000ea20008000a00 */
[----:B------:R0:W-:Y:S01]  /*6f40*/  STL.128 [R1+0x40], R24 ;  /* 0x0000401801007387 */ /* 0x0001e20000100c00 */
[----:B------:R-:W-:Y:S02]  /*6f50*/  IMAD.U32 R6, RZ, RZ, UR48 ;  /* 0x00000030ff067e24 */ /* 0x000fe4000f8e00ff */
[----:B------:R-:W-:Y:S01]  /*6f60*/  IMAD.U32 R7, RZ, RZ, UR50 ;  /* 0x00000032ff077e24 */ /* 0x000fe2000f8e00ff */
[----:B------:R0:W-:Y:S04]  /*6f70*/  STL.128 [R1+0x50], R32 ;  /* 0x0000502001007387 */ /* 0x0001e80000100c00 */
[----:B------:R0:W-:Y:S01]  /*6f80*/  STL [R1+0x30], RZ ;  /* 0x000030ff01007387 */ /* 0x0001e20000100800 */
[----:B--2---:R-:W-:-:S02]  /*6f90*/  IMAD.U32 R4, RZ, RZ, UR4 ;  /* 0x00000004ff047e24 */ /* 0x004fc4000f8e00ff */
[----:B------:R-:W-:-:S07]  /*6fa0*/  IMAD.U32 R5, RZ, RZ, UR5 ;  /* 0x00000005ff057e24 */ /* 0x000fce000f8e00ff */
[----:B------:R-:W-:-:S07]  /*6fb0*/  LEPC R20, `(.L_x_60) ;  /* 0x000000001014794e */ /* 0x000fce0000000000 */
[----:B01---5:R-:W-:Y:S05]  /*6fc0*/  CALL.ABS.NOINC R8 ;  /* 0x0000000008007343 */ /* 0x023fea0003c00000 */
.L_x_60:
        /* <DEDUP_REMOVED lines=32> */
.L_x_62:
[----:B------:R-:W-:-:S07]  /*71d0*/  SEL R25, RZ, 0x1, !P0 ;  /* 0x00000001ff197807 */ /* 0x000fce0004000000 */
.L_x_61:
        /* <DEDUP_REMOVED lines=15> */
.L_x_63:
        /* <DEDUP_REMOVED lines=49> */
[----:B------:R-:W0:Y:S01]  /*75e0*/  LDCU.64 UR4, c[0x4][0x48] ;  /* 0x01000900ff0477ac */ /* 0x000e220008000a00 */
[----:B------:R-:W-:Y:S01]  /*75f0*/  IMAD.MOV.U32 R10, RZ, RZ, R26 ;  /* 0x000000ffff0a7224 */ /* 0x000fe200078e001a */
[----:B------:R1:W2:Y:S01]  /*7600*/  LDC.64 R12, c[0x4][R3] ;  /* 0x01000000030c7b82 */ /* 0x0002a20000000a00 */
[----:B------:R-:W-:Y:S02]  /*7610*/  IMAD.MOV.U32 R11, RZ, RZ, R31 ;  /* 0x000000ffff0b7224 */ /* 0x000fe400078e001f */
[----:B------:R-:W-:Y:S02]  /*7620*/  IMAD.MOV.U32 R0, RZ, RZ, 0x1 ;  /* 0x00000001ff007424 */ /* 0x000fe400078e00ff */
[----:B------:R-:W-:Y:S01]  /*7630*/  IMAD.MOV.U32 R32, RZ, RZ, R28 ;  /* 0x000000ffff207224 */ /* 0x000fe200078e001c */
[----:B------:R3:W-:Y:S01]  /*7640*/  STL.128 [R1+0x40], R8 ;  /* 0x0000400801007387 */ /* 0x0007e20000100c00 */
[----:B------:R-:W-:-:S02]  /*7650*/  IMAD.U32 R6, RZ, RZ, UR48 ;  /* 0x00000030ff067e24 */ /* 0x000fc4000f8e00ff */
[----:B------:R-:W-:Y:S01]  /*7660*/  IMAD.U32 R7, RZ, RZ, UR50 ;  /* 0x00000032ff077e24 */ /* 0x000fe2000f8e00ff */
[----:B------:R1:W-:Y:S04]  /*7670*/  STL.128 [R1+0x50], R32 ;  /* 0x0000502001007387 */ /* 0x0003e80000100c00 */
[----:B------:R1:W-:Y:S01]  /*7680*/  STL [R1+0x30], R0 ;  /* 0x0000300001007387 */ /* 0x0003e20000100800 */
[----:B0-----:R-:W-:Y:S02]  /*7690*/  IMAD.U32 R4, RZ, RZ, UR4 ;  /* 0x00000004ff047e24 */ /* 0x001fe4000f8e00ff */
[----:B------:R-:W-:Y:S02]  /*76a0*/  IMAD.U32 R5, RZ, RZ, UR5 ;  /* 0x00000005ff057e24 */ /* 0x000fe4000f8e00ff */
[----:B---3--:R-:W-:-:S02]  /*76b0*/  IMAD.MOV.U32 R8, RZ, RZ, R30 ;  /* 0x000000ffff087224 */ /* 0x008fc400078e001e */
[----:B------:R-:W-:-:S05]  /*76c0*/  IMAD.MOV.U32 R9, RZ, RZ, R27 ;  /* 0x000000ffff097224 */ /* 0x000fca00078e001b */
[----:B------:R1:W-:Y:S02]  /*76d0*/  STL.64 [R1+0x38], R8 ;  /* 0x0000380801007387 */ /* 0x0003e40000100a00 */
[----:B------:R-:W-:-:S07]  /*76e0*/  LEPC R20, `(.L_x_64) ;  /* 0x000000001014794e */ /* 0x000fce0000000000 */
[----:B-12--5:R-:W-:Y:S05]  /*76f0*/  CALL.ABS.NOINC R12 ;  /* 0x000000000c007343 */ /* 0x026fea0003c00000 */
.L_x_64:
        /* <DEDUP_REMOVED lines=31> */
.L_x_66:
[----:B------:R-:W-:-:S07]  /*78f0*/  SEL R25, RZ, 0x1, !P0 ;  /* 0x00000001ff197807 */ /* 0x000fce0004000000 */
.L_x_65:
        /* <DEDUP_REMOVED lines=16> */
.L_x_67:
        /* <DEDUP_REMOVED lines=23> */
[----:B------:R-:W-:Y:S02]  /*7b70*/  SEL R7, RZ, 0xffffffff, !P1 ;  /* 0xffffffffff077807 */ /* 0x000fe40004800000 */
[----:B------:R-:W-:Y:S02]  /*7b80*/  ISETP.LT.U32.OR.EX P2, PT, R31, UR9, !P2, P3 ;  /* 0x000000091f007c0c */ /* 0x000fe4000d741530 */
[----:B------:R-:W-:Y:S02]  /*7b90*/  IADD3 R58, P3, PT, R30, -UR4, RZ ;  /* 0x800000041e3a7c10 */ /* 0x000fe4000ff7e0ff */
[----:B------:R-:W-:Y:S02]  /*7ba0*/  SEL R0, RZ, 0x1, !P2 ;  /* 0x00000001ff007807 */ /* 0x000fe40005000000 */
[----:B------:R-:W-:Y:S01]  /*7bb0*/  IADD3.X R59, PT, PT, R27, ~UR5, RZ, P3, !PT ;  /* 0x800000051b3b7c10 */ /* 0x000fe20009ffe4ff */
[----:B------:R-:W-:Y:S01]  /*7bc0*/  IMAD.MOV.U32 R30, RZ, RZ, R58 ;  /* 0x000000ffff1e7224 */ /* 0x000fe200078e003a */
[----:B------:R-:W-:-:S02]  /*7bd0*/  ISETP.GE.U32.AND P4, PT, R9, R0, PT ;  /* 0x000000000900720c */ /* 0x000fc40003f86070 */
[----:B------:R-:W-:Y:S01]  /*7be0*/  ISETP.LT.U32.AND P3, PT, R28, UR10, PT ;  /* 0x0000000a1c007c0c */ /* 0x000fe2000bf61070 */
[----:B------:R-:W-:Y:S01]  /*7bf0*/  IMAD.MOV.U32 R27, RZ, RZ, R59 ;  /* 0x000000ffff1b7224 */ /* 0x000fe200078e003b */
        /* <DEDUP_REMOVED lines=22> */
[----:B------:R-:W2:Y:S01]  /*7d60*/  LDCU.64 UR4, c[0x4][0x48] ;  /* 0x01000900ff0477ac */ /* 0x000ea20008000a00 */
[----:B------:R-:W-:Y:S02]  /*7d70*/  IMAD.U32 R6, RZ, RZ, UR48 ;  /* 0x00000030ff067e24 */ /* 0x000fe4000f8e00ff */
[----:B------:R0:W-:Y:S01]  /*7d80*/  STL.128 [R1+0x40], R24 ;  /* 0x0000401801007387 */ /* 0x0001e20000100c00 */
[----:B------:R-:W-:-:S03]  /*7d90*/  IMAD.U32 R7, RZ, RZ, UR50 ;  /* 0x00000032ff077e24 */ /* 0x000fc6000f8e00ff */
[----:B------:R0:W-:Y:S01]  /*7da0*/  STL.128 [R1+0x50], R32 ;  /* 0x0000502001007387 */ /* 0x0001e20000100c00 */
[----:B--2---:R-:W-:Y:S02]  /*7db0*/  IMAD.U32 R4, RZ, RZ, UR4 ;  /* 0x00000004ff047e24 */ /* 0x004fe4000f8e00ff */
[----:B------:R-:W-:-:S07]  /*7dc0*/  IMAD.U32 R5, RZ, RZ, UR5 ;  /* 0x00000005ff057e24 */ /* 0x000fce000f8e00ff */
[----:B------:R-:W-:-:S07]  /*7dd0*/  LEPC R20, `(.L_x_68) ;  /* 0x000000001014794e */ /* 0x000fce0000000000 */
[----:B01---5:R-:W-:Y:S05]  /*7de0*/  CALL.ABS.NOINC R8 ;  /* 0x0000000008007343 */ /* 0x023fea0003c00000 */
.L_x_68:
[----:B------:R-:W-:Y:S02]  /*7df0*/  IMAD.MOV.U32 R30, RZ, RZ, R58 ;  /* 0x000000ffff1e7224 */ /* 0x000fe400078e003a */
[----:B------:R-:W-:-:S07]  /*7e00*/  IMAD.MOV.U32 R27, RZ, RZ, R59 ;  /* 0x000000ffff1b7224 */ /* 0x000fce00078e003b */
.L_x_59:
        /* <DEDUP_REMOVED lines=9> */
[----:B------:R-:W-:-:S04]  /*7ea0*/  UIADD3 UR4, UP0, UPT, UR46, 0x70, URZ ;  /* 0x000000702e047890 */ /* 0x000fc8000ff1e0ff */
[----:B------:R3:W-:Y:S01]  /*7eb0*/  STL.128 [R1+0x70], R8 ;  /* 0x0000700801007387 */ /* 0x0007e20000100c00 */
[----:B------:R-:W-:Y:S01]  /*7ec0*/  UIADD3.X UR5, UPT, UPT, URZ, UR47, URZ, UP0, !UPT ;  /* 0x0000002fff057290 */ /* 0x000fe200087fe4ff */
[----:B------:R-:W-:-:S05]  /*7ed0*/  IMAD.U32 R6, RZ, RZ, UR4 ;  /* 0x00000004ff067e24 */ /* 0x000fca000f8e00ff */
[----:B------:R-:W-:Y:S02]  /*7ee0*/  IMAD.U32 R7, RZ, RZ, UR5 ;  /* 0x00000005ff077e24 */ /* 0x000fe4000f8e00ff */
[----:B0-----:R-:W-:Y:S02]  /*7ef0*/  IMAD.U32 R4, RZ, RZ, UR6 ;  /* 0x00000006ff047e24 */ /* 0x001fe4000f8e00ff */
[----:B------:R-:W-:Y:S02]  /*7f00*/  IMAD.U32 R5, RZ, RZ, UR7 ;  /* 0x00000007ff057e24 */ /* 0x000fe4000f8e00ff */
[----:B---3--:R-:W-:Y:S02]  /*7f10*/  IMAD.MOV.U32 R8, RZ, RZ, R26 ;  /* 0x000000ffff087224 */ /* 0x008fe400078e001a */
[----:B------:R-:W-:Y:S02]  /*7f20*/  IMAD.MOV.U32 R9, RZ, RZ, R31 ;  /* 0x000000ffff097224 */ /* 0x000fe400078e001f */
[----:B------:R-:W-:-:S02]  /*7f30*/  IMAD.MOV.U32 R10, RZ, RZ, R28 ;  /* 0x000000ffff0a7224 */ /* 0x000fc400078e001c */
[----:B------:R-:W-:-:S05]  /*7f40*/  IMAD.MOV.U32 R11, RZ, RZ, R33 ;  /* 0x000000ffff0b7224 */ /* 0x000fca00078e0021 */
[----:B------:R1:W-:Y:S02]  /*7f50*/  STL.128 [R1+0x80], R8 ;  /* 0x0000800801007387 */ /* 0x0003e40000100c00 */
[----:B------:R-:W-:-:S07]  /*7f60*/  LEPC R20, `(.L_x_69) ;  /* 0x000000001014794e */ /* 0x000fce0000000000 */
[----:B-12--5:R-:W-:Y:S05]  /*7f70*/  CALL.ABS.NOINC R12 ;  /* 0x000000000c007343 */ /* 0x026fea0003c00000 */
.L_x_69:
[----:B-----5:R-:W-:-:S04]  /*7f80*/  IMAD.WIDE.U32 R4, R43, R16, RZ ;  /* 0x000000102b047225 */ /* 0x020fc800078e00ff */
[----:B------:R-:W-:-:S04]  /*7f90*/  IMAD.WIDE.U32 R10, R43, R19, RZ ;  /* 0x000000132b0a7225 */ /* 0x000fc800078e00ff */
[----:B------:R-:W-:-:S04]  /*7fa0*/  IMAD.WIDE.U32 R6, P0, R42, R17, R4 ;  /* 0x000000112a067225 */ /* 0x000fc80007800004 */
[----:B------:R-:W-:-:S04]  /*7fb0*/  IMAD.WIDE.U32 R4, R42, R16, RZ ;  /* 0x000000102a047225 */ /* 0x000fc800078e00ff */
[----:B------:R-:W-:-:S04]  /*7fc0*/  IMAD.WIDE.U32 R20, R43, R37, RZ ;  /* 0x000000252b147225 */ /* 0x000fc800078e00ff */
[----:B------:R-:W-:Y:S01]  /*7fd0*/  IMAD.X R9, RZ, RZ, RZ, P0 ;  /* 0x000000ffff097224 */ /* 0x000fe200000e06ff */
[----:B------:R-:W-:Y:S01]  /*7fe0*/  IADD3 RZ, P0, PT, R5, R6, RZ ;  /* 0x0000000605ff7210 */ /* 0x000fe20007f1e0ff */
[----:B------:R-:W-:Y:S02]  /*7ff0*/  IMAD.MOV.U32 R8, RZ, RZ, R7 ;  /* 0x000000ffff087224 */ /* 0x000fe400078e0007 */
[----:B------:R-:W-:Y:S02]  /*8000*/  IMAD R0, R23, R42, RZ ;  /* 0x0000002a17007224 */ /* 0x000fe400078e02ff */
[----:B------:R-:W-:-:S04]  /*8010*/  IMAD.WIDE.U32 R12, R42, R19, RZ ;  /* 0x000000132a0c7225 */ /* 0x000fc800078e00ff */
[----:B------:R-:W-:-:S04]  /*8020*/  IMAD.WIDE.U32 R14, R42, R37, RZ ;  /* 0x000000252a0e7225 */ /* 0x000fc800078e00ff */
[----:B------:R-:W-:-:S04]  /*8030*/  IMAD.WIDE.U32 R10, P3, R42, R23, R10 ;  /* 0x000000172a0a7225 */ /* 0x000fc8000786000a */
[----:B------:R-:W-:Y:S01]  /*8040*/  IMAD.WIDE.U32 R34, P1, R42, R39, R20 ;  /* 0x000000272a227225 */ /* 0x000fe20007820014 */
[----:B------:R-:W-:-:S03]  /*8050*/  IADD3 RZ, P6, PT, R13, R10, RZ ;  /* 0x0000000a0dff7210 */ /* 0x000fc60007fde0ff */
[----:B------:R-:W-:Y:S01]  /*8060*/  IMAD.WIDE.U32 R4, R19, R42, RZ ;  /* 0x0000002a13047225 */ /* 0x000fe200078e00ff */
[----:B------:R-:W-:-:S03]  /*8070*/  IADD3 RZ, P2, PT, R15, R34, RZ ;  /* 0x000000220fff7210 */ /* 0x000fc60007f5e0ff */
[----:B------:R-:W-:-:S04]  /*8080*/  IMAD.WIDE.U32.X R6, R43, R17, R8, P0 ;  /* 0x000000112b067225 */ /* 0x000fc800000e0408 */
[C---:B------:R-:W-:Y:S01]  /*8090*/  IMAD R3, R43.reuse, R19, R0 ;  /* 0x000000132b037224 */ /* 0x040fe200078e0200 */
[----:B------:R-:W-:Y:S01]  /*80a0*/  IADD3 R6, P0, PT, R6, R4, RZ ;  /* 0x0000000406067210 */ /* 0x000fe20007f1e0ff */
[----:B------:R-:W-:-:S04]  /*80b0*/  IMAD.WIDE.U32 R12, R43, R2, RZ ;  /* 0x000000022b0c7225 */ /* 0x000fc800078e00ff */
[----:B------:R-:W-:-:S04]  /*80c0*/  IMAD.WIDE.U32 R14, R49, R16, RZ ;  /* 0x00000010310e7225 */ /* 0x000fc800078e00ff */
[----:B------:R-:W-:Y:S02]  /*80d0*/  IMAD.IADD R3, R5, 0x1, R3 ;  /* 0x0000000105037824 */ /* 0x000fe400078e0203 */
[----:B------:R-:W-:-:S04]  /*80e0*/  IMAD.WIDE.U32 R20, R49, R19, RZ ;  /* 0x0000001331147225 */ /* 0x000fc800078e00ff */
[----:B------:R-:W-:Y:S02]  /*80f0*/  IMAD.X R7, R3, 0x1, R7, P0 ;  /* 0x0000000103077824 */ /* 0x000fe400000e0607 */
[----:B------:R-:W-:-:S04]  /*8100*/  IMAD.WIDE.U32 R58, P4, R42, R41, R12 ;  /* 0x000000292a3a7225 */ /* 0x000fc8000788000c */
[----:B------:R-:W-:-:S04]  /*8110*/  IMAD.WIDE.U32 R62, P0, R48, R17, R14 ;  /* 0x00000011303e7225 */ /* 0x000fc8000780000e */
[----:B------:R-:W-:-:S04]  /*8120*/  IMAD.WIDE.U32 R12, R48, R19, RZ ;  /* 0x00000013300c7225 */ /* 0x000fc800078e00ff */
[----:B------:R-:W-:-:S04]  /*8130*/  IMAD.WIDE.U32 R14, P5, R48, R23, R20 ;  /* 0x00000017300e7225 */ /* 0x000fc800078a0014 */
[----:B------:R-:W-:Y:S01]  /*8140*/  IMAD.X R5, RZ, RZ, RZ, P4 ;  /* 0x000000ffff057224 */ /* 0x000fe200020e06ff */
[----:B------:R-:W-:Y:S01]  /*8150*/  IADD3 RZ, P4, PT, R13, R14, RZ ;  /* 0x0000000e0dff7210 */ /* 0x000fe20007f9e0ff */
[----:B------:R-:W-:Y:S01]  /*8160*/  IMAD.X R13, RZ, RZ, RZ, P0 ;  /* 0x000000ffff0d7224 */ /* 0x000fe200000e06ff */
[----:B------:R-:W-:Y:S01]  /*8170*/  ISETP.GE.U32.AND P0, PT, R6, R4, PT ;  /* 0x000000040600720c */ /* 0x000fe20003f06070 */
[----:B------:R-:W-:Y:S02]  /*8180*/  IMAD.X R21, RZ, RZ, RZ, P3 ;  /* 0x000000ffff157224 */ /* 0x000fe400018e06ff */
[----:B------:R-:W-:Y:S01]  /*8190*/  IMAD.MOV.U32 R20, RZ, RZ, R11 ;  /* 0x000000ffff147224 */ /* 0x000fe200078e000b */
[----:B------:R-:W-:Y:S01]  /*81a0*/  ISETP.GE.U32.AND.EX P0, PT, R7, R3, PT, P0 ;  /* 0x000000030700720c */ /* 0x000fe20003f06100 */
[----:B------:R-:W-:Y:S02]  /*81b0*/  IMAD R0, R39, R42, RZ ;  /* 0x0000002a27007224 */ /* 0x000fe400078e02ff */
[----:B------:R-:W-:Y:S01]  /*81c0*/  IMAD.WIDE.U32 R8, R42, R2, RZ ;  /* 0x000000022a087225 */ /* 0x000fe200078e00ff */
[----:B------:R-:W-:-:S03]  /*81d0*/  SEL R25, RZ, 0x1, P0 ;  /* 0x00000001ff197807 */ /* 0x000fc60000000000 */
[----:B------:R-:W-:Y:S01]  /*81e0*/  IMAD.MOV.U32 R8, RZ, RZ, R35 ;  /* 0x000000ffff087224 */ /* 0x000fe200078e0023 */
[----:B------:R-:W-:Y:S01]  /*81f0*/  IADD3 RZ, P3, PT, R9, R58, RZ ;  /* 0x0000003a09ff7210 */ /* 0x000fe20007f7e0ff */
[----:B------:R-:W-:Y:S02]  /*8200*/  IMAD R11, R17, R48, RZ ;  /* 0x00000030110b7224 */ /* 0x000fe400078e02ff */
[----:B------:R-:W-:-:S04]  /*8210*/  IMAD.WIDE.U32 R34, R37, R42, RZ ;  /* 0x0000002a25227225 */ /* 0x000fc800078e00ff */
[C---:B------:R-:W-:Y:S02]  /*8220*/  IMAD R3, R43.reuse, R37, R0 ;  /* 0x000000252b037224 */ /* 0x040fe400078e0200 */
[----:B------:R-:W-:-:S04]  /*8230*/  IMAD.WIDE.U32.X R20, R43, R23, R20, P6 ;  /* 0x000000172b147225 */ /* 0x000fc800030e0414 */
[----:B------:R-:W-:Y:S02]  /*8240*/  IMAD.MOV.U32 R4, RZ, RZ, R59 ;  /* 0x000000ffff047224 */ /* 0x000fe400078e003b */
[----:B------:R-:W-:-:S04]  /*8250*/  IMAD.WIDE.U32 R64, R48, R16, R6 ;  /* 0x0000001030407225 */ /* 0x000fc800078e0006 */
[----:B------:R-:W-:Y:S01]  /*8260*/  IMAD R59, R49, R16, R11 ;  /* 0x00000010313b7224 */ /* 0x000fe200078e020b */
[----:B------:R-:W-:Y:S01]  /*8270*/  ISETP.GE.U32.AND P0, PT, R64, R6, PT ;  /* 0x000000064000720c */ /* 0x000fe20003f06070 */
[----:B------:R-:W-:Y:S01]  /*8280*/  IMAD.X R11, RZ, RZ, RZ, P5 ;  /* 0x000000ffff0b7224 */ /* 0x000fe200028e06ff */
[----:B------:R-:W-:Y:S01]  /*8290*/  IADD3 R14, P5, P6, R34, R20, R25 ;  /* 0x00000014220e7210 */ /* 0x000fe20007ebe019 */
[----:B------:R-:W-:Y:S02]  /*82a0*/  IMAD.IADD R3, R35, 0x1, R3 ;  /* 0x0000000123037824 */ /* 0x000fe400078e0203 */
[----:B------:R-:W-:Y:S02]  /*82b0*/  IMAD.IADD R22, R65, 0x1, R59 ;  /* 0x0000000141167824 */ /* 0x000fe400078e023b */
[----:B------:R-:W-:Y:S01]  /*82c0*/  IMAD.MOV.U32 R10, RZ, RZ, R15 ;  /* 0x000000ffff0a7224 */ /* 0x000fe200078e000f */
[----:B------:R-:W-:Y:S01]  /*82d0*/  IADD3.X R15, PT, PT, R3, R21, RZ, P5, P6 ;  /* 0x00000015030f7210 */ /* 0x000fe20002fec4ff */
[----:B------:R-:W-:Y:S01]  /*82e0*/  IMAD.WIDE.U32 R60, R48, R16, RZ ;  /* 0x00000010303c7225 */ /* 0x000fe200078e00ff */
[----:B------:R-:W-:-:S02]  /*82f0*/  ISETP.GE.U32.AND P6, PT, R14, R34, PT ;  /* 0x000000220e00720c */ /* 0x000fc40003fc6070 */
[----:B------:R-:W-:Y:S01]  /*8300*/  ISETP.GE.U32.AND.EX P5, PT, R22, R7, PT, P0 ;  /* 0x000000071600720c */ /* 0x000fe20003fa6100 */
[----:B------:R-:W-:Y:S01]  /*8310*/  IMAD.X R9, RZ, RZ, RZ, P1 ;  /* 0x000000ffff097224 */ /* 0x000fe200008e06ff */
[----:B------:R-:W-:Y:S01]  /*8320*/  ISETP.GE.U32.AND.EX P0, PT, R15, R3, PT, P6 ;  /* 0x000000030f00720c */ /* 0x000fe20003f06160 */
[----:B------:R-:W-:Y:S01]  /*8330*/  IMAD R7, R41, R42, RZ ;  /* 0x0000002a29077224 */ /* 0x000fe200078e02ff */
[----:B------:R-:W-:Y:S01]  /*8340*/  IADD3 RZ, P1, PT, R61, R62, RZ ;  /* 0x0000003e3dff7210 */ /* 0x000fe20007f3e0ff */
[----:B------:R-:W-:Y:S01]  /*8350*/  IMAD.MOV.U32 R12, RZ, RZ, R63 ;  /* 0x000000ffff0c7224 */ /* 0x000fe200078e003f */
[----:B------:R-:W-:Y:S01]  /*8360*/  SEL R3, RZ, 0x1, P0 ;  /* 0x00000001ff037807 */ /* 0x000fe20000000000 */
[----:B------:R-:W-:Y:S02]  /*8370*/  IMAD R0, R23, R48, RZ ;  /* 0x0000003017007224 */ /* 0x000fe400078e02ff */
[----:B------:R-:W-:-:S04]  /*8380*/  IMAD.WIDE.U32 R20, R2, R42, RZ ;  /* 0x0000002a02147225 */ /* 0x000fc800078e00ff */
[C---:B------:R-:W-:Y:S01]  /*8390*/  IMAD R25, R43.reuse, R2, R7 ;  /* 0x000000022b197224 */ /* 0x040fe200078e0207 */
[----:B------:R-:W-:Y:S01]  /*83a0*/  SEL R7, RZ, 0x1, P5 ;  /* 0x00000001ff077807 */ /* 0x000fe20002800000 */
[----:B------:R-:W-:-:S04]  /*83b0*/  IMAD.WIDE.U32.X R8, R43, R39, R8, P2 ;  /* 0x000000272b087225 */ /* 0x000fc800010e0408 */
[-C--:B------:R-:W-:Y:S02]  /*83c0*/  IMAD R59, R49, R19.reuse, R0 ;  /* 0x00000013313b7224 */ /* 0x080fe400078e0200 */
[----:B------:R-:W-:-:S04]  /*83d0*/  IMAD.WIDE.U32 R34, R48, R19, R14 ;  /* 0x0000001330227225 */ /* 0x000fc800078e000e */
[----:B------:R-:W-:Y:S01]  /*83e0*/  IMAD.WIDE.U32.X R12, R49, R17, R12, P1 ;  /* 0x00000011310c7225 */ /* 0x000fe200008e040c */
[----:B------:R-:W-:Y:S02]  /*83f0*/  IADD3 R8, P1, P2, R20, R8, R3 ;  /* 0x0000000814087210 */ /* 0x000fe40007a3e003 */
[C---:B------:R-:W-:Y:S01]  /*8400*/  ISETP.GE.U32.AND P0, PT, R34.reuse, R14, PT ;  /* 0x0000000e2200720c */ /* 0x040fe20003f06070 */
[----:B------:R-:W-:Y:S01]  /*8410*/  IMAD.IADD R21, R21, 0x1, R25 ;  /* 0x0000000115157824 */ /* 0x000fe200078e0219 */
[----:B------:R-:W-:Y:S01]  /*8420*/  IADD3 R6, P5, P6, R34, R12, R7 ;  /* 0x0000000c22067210 */ /* 0x000fe20007ebe007 */
[----:B------:R-:W-:Y:S02]  /*8430*/  IMAD.IADD R3, R35, 0x1, R59 ;  /* 0x0000000123037824 */ /* 0x000fe400078e023b */
[----:B------:R-:W-:Y:S01]  /*8440*/  IMAD.WIDE.U32.X R4, R43, R41, R4, P3 ;  /* 0x000000292b047225 */ /* 0x000fe200018e0404 */
[----:B------:R-:W-:Y:S02]  /*8450*/  IADD3.X R9, PT, PT, R21, R9, RZ, P1, P2 ;  /* 0x0000000915097210 */ /* 0x000fe40000fe44ff */
[----:B------:R-:W-:Y:S01]  /*8460*/  ISETP.GE.U32.AND P2, PT, R8, R20, PT ;  /* 0x000000140800720c */ /* 0x000fe20003f46070 */
[----:B------:R-:W-:Y:S01]  /*8470*/  IMAD R18, R39, R48, RZ ;  /* 0x0000003027127224 */ /* 0x000fe200078e02ff */
[----:B------:R-:W-:Y:S01]  /*8480*/  ISETP.GE.U32.AND P1, PT, R6, R34, PT ;  /* 0x000000220600720c */ /* 0x000fe20003f26070 */
[----:B------:R-:W-:Y:S01]  /*8490*/  IMAD.WIDE.U32.X R10, R49, R23, R10, P4 ;  /* 0x00000017310a7225 */ /* 0x000fe200020e040a */
[----:B------:R-:W-:-:S02]  /*84a0*/  IADD3.X R7, PT, PT, R3, R13, RZ, P5, P6 ;  /* 0x0000000d03077210 */ /* 0x000fc40002fec4ff */
[----:B------:R-:W-:Y:S01]  /*84b0*/  ISETP.GE.U32.AND.EX P5, PT, R9, R21, PT, P2 ;  /* 0x000000150900720c */ /* 0x000fe20003fa6120 */
[----:B------:R-:W-:Y:S01]  /*84c0*/  IMAD R35, R49, R37, R18 ;  /* 0x0000002531237224 */ /* 0x000fe200078e0212 */
[----:B------:R-:W-:Y:S01]  /*84d0*/  ISETP.GE.U32.AND.EX P0, PT, R3, R15, PT, P0 ;  /* 0x0000000f0300720c */ /* 0x000fe20003f06100 */
[C---:B------:R-:W-:Y:S01]  /*84e0*/  IMAD.WIDE.U32 R14, R48.reuse, R37, R8 ;  /* 0x00000025300e7225 */ /* 0x040fe200078e0008 */
[----:B------:R-:W-:Y:S02]  /*84f0*/  ISETP.GE.U32.AND.EX P1, PT, R7, R3, PT, P1 ;  /* 0x000000030700720c */ /* 0x000fe40003f26110 */
[----:B------:R-:W-:Y:S01]  /*8500*/  SEL R3, RZ, 0x1, P5 ;  /* 0x00000001ff037807 */ /* 0x000fe20002800000 */
[-C--:B------:R-:W-:Y:S01]  /*8510*/  IMAD.WIDE.U32 R12, R49, R37.reuse, RZ ;  /* 0x00000025310c7225 */ /* 0x080fe200078e00ff */
[----:B------:R-:W-:Y:S02]  /*8520*/  SEL R0, RZ, 0x1, P0 ;  /* 0x00000001ff007807 */ /* 0x000fe40000000000 */
[----:B------:R-:W-:Y:S01]  /*8530*/  SEL R25, RZ, 0x1, P1 ;  /* 0x00000001ff197807 */ /* 0x000fe20000800000 */
[----:B------:R-:W-:Y:S01]  /*8540*/  IMAD.WIDE.U32 R20, R48, R37, RZ ;  /* 0x0000002530147225 */ /* 0x000fe200078e00ff */
[----:B------:R-:W-:-:S02]  /*8550*/  IADD3 R4, P3, PT, R3, R4, RZ ;  /* 0x0000000403047210 */ /* 0x000fc40007f7e0ff */
[----:B------:R-:W-:Y:S01]  /*8560*/  IADD3 R25, P4, P5, R25, R10, R0 ;  /* 0x0000000a19197210 */ /* 0x000fe20007d9e000 */
[----:B------:R-:W-:Y:S01]  /*8570*/  IMAD.IADD R3, R15, 0x1, R35 ;  /* 0x000000010f037824 */ /* 0x000fe200078e0223 */
[----:B------:R-:W-:Y:S01]  /*8580*/  ISETP.GE.U32.AND P0, PT, R14, R8, PT ;  /* 0x000000080e00720c */ /* 0x000fe20003f06070 */
[----:B------:R-:W-:Y:S01]  /*8590*/  IMAD.X R5, RZ, RZ, R5, P3 ;  /* 0x000000ffff057224 */ /* 0x000fe200018e0605 */
[----:B------:R-:W-:Y:S01]  /*85a0*/  IADD3.X R0, PT, PT, RZ, R11, RZ, P4, P5 ;  /* 0x0000000bff007210 */ /* 0x000fe200027ea4ff */
[----:B------:R-:W-:Y:S01]  /*85b0*/  IMAD.WIDE.U32 R34, R47, R16, RZ ;  /* 0x000000102f227225 */ /* 0x000fe200078e00ff */
[-C--:B------:R-:W-:Y:S02]  /*85c0*/  IADD3 R10, P3, PT, R25, R14.reuse, RZ ;  /* 0x0000000e190a7210 */ /* 0x080fe40007f7e0ff */
[----:B------:R-:W-:Y:S01]  /*85d0*/  ISETP.GE.U32.AND.EX P0, PT, R3, R9, PT, P0 ;  /* 0x000000090300720c */ /* 0x000fe20003f06100 */
[----:B------:R-:W-:Y:S01]  /*85e0*/  IMAD.WIDE.U32 R12, P2, R48, R39, R12 ;  /* 0x00000027300c7225 */ /* 0x000fe2000784000c */
[----:B------:R-:W-:-:S03]  /*85f0*/  ISETP.GE.U32.AND P6, PT, R10, R14, PT ;  /* 0x0000000e0a00720c */ /* 0x000fc60003fc6070 */
[----:B------:R-:W-:Y:S01]  /*8600*/  IMAD.X R11, R3, 0x1, R0, P3 ;  /* 0x00000001030b7824 */ /* 0x000fe200018e0600 */
[----:B------:R-:W-:Y:S01]  /*8610*/  IADD3 RZ, P1, PT, R21, R12, RZ ;  /* 0x0000000c15ff7210 */ /* 0x000fe20007f3e0ff */
[C---:B------:R-:W-:Y:S01]  /*8620*/  IMAD.WIDE.U32 R14, R46.reuse, R16, RZ ;  /* 0x000000102e0e7225 */ /* 0x040fe200078e00ff */
[----:B------:R-:W-:Y:S02]  /*8630*/  SEL R0, RZ, 0x1, P0 ;  /* 0x00000001ff007807 */ /* 0x000fe40000000000 */
[----:B------:R-:W-:Y:S01]  /*8640*/  ISETP.GE.U32.AND.EX P6, PT, R11, R3, PT, P6 ;  /* 0x000000030b00720c */ /* 0x000fe20003fc6160 */
[----:B------:R-:W-:-:S03]  /*8650*/  IMAD.WIDE.U32 R34, P3, R46, R17, R34 ;  /* 0x000000112e227225 */ /* 0x000fc60007860022 */
[----:B------:R-:W-:Y:S01]  /*8660*/  SEL R69, RZ, 0x1, P6 ;  /* 0x00000001ff457807 */ /* 0x000fe20003000000 */
[----:B------:R-:W-:Y:S01]  /*8670*/  IMAD.WIDE.U32 R20, R49, R2, RZ ;  /* 0x0000000231147225 */ /* 0x000fe200078e00ff */
[----:B------:R-:W-:-:S03]  /*8680*/  IADD3 RZ, P0, PT, R15, R34, RZ ;  /* 0x000000220fff7210 */ /* 0x000fc60007f1e0ff */
[----:B------:R-:W-:-:S04]  /*8690*/  IMAD.WIDE.U32 R66, R47, R19, RZ ;  /* 0x000000132f427225 */ /* 0x000fc800078e00ff */
[----:B------:R-:W-:-:S04]  /*86a0*/  IMAD.WIDE.U32 R14, R45, R16, RZ ;  /* 0x000000102d0e7225 */ /* 0x000fc800078e00ff */
[----:B------:R-:W-:-:S04]  /*86b0*/  IMAD.WIDE.U32 R8, R48, R2, RZ ;  /* 0x0000000230087225 */ /* 0x000fc800078e00ff */
[----:B------:R-:W-:-:S04]  /*86c0*/  IMAD.WIDE.U32 R20, P5, R48, R41, R20 ;  /* 0x0000002930147225 */ /* 0x000fc800078a0014 */
[----:B------:R-:W-:Y:S01]  /*86d0*/  IMAD.WIDE.U32 R60, R46, R19, RZ ;  /* 0x000000132e3c7225 */ /* 0x000fe200078e00ff */
[----:B------:R-:W-:-:S03]  /*86e0*/  IADD3 RZ, P4, PT, R9, R20, RZ ;  /* 0x0000001409ff7210 */ /* 0x000fc60007f9e0ff */
[----:B------:R-:W-:-:S04]  /*86f0*/  IMAD.WIDE.U32 R66, P6, R46, R23, R66 ;  /* 0x000000172e427225 */ /* 0x000fc800078c0042 */
[----:B------:R-:W-:Y:S02]  /*8700*/  IMAD.X R59, RZ, RZ, RZ, P2 ;  /* 0x000000ffff3b7224 */ /* 0x000fe400010e06ff */
[----:B------:R-:W-:-:S04]  /*8710*/  IMAD.WIDE.U32 R62, R44, R16, RZ ;  /* 0x000000102c3e7225 */ /* 0x000fc800078e00ff */
[----:B------:R-:W-:-:S04]  /*8720*/  IMAD.WIDE.U32 R14, P2, R44, R17, R14 ;  /* 0x000000112c0e7225 */ /* 0x000fc8000784000e */
[----:B------:R-:W-:Y:S01]  /*8730*/  IMAD.X R9, RZ, RZ, RZ, P5 ;  /* 0x000000ffff097224 */ /* 0x000fe200028e06ff */
[----:B------:R-:W-:Y:S01]  /*8740*/  IADD3 RZ, P5, PT, R61, R66, RZ ;  /* 0x000000423dff7210 */ /* 0x000fe20007fbe0ff */
[----:B------:R-:W-:Y:S02]  /*8750*/  IMAD R3, R17, R46, RZ ;  /* 0x0000002e11037224 */ /* 0x000fe400078e02ff */
[----:B------:R-:W-:Y:S01]  /*8760*/  IMAD.X R61, RZ, RZ, RZ, P3 ;  /* 0x000000ffff3d7224 */ /* 0x000fe200018e06ff */
[----:B------:R-:W-:Y:S01]  /*8770*/  IADD3 RZ, P3, PT, R63, R14, RZ ;  /* 0x0000000e3fff7210 */ /* 0x000fe20007f7e0ff */
[----:B------:R-:W-:-:S04]  /*8780*/  IMAD.WIDE.U32 R62, R46, R16, R6 ;  /* 0x000000102e3e7225 */ /* 0x000fc800078e0006 */
[----:B------:R-:W-:Y:S02]  /*8790*/  IMAD R3, R47, R16, R3 ;  /* 0x000000102f037224 */ /* 0x000fe400078e0203 */
[----:B------:R-:W-:Y:S02]  /*87a0*/  IMAD.MOV.U32 R58, RZ, RZ, R13 ;  /* 0x000000ffff3a7224 */ /* 0x000fe400078e000d */
[----:B------:R-:W-:Y:S01]  /*87b0*/  IMAD.X R13, RZ, RZ, RZ, P6 ;  /* 0x000000ffff0d7224 */ /* 0x000fe200030e06ff */
[----:B------:R-:W-:Y:S01]  /*87c0*/  ISETP.GE.U32.AND P6, PT, R62, R6, PT ;  /* 0x000000063e00720c */ /* 0x000fe20003fc6070 */
[----:B------:R-:W-:Y:S02]  /*87d0*/  IMAD.IADD R25, R63, 0x1, R3 ;  /* 0x000000013f197824 */ /* 0x000fe400078e0203 */
[----:B------:R-:W-:Y:S02]  /*87e0*/  IMAD.MOV.U32 R8, RZ, RZ, R21 ;  /* 0x000000ffff087224 */ /* 0x000fe400078e0015 */
[----:B------:R-:W-:-:S02]  /*87f0*/  IMAD R3, R41, R48, RZ ;  /* 0x0000003029037224 */ /* 0x000fc400078e02ff */
[----:B------:R-:W-:Y:S02]  /*8800*/  IMAD.MOV.U32 R60, RZ, RZ, R35 ;  /* 0x000000ffff3c7224 */ /* 0x000fe400078e0023 */
[----:B------:R-:W-:Y:S01]  /*8810*/  IMAD.WIDE.U32.X R20, R49, R39, R58, P1 ;  /* 0x0000002731147225 */ /* 0x000fe200008e043a */
[----:B------:R-:W-:-:S03]  /*8820*/  ISETP.GE.U32.AND.EX P1, PT, R25, R7, PT, P6 ;  /* 0x000000071900720c */ /* 0x000fc60003f26160 */
[----:B------:R-:W-:Y:S02]  /*8830*/  IMAD R6, R23, R46, RZ ;  /* 0x0000002e17067224 */ /* 0x000fe400078e02ff */
[----:B------:R-:W-:Y:S02]  /*8840*/  IMAD R71, R49, R2, R3 ;  /* 0x0000000231477224 */ /* 0x000fe400078e0203 */
[----:B------:R-:W-:Y:S01]  /*8850*/  IMAD.MOV.U32 R12, RZ, RZ, R67 ;  /* 0x000000ffff0c7224 */ /* 0x000fe200078e0043 */
[----:B------:R-:W-:Y:S01]  /*8860*/  SEL R67, RZ, 0x1, P1 ;  /* 0x00000001ff437807 */ /* 0x000fe20000800000 */
[----:B------:R-:W-:Y:S01]  /*8870*/  IMAD.WIDE.U32.X R60, R47, R17, R60, P0 ;  /* 0x000000112f3c7225 */ /* 0x000fe200000e043c */
[----:B------:R-:W-:-:S03]  /*8880*/  IADD3 R69, P0, P6, R69, R20, R0 ;  /* 0x0000001445457210 */ /* 0x000fc60007e1e000 */
[----:B------:R-:W-:Y:S01]  /*8890*/  IMAD R3, R47, R19, R6 ;  /* 0x000000132f037224 */ /* 0x000fe200078e0206 */
[----:B------:R-:W-:Y:S01]  /*88a0*/  IADD3.X R20, PT, PT, RZ, R21, RZ, P0, P6 ;  /* 0x00000015ff147210 */ /* 0x000fe200007ec4ff */
[----:B------:R-:W-:-:S04]  /*88b0*/  IMAD.WIDE.U32 R34, R46, R19, R10 ;  /* 0x000000132e227225 */ /* 0x000fc800078e000a */
[----:B------:R-:W-:Y:S01]  /*88c0*/  IMAD.X R7, RZ, RZ, RZ, P2 ;  /* 0x000000ffff077224 */ /* 0x000fe200010e06ff */
[----:B------:R-:W-:Y:S01]  /*88d0*/  IADD3 R14, P1, P2, R34, R60, R67 ;  /* 0x0000003c220e7210 */ /* 0x000fe20007a3e043 */
[----:B------:R-:W-:Y:S01]  /*88e0*/  IMAD.WIDE.U32 R58, R48, R2, R4 ;  /* 0x00000002303a7225 */ /* 0x000fe200078e0004 */
[----:B------:R-:W-:-:S03]  /*88f0*/  ISETP.GE.U32.AND P0, PT, R34, R10, PT ;  /* 0x0000000a2200720c */ /* 0x000fc60003f06070 */
[----:B------:R-:W-:Y:S01]  /*8900*/  IMAD.IADD R3, R35, 0x1, R3 ;  /* 0x0000000123037824 */ /* 0x000fe200078e0203 */
[----:B------:R-:W-:Y:S01]  /*8910*/  IADD3 R10, P6, PT, R69, R58, RZ ;  /* 0x0000003a450a7210 */ /* 0x000fe20007fde0ff */
[----:B------:R-:W-:Y:S02]  /*8920*/  IMAD.MOV.U32 R6, RZ, RZ, R15 ;  /* 0x000000ffff067224 */ /* 0x000fe400078e000f */
[----:B------:R-:W-:Y:S01]  /*8930*/  IMAD.IADD R21, R59, 0x1, R71 ;  /* 0x000000013b157824 */ /* 0x000fe200078e0247 */
[----:B------:R-:W-:Y:S01]  /*8940*/  IADD3.X R15, PT, PT, R3, R61, RZ, P1, P2 ;  /* 0x0000003d030f7210 */ /* 0x000fe20000fe44ff */
[----:B------:R-:W-:Y:S01]  /*8950*/  IMAD.WIDE.U32.X R12, R47, R23, R12, P5 ;  /* 0x000000172f0c7225 */ /* 0x000fe200028e040c */
[----:B------:R-:W-:Y:S02]  /*8960*/  ISETP.GE.U32.AND P1, PT, R14, R34, PT ;  /* 0x000000220e00720c */ /* 0x000fe40003f26070 */
[----:B------:R-:W-:Y:S01]  /*8970*/  ISETP.GE.U32.AND P2, PT, R58, R4, PT ;  /* 0x000000043a00720c */ /* 0x000fe20003f46070 */
[----:B------:R-:W-:Y:S01]  /*8980*/  IMAD.WIDE.U32 R60, R44, R16, R14 ;  /* 0x000000102c3c7225 */ /* 0x000fe200078e000e */
[----:B------:R-:W-:-:S02]  /*8990*/  ISETP.GE.U32.AND.EX P0, PT, R3, R11, PT, P0 ;  /* 0x0000000b0300720c */ /* 0x000fc40003f06100 */
[----:B------:R-:W-:Y:S01]  /*89a0*/  ISETP.GE.U32.AND.EX P1, PT, R15, R3, PT, P1 ;  /* 0x000000030f00720c */ /* 0x000fe20003f26110 */
[----:B------:R-:W-:Y:S01]  /*89b0*/  IMAD.X R11, R21, 0x1, R20, P6 ;  /* 0x00000001150b7824 */ /* 0x000fe200030e0614 */
[----:B------:R-:W-:Y:S01]  /*89c0*/  ISETP.GE.U32.AND P6, PT, R10, R58, PT ;  /* 0x0000003a0a00720c */ /* 0x000fe20003fc6070 */
[----:B------:R-:W-:Y:S01]  /*89d0*/  IMAD.WIDE.U32.X R68, R45, R17, R6, P3 ;  /* 0x000000112d447225 */ /* 0x000fe200018e0406 */
[----:B------:R-:W-:Y:S02]  /*89e0*/  ISETP.GE.U32.AND.EX P2, PT, R21, R5, PT, P2 ;  /* 0x000000051500720c */ /* 0x000fe40003f46120 */
[----:B------:R-:W-:Y:S01]  /*89f0*/  SEL R0, RZ, 0x1, P0 ;  /* 0x00000001ff007807 */ /* 0x000fe20000000000 */
[----:B------:R-:W-:Y:S01]  /*8a00*/  IMAD R5, R17, R44, RZ ;  /* 0x0000002c11057224 */ /* 0x000fe200078e02ff */
[----:B------:R-:W-:Y:S01]  /*8a10*/  SEL R3, RZ, 0x1, P1 ;  /* 0x00000001ff037807 */ /* 0x000fe20000800000 */
[----:B------:R-:W-:Y:S01]  /*8a20*/  IMAD.WIDE.U32 R66, R46, R2, RZ ;  /* 0x000000022e427225 */ /* 0x000fe200078e00ff */
[----:B------:R-:W-:-:S02]  /*8a30*/  ISETP.GE.U32.AND.EX P6, PT, R11, R21, PT, P6 ;  /* 0x000000150b00720c */ /* 0x000fc40003fc6160 */
[----:B------:R-:W-:Y:S01]  /*8a40*/  IADD3 R3, P1, P5, R3, R12, R0 ;  /* 0x0000000c03037210 */ /* 0x000fe20007d3e000 */
[----:B------:R-:W-:Y:S01]  /*8a50*/  IMAD R35, R45, R16, R5 ;  /* 0x000000102d237224 */ /* 0x000fe200078e0205 */
[----:B------:R-:W-:Y:S01]  /*8a60*/  SEL R0, RZ, 0x1, P2 ;  /* 0x00000001ff007807 */ /* 0x000fe20001000000 */
[----:B------:R-:W-:Y:S01]  /*8a70*/  IMAD.WIDE.U32.X R4, R49, R41, R8, P4 ;  /* 0x0000002931047225 */ /* 0x000fe200020e0408 */
[----:B------:R-:W-:Y:S02]  /*8a80*/  SEL R21, RZ, 0x1, P6 ;  /* 0x00000001ff157807 */ /* 0x000fe40003000000 */
[----:B------:R-:W-:Y:S01]  /*8a90*/  ISETP.GE.U32.AND P0, PT, R60, R14, PT ;  /* 0x0000000e3c00720c */ /* 0x000fe20003f06070 */
[----:B------:R-:W-:Y:S01]  /*8aa0*/  IMAD R12, R39, R46, RZ ;  /* 0x0000002e270c7224 */ /* 0x000fe200078e02ff */
[----:B------:R-:W-:Y:S01]  /*8ab0*/  IADD3 R4, P2, P4, R21, R4, R0 ;  /* 0x0000000415047210 */ /* 0x000fe20007c5e000 */
[----:B------:R-:W-:Y:S01]  /*8ac0*/  IMAD.WIDE.U32 R8, R46, R37, R10 ;  /* 0x000000252e087225 */ /* 0x000fe200078e000a */
[----:B------:R-:W-:-:S02]  /*8ad0*/  IADD3.X R0, PT, PT, RZ, R13, RZ, P1, P5 ;  /* 0x0000000dff007210 */ /* 0x000fc40000fea4ff */
[----:B------:R-:W-:Y:S01]  /*8ae0*/  IADD3.X R5, PT, PT, RZ, R5, RZ, P2, P4 ;  /* 0x00000005ff057210 */ /* 0x000fe200017e84ff */
[----:B------:R-:W-:Y:S01]  /*8af0*/  IMAD R73, R47, R37, R12 ;  /* 0x000000252f497224 */ /* 0x000fe200078e020c */
[----:B------:R-:W-:Y:S01]  /*8b00*/  IADD3 R12, P2, PT, R3, R8, RZ ;  /* 0x00000008030c7210 */ /* 0x000fe20007f5e0ff */
[----:B------:R-:W-:Y:S01]  /*8b10*/  IMAD.IADD R32, R61, 0x1, R35 ;  /* 0x000000013d207824 */ /* 0x000fe200078e0223 */
[----:B------:R-:W-:Y:S01]  /*8b20*/  ISETP.GE.U32.AND P1, PT, R8, R10, PT ;  /* 0x0000000a0800720c */ /* 0x000fe20003f26070 */
[----:B------:R-:W-:Y:S02]  /*8b30*/  IMAD.IADD R73, R9, 0x1, R73 ;  /* 0x0000000109497824 */ /* 0x000fe400078e0249 */
[----:B------:R-:W-:Y:S01]  /*8b40*/  IMAD.WIDE.U32 R34, R47, R2, RZ ;  /* 0x000000022f227225 */ /* 0x000fe200078e00ff */
[----:B------:R-:W-:Y:S02]  /*8b50*/  ISETP.GE.U32.AND.EX P0, PT, R32, R15, PT, P0 ;  /* 0x0000000f2000720c */ /* 0x000fe40003f06100 */
[----:B------:R-:W-:Y:S01]  /*8b60*/  ISETP.GE.U32.AND.EX P1, PT, R73, R11, PT, P1 ;  /* 0x0000000b4900720c */ /* 0x000fe20003f26110 */
[----:B------:R-:W-:Y:S01]  /*8b70*/  IMAD.WIDE.U32 R20, R47, R37, RZ ;  /* 0x000000252f147225 */ /* 0x000fe200078e00ff */
[----:B------:R-:W-:-:S03]  /*8b80*/  SEL R9, RZ, 0x1, P0 ;  /* 0x00000001ff097807 */ /* 0x000fc60000000000 */
[----:B------:R-:W-:Y:S02]  /*8b90*/  IMAD.X R13, R73, 0x1, R0, P2 ;  /* 0x00000001490d7824 */ /* 0x000fe400010e0600 */
[----:B------:R-:W-:Y:S02]  /*8ba0*/  IMAD R3, R23, R44, RZ ;  /* 0x0000002c17037224 */ /* 0x000fe400078e02ff */
[----:B------:R-:W-:-:S04]  /*8bb0*/  IMAD.WIDE.U32 R14, R44, R19, R12 ;  /* 0x000000132c0e7225 */ /* 0x000fc800078e000c */
[----:B------:R-:W-:Y:S01]  /*8bc0*/  IMAD.WIDE.U32 R6, P3, R46, R41, R34 ;  /* 0x000000292e067225 */ /* 0x000fe20007860022 */
[----:B------:R-:W-:-:S03]  /*8bd0*/  IADD3 R35, P0, P6, R14, R68, R9 ;  /* 0x000000440e237210 */ /* 0x000fc60007e1e009 */
[C---:B------:R-:W-:Y:S01]  /*8be0*/  IMAD.WIDE.U32 R20, P2, R46.reuse, R39, R20 ;  /* 0x000000272e147225 */ /* 0x040fe20007840014 */
[----:B------:R-:W-:Y:S02]  /*8bf0*/  IADD3 RZ, P5, PT, R67, R6, RZ ;  /* 0x0000000643ff7210 */ /* 0x000fe40007fbe0ff */
[----:B------:R-:W-:Y:S01]  /*8c00*/  SEL R6, RZ, 0x1, P1 ;  /* 0x00000001ff067807 */ /* 0x000fe20000800000 */
[----:B------:R-:W-:Y:S01]  /*8c10*/  IMAD.WIDE.U32 R58, R46, R37, RZ ;  /* 0x000000252e3a7225 */ /* 0x000fe200078e00ff */
[----:B------:R-:W-:-:S03]  /*8c20*/  ISETP.GE.U32.AND P1, PT, R14, R12, PT ;  /* 0x0000000c0e00720c */ /* 0x000fc60003f26070 */
[-C--:B------:R-:W-:Y:S01]  /*8c30*/  IMAD R3, R45, R19.reuse, R3 ;  /* 0x000000132d037224 */ /* 0x080fe200078e0203 */
[----:B------:R-:W-:Y:S01]  /*8c40*/  IADD3 RZ, P4, PT, R59, R20, RZ ;  /* 0x000000143bff7210 */ /* 0x000fe20007f9e0ff */
[----:B------:R-:W-:Y:S01]  /*8c50*/  IMAD.X R9, RZ, RZ, RZ, P2 ;  /* 0x000000ffff097224 */ /* 0x000fe200010e06ff */
[----:B------:R-:W-:Y:S01]  /*8c60*/  ISETP.GE.U32.AND P2, PT, R12, R8, PT ;  /* 0x000000080c00720c */ /* 0x000fe20003f46070 */
[----:B------:R-:W-:Y:S02]  /*8c70*/  IMAD.IADD R3, R15, 0x1, R3 ;  /* 0x000000010f037824 */ /* 0x000fe400078e0203 */
[----:B------:R-:W-:Y:S01]  /*8c80*/  IMAD.WIDE.U32 R70, R45, R19, RZ ;  /* 0x000000132d467225 */ /* 0x000fe200078e00ff */
[----:B------:R-:W-:Y:S02]  /*8c90*/  ISETP.GE.U32.AND.EX P2, PT, R13, R73, PT, P2 ;  /* 0x000000490d00720c */ /* 0x000fe40003f46120 */
[C---:B------:R-:W-:Y:S01]  /*8ca0*/  ISETP.GE.U32.AND.EX P1, PT, R3.reuse, R13, PT, P1 ;  /* 0x0000000d0300720c */ /* 0x040fe20003f26110 */
[----:B------:R-:W-:Y:S01]  /*8cb0*/  IMAD.MOV.U32 R8, RZ, RZ, R21 ;  /* 0x000000ffff087224 */ /* 0x000fe200078e0015 */
[----:B------:R-:W-:Y:S01]  /*8cc0*/  IADD3.X R34, PT, PT, R3, R69, RZ, P0, P6 ;  /* 0x0000004503227210 */ /* 0x000fe200007ec4ff */
[----:B------:R-:W-:Y:S01]  /*8cd0*/  IMAD.WIDE.U32 R70, P6, R44, R23, R70 ;  /* 0x000000172c467225 */ /* 0x000fe200078c0046 */
[----:B------:R-:W-:-:S02]  /*8ce0*/  ISETP.EQ.U32.AND P0, PT, R19, RZ, PT ;  /* 0x000000ff1300720c */ /* 0x000fc40003f02070 */
[----:B------:R-:W-:Y:S01]  /*8cf0*/  SEL R21, RZ, 0x1, P2 ;  /* 0x00000001ff157807 */ /* 0x000fe20001000000 */
[----:B------:R-:W-:Y:S01]  /*8d00*/  IMAD.WIDE.U32.X R12, R47, R39, R8, P4 ;  /* 0x000000272f0c7225 */ /* 0x000fe200020e0408 */
[----:B------:R-:W-:Y:S02]  /*8d10*/  ISETP.GE.U32.AND P2, PT, R35, R14, PT ;  /* 0x0000000e2300720c */ /* 0x000fe40003f46070 */
[----:B------:R-:W-:Y:S01]  /*8d20*/  SEL R0, RZ, 0x1, P1 ;  /* 0x00000001ff007807 */ /* 0x000fe20000800000 */
[----:B------:R-:W-:Y:S01]  /*8d30*/  IMAD R9, R41, R46, RZ ;  /* 0x0000002e29097224 */ /* 0x000fe200078e02ff */
[----:B------:R-:W-:Y:S01]  /*8d40*/  IADD3 R21, P1, P4, R21, R12, R6 ;  /* 0x0000000c15157210 */ /* 0x000fe20007c3e006 */
[----:B------:R-:W-:Y:S01]  /*8d50*/  IMAD.WIDE.U32 R18, R44, R19, RZ ;  /* 0x000000132c127225 */ /* 0x000fe200078e00ff */
[----:B------:R-:W-:Y:S02]  /*8d60*/  ISETP.GE.U32.AND.EX P2, PT, R34, R3, PT, P2 ;  /* 0x000000032200720c */ /* 0x000fe40003f46120 */
[----:B------:R-:W-:Y:S01]  /*8d70*/  IADD3.X R6, PT, PT, RZ, R13, RZ, P1, P4 ;  /* 0x0000000dff067210 */ /* 0x000fe20000fe84ff */
[----:B------:R-:W-:Y:S01]  /*8d80*/  IMAD R69, R47, R2, R9 ;  /* 0x000000022f457224 */ /* 0x000fe200078e0209 */
[----:B------:R-:W-:Y:S01]  /*8d90*/  SEL R3, RZ, 0x1, P2 ;  /* 0x00000001ff037807 */ /* 0x000fe20001000000 */
[----:B------:R-:W-:Y:S01]  /*8da0*/  IMAD.X R11, RZ, RZ, RZ, P6 ;  /* 0x000000ffff0b7224 */ /* 0x000fe200030e06ff */
[----:B------:R-:W-:Y:S01]  /*8db0*/  IADD3 RZ, P6, PT, R19, R70, RZ ;  /* 0x0000004613ff7210 */ /* 0x000fe20007fde0ff */
[----:B------:R-:W-:-:S04]  /*8dc0*/  IMAD.WIDE.U32 R8, R46, R2, R4 ;  /* 0x000000022e087225 */ /* 0x000fc800078e0004 */
[----:B------:R-:W-:Y:S01]  /*8dd0*/  IMAD.MOV.U32 R10, RZ, RZ, R71 ;  /* 0x000000ffff0a7224 */ /* 0x000fe200078e0047 */
[----:B------:R-:W-:Y:S01]  /*8de0*/  IADD3 R12, P4, PT, R21, R8, RZ ;  /* 0x00000008150c7210 */ /* 0x000fe20007f9e0ff */
[----:B------:R-:W-:Y:S02]  /*8df0*/  IMAD.IADD R69, R9, 0x1, R69 ;  /* 0x0000000109457824 */ /* 0x000fe400078e0245 */
[----:B------:R-:W-:-:S04]  /*8e00*/  IMAD.WIDE.U32.X R14, R45, R23, R10, P6 ;  /* 0x000000172d0e7225 */ /* 0x000fc800030e040a */
[----:B------:R-:W-:Y:S01]  /*8e10*/  IMAD.WIDE.U32 R18, R45, R37, RZ ;  /* 0x000000252d127225 */ /* 0x000fe200078e00ff */
[----:B------:R-:W-:-:S03]  /*8e20*/  IADD3 R9, P2, P1, R3, R14, R0 ;  /* 0x0000000e03097210 */ /* 0x000fc6000795e000 */
[----:B------:R-:W-:Y:S01]  /*8e30*/  IMAD.X R13, R69, 0x1, R6, P4 ;  /* 0x00000001450d7824 */ /* 0x000fe200020e0606 */
[----:B------:R-:W-:Y:S01]  /*8e40*/  IADD3.X R36, PT, PT, RZ, R15, RZ, P2, P1 ;  /* 0x0000000fff247210 */ /* 0x000fe200017e24ff */
[----:B------:R-:W-:Y:S01]  /*8e50*/  IMAD R0, R39, R44, RZ ;  /* 0x0000002c27007224 */ /* 0x000fe200078e02ff */
[----:B------:R-:W-:Y:S01]  /*8e60*/  ISETP.GE.U32.AND P4, PT, R12, R8, PT ;  /* 0x000000080c00720c */ /* 0x000fe20003f86070 */
[----:B------:R-:W-:-:S03]  /*8e70*/  IMAD.WIDE.U32 R66, P6, R44, R39, R18 ;  /* 0x000000272c427225 */ /* 0x000fc600078c0012 */
[----:B------:R-:W-:Y:S01]  /*8e80*/  ISETP.GE.U32.AND.EX P4, PT, R13, R69, PT, P4 ;  /* 0x000000450d00720c */ /* 0x000fe20003f86140 */
[----:B------:R-:W-:-:S04]  /*8e90*/  IMAD.WIDE.U32 R58, R44, R37, RZ ;  /* 0x000000252c3a7225 */ /* 0x000fc800078e00ff */
[----:B------:R-:W-:-:S04]  /*8ea0*/  IMAD.WIDE.U32 R20, R44, R37, R12 ;  /* 0x000000252c147225 */ /* 0x000fc800078e000c */
[----:B------:R-:W-:Y:S01]  /*8eb0*/  IMAD R3, R45, R37, R0 ;  /* 0x000000252d037224 */ /* 0x000fe200078e0200 */
[----:B------:R-:W-:Y:S01]  /*8ec0*/  ISETP.GE.U32.AND P1, PT, R20, R12, PT ;  /* 0x0000000c1400720c */ /* 0x000fe20003f26070 */
[----:B------:R-:W-:Y:S01]  /*8ed0*/  IMAD.X R11, RZ, RZ, RZ, P6 ;  /* 0x000000ffff0b7224 */ /* 0x000fe200030e06ff */
[----:B------:R-:W-:Y:S01]  /*8ee0*/  IADD3 RZ, P6, PT, R59, R66, RZ ;  /* 0x000000423bff7210 */ /* 0x000fe20007fde0ff */
[----:B------:R-:W-:Y:S01]  /*8ef0*/  IMAD.X R19, RZ, RZ, RZ, P3 ;  /* 0x000000ffff137224 */ /* 0x000fe200018e06ff */
[----:B------:R-:W-:Y:S01]  /*8f00*/  IADD3 R59, P2, PT, R9, R20, RZ ;  /* 0x00000014093b7210 */ /* 0x000fe20007f5e0ff */
[----:B------:R-:W-:Y:S01]  /*8f10*/  IMAD.IADD R3, R21, 0x1, R3 ;  /* 0x0000000115037824 */ /* 0x000fe200078e0203 */
[----:B------:R-:W-:Y:S01]  /*8f20*/  ISETP.GE.U32.AND P3, PT, R8, R4, PT ;  /* 0x000000040800720c */ /* 0x000fe20003f66070 */
[----:B------:R-:W-:Y:S02]  /*8f30*/  IMAD.MOV.U32 R18, RZ, RZ, R7 ;  /* 0x000000ffff127224 */ /* 0x000fe400078e0007 */
[----:B------:R-:W-:Y:S01]  /*8f40*/  IMAD.X R36, R3, 0x1, R36, P2 ;  /* 0x0000000103247824 */ /* 0x000fe200010e0624 */
[----:B------:R-:W-:Y:S01]  /*8f50*/  ISETP.GE.U32.AND P2, PT, R59, R20, PT ;  /* 0x000000143b00720c */ /* 0x000fe20003f46070 */
[----:B------:R-:W-:Y:S01]  /*8f60*/  IMAD.MOV.U32 R10, RZ, RZ, R67 ;  /* 0x000000ffff0a7224 */ /* 0x000fe200078e0043 */
[----:B------:R-:W-:Y:S01]  /*8f70*/  ISETP.GE.U32.AND.EX P3, PT, R69, R5, PT, P3 ;  /* 0x000000054500720c */ /* 0x000fe20003f66130 */
[----:B------:R-:W-:Y:S01]  /*8f80*/  IMAD.WIDE.U32.X R18, R47, R41, R18, P5 ;  /* 0x000000292f127225 */ /* 0x000fe200028e0412 */
[----:B------:R-:W-:-:S02]  /*8f90*/  ISETP.GE.U32.AND.EX P1, PT, R3, R13, PT, P1 ;  /* 0x0000000d0300720c */ /* 0x000fc40003f26110 */
[----:B------:R-:W-:Y:S01]  /*8fa0*/  ISETP.GE.U32.AND.EX P2, PT, R36, R3, PT, P2 ;  /* 0x000000032400720c */ /* 0x000fe20003f46120 */
[C---:B------:R-:W-:Y:S01]  /*8fb0*/  IMAD.WIDE.U32.X R10, R45.reuse, R39, R10, P6 ;  /* 0x000000272d0a7225 */ /* 0x040fe200030e040a */
[----:B------:R-:W-:Y:S02]  /*8fc0*/  SEL R4, RZ, 0x1, P3 ;  /* 0x00000001ff047807 */ /* 0x000fe40001800000 */
[----:B------:R-:W-:Y:S01]  /*8fd0*/  SEL R5, RZ, 0x1, P4 ;  /* 0x00000001ff057807 */ /* 0x000fe20002000000 */
[----:B------:R-:W-:Y:S01]  /*8fe0*/  IMAD.WIDE.U32 R6, R45, R2, RZ ;  /* 0x000000022d067225 */ /* 0x000fe200078e00ff */
[----:B------:R-:W-:Y:S02]  /*8ff0*/  SEL R0, RZ, 0x1, P1 ;  /* 0x00000001ff007807 */ /* 0x000fe40000800000 */
[----:B------:R-:W-:Y:S02]  /*9000*/  SEL R13, RZ, 0x1, P2 ;  /* 0x00000001ff0d7807 */ /* 0x000fe40001000000 */
[----:B------:R-:W-:-:S02]  /*9010*/  IADD3 R4, P3, P4, R5, R18, R4 ;  /* 0x0000001205047210 */ /* 0x000fc40007c7e004 */
[----:B------:R-:W-:Y:S02]  /*9020*/  LOP3.LUT P1, RZ, R46, R42, R48, 0xfe, !PT ;  /* 0x0000002a2eff7212 */ /* 0x000fe4000782fe30 */
[----:B------:R-:W-:Y:S02]  /*9030*/  LOP3.LUT R3, R43, R49, RZ, 0xfc, !PT ;  /* 0x000000312b037212 */ /* 0x000fe400078efcff */
[----:B------:R-:W-:Y:S02]  /*9040*/  IADD3 R13, P5, P6, R13, R10, R0 ;  /* 0x0000000a0d0d7210 */ /* 0x000fe40007ebe000 */
[----:B------:R-:W-:Y:S01]  /*9050*/  IADD3.X R5, PT, PT, RZ, R19, RZ, P3, P4 ;  /* 0x00000013ff057210 */ /* 0x000fe20001fe84ff */
[C---:B------:R-:W-:Y:S01]  /*9060*/  IMAD.WIDE.U32 R6, P4, R44.reuse, R41, R6 ;  /* 0x000000292c067225 */ /* 0x040fe20007880006 */
[----:B------:R-:W-:Y:S02]  /*9070*/  LOP3.LUT P1, RZ, R3, R47, RZ, 0xfc, P1 ;  /* 0x0000002f03ff7212 */ /* 0x000fe4000082fcff */
[C---:B------:R-:W-:Y:S01]  /*9080*/  ISETP.EQ.U32.AND P3, PT, R44.reuse, RZ, PT ;  /* 0x000000ff2c00720c */ /* 0x040fe20003f62070 */
[----:B------:R-:W-:Y:S01]  /*9090*/  IMAD R3, R41, R44, RZ ;  /* 0x0000002c29037224 */ /* 0x000fe200078e02ff */
[----:B------:R-:W-:Y:S01]  /*90a0*/  IADD3.X R10, PT, PT, RZ, R11, RZ, P5, P6 ;  /* 0x0000000bff0a7210 */ /* 0x000fe20002fec4ff */
[----:B------:R-:W-:Y:S01]  /*90b0*/  IMAD.WIDE.U32 R8, R44, R2, R4 ;  /* 0x000000022c087225 */ /* 0x000fe200078e0004 */
[----:B------:R-:W-:-:S02]  /*90c0*/  ISETP.EQ.U32.AND P5, PT, R16, RZ, PT ;  /* 0x000000ff1000720c */ /* 0x000fc40003fa2070 */
[C---:B------:R-:W-:Y:S01]  /*90d0*/  ISETP.EQ.AND.EX P6, PT, R45.reuse, -0x80000000, !P1, P3 ;  /* 0x800000002d00780c */ /* 0x040fe20004fc2330 */
[----:B------:R-:W-:Y:S01]  /*90e0*/  IMAD R11, R45, R2, R3 ;  /* 0x000000022d0b7224 */ /* 0x000fe200078e0203 */
[----:B------:R-:W-:Y:S01]  /*90f0*/  ISETP.EQ.U32.AND P2, PT, R37, RZ, PT ;  /* 0x000000ff2500720c */ /* 0x000fe20003f42070 */
[----:B------:R-:W-:Y:S01]  /*9100*/  IMAD.X R73, RZ, RZ, RZ, P4 ;  /* 0x000000ffff497224 */ /* 0x000fe200020e06ff */
[----:B------:R-:W-:Y:S01]  /*9110*/  ISETP.EQ.AND.EX P5, PT, R17, RZ, P6, P5 ;  /* 0x000000ff1100720c */ /* 0x000fe200037a2350 */
[----:B------:R-:W-:Y:S01]  /*9120*/  IMAD.IADD R9, R9, 0x1, R11 ;  /* 0x0000000109097824 */ /* 0x000fe200078e020b */
[----:B------:R-:W-:Y:S01]  /*9130*/  IADD3 R37, P3, PT, R13, R8, RZ ;  /* 0x000000080d257210 */ /* 0x000fe20007f7e0ff */
[----:B------:R-:W-:Y:S01]  /*9140*/  IMAD.MOV.U32 R72, RZ, RZ, R7 ;  /* 0x000000ffff487224 */ /* 0x000fe200078e0007 */
[----:B------:R-:W-:Y:S01]  /*9150*/  ISETP.EQ.AND.EX P0, PT, R23, RZ, P5, P0 ;  /* 0x000000ff1700720c */ /* 0x000fe20002f02300 */
[----:B------:R-:W-:Y:S01]  /*9160*/  IMAD R17, R17, R42, RZ ;  /* 0x0000002a11117224 */ /* 0x000fe200078e02ff */
[----:B------:R-:W-:Y:S01]  /*9170*/  ISETP.EQ.U32.AND P1, PT, R2, RZ, PT ;  /* 0x000000ff0200720c */ /* 0x000fe20003f22070 */
[----:B------:R-:W-:Y:S01]  /*9180*/  IMAD.WIDE.U32 R2, R44, R2, RZ ;  /* 0x000000022c027225 */ /* 0x000fe200078e00ff */
[----:B------:R-:W-:-:S02]  /*9190*/  ISETP.EQ.AND.EX P0, PT, R39, RZ, P0, P2 ;  /* 0x000000ff2700720c */ /* 0x000fc40000702320 */
[----:B------:R-:W-:Y:S01]  /*91a0*/  P2R R18, PR, RZ, 0x40 ;  /* 0x00000040ff127803 */ /* 0x000fe20000000000 */
[----:B------:R-:W-:Y:S01]  /*91b0*/  IMAD.X R2, R9, 0x1, R10, P3 ;  /* 0x0000000109027824 */ /* 0x000fe200018e060a */
[----:B------:R-:W-:Y:S01]  /*91c0*/  ISETP.GE.U32.AND P5, PT, R8, R4, PT ;  /* 0x000000040800720c */ /* 0x000fe20003fa6070 */
[----:B------:R-:W-:Y:S01]  /*91d0*/  IMAD R17, R43, R16, R17 ;  /* 0x000000102b117224 */ /* 0x000fe200078e0211 */
[----:B------:R-:W-:Y:S02]  /*91e0*/  ISETP.GE.U32.AND P3, PT, R37, R8, PT ;  /* 0x000000082500720c */ /* 0x000fe40003f66070 */
[----:B------:R-:W-:Y:S02]  /*91f0*/  ISETP.EQ.AND.EX P6, PT, R41, -0x80000000, P0, P1 ;  /* 0x800000002900780c */ /* 0x000fe400007c2310 */
[----:B------:R-:W-:Y:S02]  /*9200*/  IADD3 RZ, P4, PT, R3, R6, RZ ;  /* 0x0000000603ff7210 */ /* 0x000fe40007f9e0ff */
[----:B------:R-:W-:-:S02]  /*9210*/  ISETP.GE.U32.AND.EX P5, PT, R9, R5, PT, P5 ;  /* 0x000000050900720c */ /* 0x000fc40003fa6150 */
[----:B------:R-:W-:Y:S01]  /*9220*/  ISETP.GE.U32.AND.EX P3, PT, R2, R9, PT, P3 ;  /* 0x000000090200720c */ /* 0x000fe20003f66130 */
[----:B------:R-:W-:Y:S01]  /*9230*/  IMAD.WIDE.U32.X R72, R45, R41, R72, P4 ;  /* 0x000000292d487225 */ /* 0x000fe200020e0448 */
[----:B------:R-:W-:Y:S02]  /*9240*/  SEL R0, RZ, 0x1, P5 ;  /* 0x00000001ff007807 */ /* 0x000fe40002800000 */
[----:B------:R-:W-:Y:S01]  /*9250*/  SEL R39, RZ, 0x1, P3 ;  /* 0x00000001ff277807 */ /* 0x000fe20001800000 */
[----:B------:R-:W-:Y:S01]  /*9260*/  IMAD.WIDE.U32 R40, R16, R42, RZ ;  /* 0x0000002a10287225 */ /* 0x000fe200078e00ff */
[----:B------:R-:W-:Y:S02]  /*9270*/  P2R R19, PR, RZ, 0x40 ;  /* 0x00000040ff137803 */ /* 0x000fe40000000000 */
[----:B------:R-:W-:Y:S01]  /*9280*/  IADD3 R39, P0, P1, R39, R72, R0 ;  /* 0x0000004827277210 */ /* 0x000fe2000791e000 */
[----:B------:R-:W-:-:S03]  /*9290*/  IMAD.IADD R17, R41, 0x1, R17 ;  /* 0x0000000129117824 */ /* 0x000fc600078e0211 */
        /* <DEDUP_REMOVED lines=9> */
[----:B--2---:R-:W-:Y:S05]  /*9330*/  CALL.ABS.NOINC R8 ;  /* 0x0000000008007343 */ /* 0x004fea0003c00000 */
.L_x_71:
        /* <DEDUP_REMOVED lines=30> */
.L_x_70:
[----:B------:R-:W-:Y:S01]  /*9520*/  IMAD.WIDE.U32 R4, R34, 0x3d1, RZ ;  /* 0x000003d122047825 */ /* 0x000fe200078e00ff */
[----:B------:R-:W-:-:S03]  /*9530*/  ISETP.NE.U32.AND P4, PT, R40, RZ, PT ;  /* 0x000000ff2800720c */ /* 0x000fc60003f85070 */
[----:B------:R-:W-:Y:S01]  /*9540*/  IMAD.WIDE.U32 R8, R36, 0x3d1, RZ ;  /* 0x000003d124087825 */ /* 0x000fe200078e00ff */
[----:B------:R-:W-:-:S03]  /*9550*/  ISETP.NE.AND.EX P4, PT, R17, RZ, PT, P4 ;  /* 0x000000ff1100720c */ /* 0x000fc60003f85340 */
        /* <DEDUP_REMOVED lines=18> */
[----:B------:R-:W-:-:S03]  /*9680*/  SEL R69, RZ, 0x1, P0 ;  /* 0x00000001ff457807 */ /* 0x000fc60000000000 */
[----:B------:R-:W-:-:S04]  /*9690*/  IMAD.WIDE.U32.X R4, RZ, R36, R4, P1 ;  /* 0x00000024ff047225 */ /* 0x000fc800008e0404 */
[----:B------:R-:W-:Y:S01]  /*96a0*/  IMAD.X R9, RZ, RZ, RZ, P2 ;  /* 0x000000ffff097224 */ /* 0x000fe200010e06ff */
[----:B------:R-:W-:Y:S01]  /*96b0*/  IADD3 R69, P1, P3, R6, R4, R69 ;  /* 0x0000000406457210 */ /* 0x000fe20007b3e045 */
[----:B------:R-:W-:Y:S01]  /*96c0*/  IMAD.MOV.U32 R8, RZ, RZ, R11 ;  /* 0x000000ffff087224 */ /* 0x000fe200078e000b */
[----:B------:R-:W-:Y:S02]  /*96d0*/  IADD3 R3, P2, PT, R7, R10, RZ ;  /* 0x0000000a07037210 */ /* 0x000fe40007f5e0ff */
[----:B------:R-:W-:Y:S01]  /*96e0*/  ISETP.GE.U32.AND P0, PT, R69, R6, PT ;  /* 0x000000064500720c */ /* 0x000fe20003f06070 */
[----:B------:R-:W-:Y:S01]  /*96f0*/  IMAD.WIDE.U32 R6, R72, 0x3d1, RZ ;  /* 0x000003d148067825 */ /* 0x000fe200078e00ff */
[----:B------:R-:W-:Y:S02]  /*9700*/  IADD3.X R58, PT, PT, R3, R5, RZ, P1, P3 ;  /* 0x00000005033a7210 */ /* 0x000fe40000fe64ff */
[----:B------:R-:W-:Y:S01]  /*9710*/  ISETP.EQ.U32.AND P3, PT, R39, RZ, PT ;  /* 0x000000ff2700720c */ /* 0x000fe20003f62070 */
[----:B------:R-:W-:Y:S01]  /*9720*/  IMAD.WIDE.U32.X R4, RZ, R2, R8, P2 ;  /* 0x00000002ff047225 */ /* 0x000fe200010e0408 */
[----:B------:R-:W-:-:S02]  /*9730*/  ISETP.GE.U32.AND.EX P0, PT, R58, R3, PT, P0 ;  /* 0x000000033a00720c */ /* 0x000fc40003f06100 */
[----:B------:R-:W-:Y:S01]  /*9740*/  ISETP.EQ.U32.AND P1, PT, R64, RZ, PT ;  /* 0x000000ff4000720c */ /* 0x000fe20003f22070 */
[----:B------:R-:W-:Y:S01]  /*9750*/  IMAD.WIDE.U32 R8, P2, RZ, R39, R6 ;  /* 0x00000027ff087225 */ /* 0x000fe20007840006 */
[----:B------:R-:W-:Y:S02]  /*9760*/  ISETP.EQ.AND.EX P3, PT, R72, 0x40000000, !P4, P3 ;  /* 0x400000004800780c */ /* 0x000fe40006762330 */
[----:B------:R-:W-:Y:S01]  /*9770*/  SEL R67, RZ, 0x1, P0 ;  /* 0x00000001ff437807 */ /* 0x000fe20000000000 */
[----:B------:R-:W-:Y:S01]  /*9780*/  IMAD.WIDE.U32 R6, R39, 0x3d1, RZ ;  /* 0x000003d127067825 */ /* 0x000fe200078e00ff */
[----:B------:R-:W-:Y:S02]  /*9790*/  ISETP.EQ.U32.AND P0, PT, R62, RZ, PT ;  /* 0x000000ff3e00720c */ /* 0x000fe40003f02070 */
[----:B------:R-:W-:Y:S01]  /*97a0*/  ISETP.EQ.AND.EX P1, PT, R22, RZ, P3, P1 ;  /* 0x000000ff1600720c */ /* 0x000fe20001f22310 */
[----:B------:R-:W-:Y:S01]  /*97b0*/  IMAD.X R11, RZ, RZ, RZ, P2 ;  /* 0x000000ffff0b7224 */ /* 0x000fe200010e06ff */
[----:B------:R-:W-:Y:S01]  /*97c0*/  IADD3 R3, P2, PT, R7, R8, RZ ;  /* 0x0000000807037210 */ /* 0x000fe20007f5e0ff */
[----:B------:R-:W-:Y:S01]  /*97d0*/  IMAD.MOV.U32 R10, RZ, RZ, R9 ;  /* 0x000000ffff0a7224 */ /* 0x000fe200078e0009 */
[----:B------:R-:W-:-:S02]  /*97e0*/  IADD3 R67, P3, P4, R6, R4, R67 ;  /* 0x0000000406437210 */ /* 0x000fc40007c7e043 */
[----:B------:R-:W-:Y:S02]  /*97f0*/  ISETP.EQ.AND.EX P0, PT, R25, RZ, P1, P0 ;  /* 0x000000ff1900720c */ /* 0x000fe40000f02300 */
[----:B------:R-:W-:Y:S02]  /*9800*/  ISETP.EQ.U32.AND P1, PT, R60, RZ, PT ;  /* 0x000000ff3c00720c */ /* 0x000fe40003f22070 */
[----:B------:R-:W-:Y:S01]  /*9810*/  IADD3.X R16, PT, PT, R3, R5, RZ, P3, P4 ;  /* 0x0000000503107210 */ /* 0x000fe20001fe84ff */
[----:B------:R-:W-:Y:S01]  /*9820*/  IMAD.WIDE.U32.X R4, RZ, R72, R10, P2 ;  /* 0x00000048ff047225 */ /* 0x000fe200010e040a */
[----:B------:R-:W-:Y:S02]  /*9830*/  ISETP.EQ.U32.AND P3, PT, R35, RZ, PT ;  /* 0x000000ff2300720c */ /* 0x000fe40003f62070 */
[----:B------:R-:W-:Y:S02]  /*9840*/  ISETP.EQ.AND.EX P4, PT, R32, RZ, P0, P1 ;  /* 0x000000ff2000720c */ /* 0x000fe40000782310 */
[----:B------:R-:W-:-:S02]  /*9850*/  ISETP.EQ.U32.AND P0, PT, R59, RZ, PT ;  /* 0x000000ff3b00720c */ /* 0x000fc40003f02070 */
[----:B------:R-:W-:Y:S02]  /*9860*/  ISETP.EQ.AND.EX P3, PT, R34, RZ, P4, P3 ;  /* 0x000000ff2200720c */ /* 0x000fe40002762330 */
[----:B------:R-:W-:Y:S02]  /*9870*/  ISETP.EQ.U32.AND P2, PT, R37, RZ, PT ;  /* 0x000000ff2500720c */ /* 0x000fe40003f42070 */
[----:B------:R-:W-:Y:S02]  /*9880*/  ISETP.EQ.AND.EX P0, PT, R36, RZ, P3, P0 ;  /* 0x000000ff2400720c */ /* 0x000fe40001f02300 */
[----:B------:R-:W-:Y:S02]  /*9890*/  ISETP.GE.U32.AND P1, PT, R67, R6, PT ;  /* 0x000000064300720c */ /* 0x000fe40003f26070 */
[----:B------:R-:W-:Y:S02]  /*98a0*/  ISETP.EQ.AND.EX P5, PT, R2, RZ, P0, P2 ;  /* 0x000000ff0200720c */ /* 0x000fe400007a2320 */
[----:B------:R-:W-:-:S02]  /*98b0*/  ISETP.GE.U32.AND.EX P1, PT, R16, R3, PT, P1 ;  /* 0x000000031000720c */ /* 0x000fc40003f26110 */
        /* <DEDUP_REMOVED lines=13> */
.L_x_73:
[----:B------:R-:W-:Y:S01]  /*9990*/  IMAD.MOV.U32 R10, RZ, RZ, 0x0 ;  /* 0x00000000ff0a7424 */ /* 0x000fe200078e00ff */
[----:B------:R-:W-:Y:S01]  /*99a0*/  CS2R R8, SRZ ;  /* 0x0000000000087805 */ /* 0x000fe2000001ff00 */
[----:B------:R-:W-:Y:S01]  /*99b0*/  IMAD.MOV.U32 R11, RZ, RZ, 0x40000000 ;  /* 0x40000000ff0b7424 */ /* 0x000fe200078e00ff */
[----:B------:R0:W-:Y:S01]  /*99c0*/  STL.128 [R1+0xb0], RZ ;  /* 0x0000b0ff01007387 */ /* 0x0001e20000100c00 */
[----:B------:R0:W1:Y:S01]  /*99d0*/  LDC.64 R12, c[0x4][R38] ;  /* 0x01000000260c7b82 */ /* 0x0000620000000a00 */
[----:B------:R-:W2:Y:S01]  /*99e0*/  LDCU.64 UR4, c[0x4][0x10] ;  /* 0x01000200ff0477ac */ /* 0x000ea20008000a00 */
[----:B------:R-:W-:Y:S01]  /*99f0*/  IMAD.U32 R70, RZ, RZ, UR46 ;  /* 0x0000002eff467e24 */ /* 0x000fe2000f8e00ff */
[----:B------:R0:W-:Y:S04]  /*9a00*/  STL.128 [R1+0xc0], R8 ;  /* 0x0000c00801007387 */ /* 0x0001e80000100c00 */
[----:B------:R-:W-:-:S05]  /*9a10*/  IADD3 R70, P0, PT, R70, 0xb0, RZ ;  /* 0x000000b046467810 */ /* 0x000fca0007f1e0ff */
[----:B------:R-:W-:Y:S02]  /*9a20*/  IMAD.X R68, RZ, RZ, UR47, P0 ;  /* 0x0000002fff447e24 */ /* 0x000fe400080e06ff */
[----:B------:R-:W-:Y:S02]  /*9a30*/  IMAD.MOV.U32 R6, RZ, RZ, R70 ;  /* 0x000000ffff067224 */ /* 0x000fe400078e0046 */
[----:B------:R-:W-:Y:S02]  /*9a40*/  IMAD.MOV.U32 R7, RZ, RZ, R68 ;  /* 0x000000ffff077224 */ /* 0x000fe400078e0044 */
[----:B--2---:R-:W-:Y:S02]  /*9a50*/  IMAD.U32 R4, RZ, RZ, UR4 ;  /* 0x00000004ff047e24 */ /* 0x004fe4000f8e00ff */
[----:B0-----:R-:W-:-:S07]  /*9a60*/  IMAD.U32 R5, RZ, RZ, UR5 ;  /* 0x00000005ff057e24 */ /* 0x001fce000f8e00ff */
[----:B------:R-:W-:-:S07]  /*9a70*/  LEPC R20, `(.L_x_74) ;  /* 0x000000001014794e */ /* 0x000fce0000000000 */
[----:B-1----:R-:W-:Y:S05]  /*9a80*/  CALL.ABS.NOINC R12 ;  /* 0x000000000c007343 */ /* 0x002fea0003c00000 */
.L_x_74:
        /* <DEDUP_REMOVED lines=12> */
[----:B------:R-:W-:Y:S01]  /*9b50*/  IMAD.MOV.U32 R6, RZ, RZ, R70 ;  /* 0x000000ffff067224 */ /* 0x000fe200078e0046 */
[----:B------:R0:W-:Y:S01]  /*9b60*/  STL.128 [R1+0xc0], R12 ;  /* 0x0000c00c01007387 */ /* 0x0001e20000100c00 */
[----:B------:R-:W-:Y:S02]  /*9b70*/  IMAD.MOV.U32 R7, RZ, RZ, R68 ;  /* 0x000000ffff077224 */ /* 0x000fe400078e0044 */
[----:B--2---:R-:W-:Y:S01]  /*9b80*/  IMAD.U32 R4, RZ, RZ, UR4 ;  /* 0x00000004ff047e24 */ /* 0x004fe2000f8e00ff */
[----:B------:R0:W-:Y:S01]  /*9b90*/  STL.64 [R1+0xd0], R72 ;  /* 0x0000d04801007387 */ /* 0x0001e20000100a00 */
[----:B------:R-:W-:-:S07]  /*9ba0*/  IMAD.U32 R5, RZ, RZ, UR5 ;  /* 0x00000005ff057e24 */ /* 0x000fce000f8e00ff */
[----:B------:R-:W-:-:S07]  /*9bb0*/  LEPC R20, `(.L_x_75) ;  /* 0x000000001014794e */ /* 0x000fce0000000000 */
[----:B01----:R-:W-:Y:S05]  /*9bc0*/  CALL.ABS.NOINC R76 ;  /* 0x000000004c007343 */ /* 0x003fea0003c00000 */
.L_x_75:
        /* <DEDUP_REMOVED lines=10> */
[----:B------:R-:W-:Y:S01]  /*9c70*/  IMAD.MOV.U32 R6, RZ, RZ, R70 ;  /* 0x000000ffff067224 */ /* 0x000fe200078e0046 */
[----:B------:R3:W-:Y:S01]  /*9c80*/  STL.128 [R1+0xc0], R8 ;  /* 0x0000c00801007387 */ /* 0x0007e20000100c00 */
[----:B------:R-:W-:Y:S02]  /*9c90*/  IMAD.MOV.U32 R7, RZ, RZ, R68 ;  /* 0x000000ffff077224 */ /* 0x000fe400078e0044 */
        /* <DEDUP_REMOVED lines=9> */
.L_x_72:
        /* <DEDUP_REMOVED lines=41> */
[----:B------:R-:W-:Y:S02]  /*9fc0*/  IMAD.X R3, RZ, RZ, R16, P1 ;  /* 0x000000ffff037224 */ /* 0x000fe400008e0610 */
[----:B------:R-:W-:-:S03]  /*9fd0*/  IMAD.U32 R16, RZ, RZ, UR46 ;  /* 0x0000002eff107e24 */ /* 0x000fc6000f8e00ff */
[----:B------:R-:W-:Y:S02]  /*9fe0*/  ISETP.GT.U32.AND.EX P0, PT, R3, R58, PT, P0 ;  /* 0x0000003a0300720c */ /* 0x000fe40003f04100 */
[----:B------:R-:W-:Y:S02]  /*9ff0*/  IADD3 R16, P2, PT, R16, 0xb0, RZ ;  /* 0x000000b010107810 */ /* 0x000fe40007f5e0ff */
[----:B------:R-:W-:-:S03]  /*a000*/  SEL R73, R2, 0x1, !P0 ;  /* 0x0000000102497807 */ /* 0x000fc60004000000 */
[----:B------:R-:W-:Y:S01]  /*a010*/  IMAD.X R2, RZ, RZ, UR47, P2 ;  /* 0x0000002fff027e24 */ /* 0x000fe200090e06ff */
        /* <DEDUP_REMOVED lines=11> */
[----:B------:R-:W-:Y:S02]  /*a0d0*/  IMAD.MOV.U32 R6, RZ, RZ, R16 ;  /* 0x000000ffff067224 */ /* 0x000fe400078e0010 */
[----:B------:R-:W-:Y:S01]  /*a0e0*/  IMAD.MOV.U32 R7, RZ, RZ, R2 ;  /* 0x000000ffff077224 */ /* 0x000fe200078e0002 */
        /* <DEDUP_REMOVED lines=9> */
[----:B01----:R-:W-:Y:S05]  /*a180*/  CALL.ABS.NOINC R12 ;  /* 0x000000000c007343 */ /* 0x003fea0003c00000 */
.L_x_76:
        /* <DEDUP_REMOVED lines=55> */
.L_x_77:
        /* <DEDUP_REMOVED lines=8> */
[----:B------:R-:W0:Y:S01]  /*a580*/  LDCU.64 UR4, c[0x4][0x30] ;  /* 0x01000600ff0477ac */ /* 0x000e220008000a00 */
[----:B------:R-:W-:Y:S01]  /*a590*/  IMAD.MOV.U32 R11, RZ, RZ, R34 ;  /* 0x000000ffff0b7224 */ /* 0x000fe200078e0022 */
[----:B------:R-:W1:Y:S01]  /*a5a0*/  LDC.64 R12, c[0x4][R12] ;  /* 0x010000000c0c7b82 */ /* 0x000e620000000a00 */
[----:B------:R-:W-:Y:S02]  /*a5b0*/  IMAD.MOV.U32 R6, RZ, RZ, R16 ;  /* 0x000000ffff067224 */ /* 0x000fe400078e0010 */
[----:B------:R-:W-:Y:S01]  /*a5c0*/  IMAD.MOV.U32 R7, RZ, RZ, R2 ;  /* 0x000000ffff077224 */ /* 0x000fe200078e0002 */
[----:B------:R2:W-:Y:S01]  /*a5d0*/  STL.128 [R1+0xb0], R8 ;  /* 0x0000b00801007387 */ /* 0x0005e20000100c00 */
[----:B0-----:R-:W-:-:S02]  /*a5e0*/  IMAD.U32 R4, RZ, RZ, UR4 ;  /* 0x00000004ff047e24 */ /* 0x001fc4000f8e00ff */
[----:B------:R-:W-:Y:S02]  /*a5f0*/  IMAD.U32 R5, RZ, RZ, UR5 ;  /* 0x00000005ff057e24 */ /* 0x000fe4000f8e00ff */
[----:B--2---:R-:W-:Y:S02]  /*a600*/  IMAD.MOV.U32 R8, RZ, RZ, R59 ;  /* 0x000000ffff087224 */ /* 0x004fe400078e003b */
[----:B------:R-:W-:Y:S02]  /*a610*/  IMAD.MOV.U32 R9, RZ, RZ, R36 ;  /* 0x000000ffff097224 */ /* 0x000fe400078e0024 */
[----:B------:R-:W-:Y:S02]  /*a620*/  IMAD.MOV.U32 R10, RZ, RZ, R37 ;  /* 0x000000ffff0a7224 */ /* 0x000fe400078e0025 */
[----:B------:R-:W-:-:S05]  /*a630*/  IMAD.MOV.U32 R11, RZ, RZ, R58 ;  /* 0x000000ffff0b7224 */ /* 0x000fca00078e003a */
[----:B------:R0:W-:Y:S02]  /*a640*/  STL.128 [R1+0xc0], R8 ;  /* 0x0000c00801007387 */ /* 0x0001e40000100c00 */
[----:B------:R-:W-:-:S07]  /*a650*/  LEPC R20, `(.L_x_78) ;  /* 0x000000001014794e */ /* 0x000fce0000000000 */
[----:B01----:R-:W-:Y:S05]  /*a660*/  CALL.ABS.NOINC R12 ;  /* 0x000000000c007343 */ /* 0x003fea0003c00000 */
.L_x_78:
[----:B------:R-:W-:Y:S02]  /*a670*/  IADD3 R40, P1, PT, R39, R40, RZ ;  /* 0x0000002827287210 */ /* 0x000fe40007f3e0ff */
[----:B------:R-:W-:Y:S02]  /*a680*/  ISETP.NE.AND P6, PT, R23, RZ, PT ;  /* 0x000000ff1700720c */ /* 0x000fe40003fc5270 */
[----:B------:R-:W-:Y:S01]  /*a690*/  ISETP.GE.U32.AND P0, PT, R40, R39, PT ;  /* 0x000000272800720c */ /* 0x000fe20003f06070 */
[----:B------:R-:W-:Y:S01]  /*a6a0*/  IMAD.X R41, R38, 0x1, R17, P1 ;  /* 0x0000000126297824 */ /* 0x000fe200008e0611 */
[----:B------:R-:W-:-:S04]  /*a6b0*/  IADD3 R64, P1, PT, R35, R64, RZ ;  /* 0x0000004023407210 */ /* 0x000fc80007f3e0ff */
[----:B------:R-:W-:Y:S01]  /*a6c0*/  ISETP.GE.U32.AND.EX P0, PT, R41, R38, PT, P0 ;  /* 0x000000262900720c */ /* 0x000fe20003f06100 */
[----:B------:R-:W-:Y:S01]  /*a6d0*/  IMAD.X R3, R34, 0x1, R22, P1 ;  /* 0x0000000122037824 */ /* 0x000fe200008e0616 */
[----:B------:R-:W-:Y:S02]  /*a6e0*/  ISETP.LT.U32.AND P1, PT, R64, R35, PT ;  /* 0x000000234000720c */ /* 0x000fe40003f21070 */
        /* <DEDUP_REMOVED lines=48> */
.L_x_79:
        /* <DEDUP_REMOVED lines=33> */
.L_x_81:
[----:B------:R-:W-:-:S07]  /*ac00*/  SEL R36, RZ, 0x1, !P0 ;  /* 0x00000001ff247807 */ /* 0x000fce0004000000 */
.L_x_80:
        /* <DEDUP_REMOVED lines=9> */
[----:B------:R-:W-:Y:S01]  /*aca0*/  IMAD.MOV.U32 R6, RZ, RZ, R16 ;  /* 0x000000ffff067224 */ /* 0x000fe200078e0010 */
[----:B------:R0:W-:Y:S01]  /*acb0*/  STL.64 [R1+0xb8], R8 ;  /* 0x0000b80801007387 */ /* 0x0001e20000100a00 */
[----:B------:R-:W-:-:S03]  /*acc0*/  IMAD.MOV.U32 R7, RZ, RZ, R2 ;  /* 0x000000ffff077224 */ /* 0x000fc600078e0002 */
[----:B------:R0:W-:Y:S01]  /*acd0*/  STL [R1+0xc0], R0 ;  /* 0x0000c00001007387 */ /* 0x0001e20000100800 */
[----:B-1----:R-:W-:Y:S02]  /*ace0*/  IMAD.U32 R4, RZ, RZ, UR4 ;  /* 0x00000004ff047e24 */ /* 0x002fe4000f8e00ff */
[----:B0-----:R-:W-:-:S07]  /*acf0*/  IMAD.U32 R5, RZ, RZ, UR5 ;  /* 0x00000005ff057e24 */ /* 0x001fce000f8e00ff */
[----:B------:R-:W-:-:S07]  /*ad00*/  LEPC R20, `(.L_x_82) ;  /* 0x000000001014794e */ /* 0x000fce0000000000 */
[----:B--2---:R-:W-:Y:S05]  /*ad10*/  CALL.ABS.NOINC R10 ;  /* 0x000000000a007343 */ /* 0x004fea0003c00000 */
.L_x_82:
        /* <DEDUP_REMOVED lines=13> */
[----:B-1----:R-:W-:Y:S02]  /*adf0*/  IADD3 R4, P3, PT, R34, -UR8, RZ ;  /* 0x8000000822047c10 */ /* 0x002fe4000ff7e0ff */
[----:B------:R-:W-:Y:S02]  /*ae00*/  ISETP.GE.U32.AND.EX P0, PT, R11, RZ, PT, P0 ;  /* 0x000000ff0b00720c */ /* 0x000fe40003f06100 */
[----:B------:R-:W-:Y:S02]  /*ae10*/  IADD3.X R6, PT, PT, R35, ~UR9, RZ, P3, !PT ;  /* 0x8000000923067c10 */ /* 0x000fe40009ffe4ff */
[----:B------:R-:W-:-:S02]  /*ae20*/  ISETP.LT.U32.OR.EX P0, PT, R22, UR7, !P0, P1 ;  /* 0x0000000716007c0c */ /* 0x000fc4000c701510 */
[----:B------:R-:W-:Y:S02]  /*ae30*/  IADD3 R36, P1, PT, R40, -UR4, RZ ;  /* 0x8000000428247c10 */ /* 0x000fe4000ff3e0ff */
[----:B------:R-:W-:Y:S02]  /*ae40*/  SEL R3, RZ, 0x1, !P0 ;  /* 0x00000001ff037807 */ /* 0x000fe40004000000 */
[----:B------:R-:W-:Y:S02]  /*ae50*/  IADD3.X R37, PT, PT, R41, ~UR5, RZ, P1, !PT ;  /* 0x8000000529257c10 */ /* 0x000fe40008ffe4ff */
[----:B------:R-:W-:Y:S02]  /*ae60*/  ISETP.GE.U32.AND P3, PT, R4, R3, PT ;  /* 0x000000030400720c */ /* 0x000fe40003f66070 */
[----:B------:R-:W-:Y:S02]  /*ae70*/  ISETP.LT.U32.AND P1, PT, R34, UR8, PT ;  /* 0x0000000822007c0c */ /* 0x000fe4000bf21070 */
        /* <DEDUP_REMOVED lines=36> */
[----:B------:R-:W-:Y:S02]  /*b0c0*/  IMAD.MOV.U32 R6, RZ, RZ, R16 ;  /* 0x000000ffff067224 */ /* 0x000fe400078e0010 */
[----:B------:R-:W-:Y:S01]  /*b0d0*/  IMAD.MOV.U32 R7, RZ, RZ, R2 ;  /* 0x000000ffff077224 */ /* 0x000fe200078e0002 */
[----:B------:R0:W-:Y:S01]  /*b0e0*/  STL.128 [R1+0xd0], R12 ;  /* 0x0000d00c01007387 */ /* 0x0001e20000100c00 */
[----:B--2---:R-:W-:Y:S02]  /*b0f0*/  IMAD.U32 R4, RZ, RZ, UR4 ;  /* 0x00000004ff047e24 */ /* 0x004fe4000f8e00ff */
[----:B------:R-:W-:-:S07]  /*b100*/  IMAD.U32 R5, RZ, RZ, UR5 ;  /* 0x00000005ff057e24 */ /* 0x000fce000f8e00ff */
[----:B------:R-:W-:-:S07]  /*b110*/  LEPC R20, `(.L_x_84) ;  /* 0x000000001014794e */ /* 0x000fce0000000000 */
[----:B01----:R-:W-:Y:S05]  /*b120*/  CALL.ABS.NOINC R40 ;  /* 0x0000000028007343 */ /* 0x003fea0003c00000 */
.L_x_84:
        /* <DEDUP_REMOVED lines=27> */
[----:B------:R-:W0:Y:S01]  /*b2e0*/  @!P1 LDC.64 R6, c[0x3][RZ] ;  /* 0x00c00000ff069b82 */ /* 0x000e220000000a00 */
[----:B------:R-:W-:Y:S02]  /*b2f0*/  @!P1 ISETP.GE.U32.AND P3, PT, R17, R4, PT ;  /* 0x000000041100920c */ /* 0x000fe40003f66070 */
[----:B0-----:R-:W-:-:S04]  /*b300*/  @!P1 ISETP.GE.U32.AND P2, PT, R36, R6, PT ;  /* 0x000000062400920c */ /* 0x001fc80003f46070 */
[----:B------:R-:W-:-:S04]  /*b310*/  @!P1 ISETP.GE.U32.AND.EX P2, PT, R37, R7, PT, P2 ;  /* 0x000000072500920c */ /* 0x000fc80003f46120 */
[----:B------:R-:W-:-:S13]  /*b320*/  @!P1 ISETP.GE.U32.AND.EX P0, PT, R22, R5, P2, P3 ;  /* 0x000000051600920c */ /* 0x000fda0001706130 */
.L_x_86:
[----:B------:R-:W-:-:S07]  /*b330*/  SEL R40, RZ, 0x1, !P0 ;  /* 0x00000001ff287807 */ /* 0x000fce0004000000 */
.L_x_85:
[----:B------:R-:W-:-:S13]  /*b340*/  ISETP.NE.AND P0, PT, R23, RZ, PT ;  /* 0x000000ff1700720c */ /* 0x000fda0003f05270 */
[----:B------:R-:W-:Y:S05]  /*b350*/  @!P0 BRA `(.L_x_87) ;  /* 0x0000000000348947 */ /* 0x000fea0003800000 */
[----:B------:R-:W-:Y:S01]  /*b360*/  LOP3.LUT R0, R40, 0xffff, RZ, 0xc0, !PT ;  /* 0x0000ffff28007812 */ /* 0x000fe200078ec0ff */
[----:B------:R0:W-:Y:S01]  /*b370*/  STL [R1+0xb0], R8 ;  /* 0x0000b00801007387 */ /* 0x0001e20000100800 */
[----:B------:R-:W-:Y:S01]  /*b380*/  MOV R3, 0x0 ;  /* 0x0000000000037802 */ /* 0x000fe20000000f00 */
[----:B------:R-:W1:Y:S01]  /*b390*/  LDCU.64 UR4, c[0x4][0x40] ;  /* 0x01000800ff0477ac */ /* 0x000e620008000a00 */
[----:B------:R-:W-:Y:S01]  /*b3a0*/  IMAD.MOV.U32 R6, RZ, RZ, R16 ;  /* 0x000000ffff067224 */ /* 0x000fe200078e0010 */
[----:B------:R0:W-:Y:S01]  /*b3b0*/  STL.64 [R1+0xb8], R38 ;  /* 0x0000b82601007387 */ /* 0x0001e20000100a00 */
[----:B------:R0:W2:Y:S01]  /*b3c0*/  LDC.64 R10, c[0x4][R3] ;  /* 0x01000000030a7b82 */ /* 0x0000a20000000a00 */
[----:B------:R-:W-:Y:S02]  /*b3d0*/  IMAD.MOV.U32 R7, RZ, RZ, R2 ;  /* 0x000000ffff077224 */ /* 0x000fe400078e0002 */
[----:B------:R0:W-:Y:S01]  /*b3e0*/  STL [R1+0xc0], R0 ;  /* 0x0000c00001007387 */ /* 0x0001e20000100800 */
[----:B-1----:R-:W-:-:S02]  /*b3f0*/  IMAD.U32 R4, RZ, RZ, UR4 ;  /* 0x00000004ff047e24 */ /* 0x002fc4000f8e00ff */
[----:B0-----:R-:W-:-:S07]  /*b400*/  IMAD.U32 R5, RZ, RZ, UR5 ;  /* 0x00000005ff057e24 */ /* 0x001fce000f8e00ff */
[----:B------:R-:W-:-:S07]  /*b410*/  LEPC R20, `(.L_x_87) ;  /* 0x000000001014794e */ /* 0x000fce0000000000 */
[----:B--2---:R-:W-:Y:S05]  /*b420*/  CALL.ABS.NOINC R10 ;  /* 0x000000000a007343 */ /* 0x004fea0003c00000 */
.L_x_87:
        /* <DEDUP_REMOVED lines=61> */
[----:B------:R-:W-:Y:S02]  /*b800*/  IMAD.MOV.U32 R6, RZ, RZ, R16 ;  /* 0x000000ffff067224 */ /* 0x000fe400078e0010 */
[----:B------:R-:W-:Y:S01]  /*b810*/  IMAD.MOV.U32 R7, RZ, RZ, R2 ;  /* 0x000000ffff077224 */ /* 0x000fe200078e0002 */
[----:B------:R0:W-:Y:S01]  /*b820*/  STL.128 [R1+0xd0], R12 ;  /* 0x0000d00c01007387 */ /* 0x0001e20000100c00 */
[----:B--2---:R-:W-:-:S02]  /*b830*/  IMAD.U32 R4, RZ, RZ, UR4 ;  /* 0x00000004ff047e24 */ /* 0x004fc4000f8e00ff */
[----:B------:R-:W-:-:S07]  /*b840*/  IMAD.U32 R5, RZ, RZ, UR5 ;  /* 0x00000005ff057e24 */ /* 0x000fce000f8e00ff */
[----:B------:R-:W-:-:S07]  /*b850*/  LEPC R20, `(.L_x_88) ;  /* 0x000000001014794e */ /* 0x000fce0000000000 */
[----:B01----:R-:W-:Y:S05]  /*b860*/  CALL.ABS.NOINC R38 ;  /* 0x0000000026007343 */ /* 0x003fea0003c00000 */
.L_x_88:
        /* <DEDUP_REMOVED lines=31> */
.L_x_90:
[----:B------:R-:W-:-:S07]  /*ba60*/  SEL R38, RZ, 0x1, !P0 ;  /* 0x00000001ff267807 */ /* 0x000fce0004000000 */
.L_x_89:
[----:B------:R-:W-:-:S13]  /*ba70*/  ISETP.NE.AND P0, PT, R23, RZ, PT ;  /* 0x000000ff1700720c */ /* 0x000fda0003f05270 */
[----:B------:R-:W-:Y:S05]  /*ba80*/  @!P0 BRA `(.L_x_91) ;  /* 0x0000000000388947 */ /* 0x000fea0003800000 */
[----:B------:R-:W-:Y:S01]  /*ba90*/  LOP3.LUT R0, R38, 0xffff, RZ, 0xc0, !PT ;  /* 0x0000ffff26007812 */ /* 0x000fe200078ec0ff */
[----:B------:R-:W-:Y:S01]  /*baa0*/  IMAD.MOV.U32 R8, RZ, RZ, 0x2 ;  /* 0x00000002ff087424 */ /* 0x000fe200078e00ff */
[----:B------:R-:W-:Y:S01]  /*bab0*/  MOV R3, 0x0 ;  /* 0x0000000000037802 */ /* 0x000fe20000000f00 */
[----:B------:R0:W-:Y:S01]  /*bac0*/  STL.64 [R1+0xb8], R36 ;  /* 0x0000b82401007387 */ /* 0x0001e20000100a00 */
[----:B------:R-:W1:Y:S01]  /*bad0*/  LDCU.64 UR4, c[0x4][0x40] ;  /* 0x01000800ff0477ac */ /* 0x000e620008000a00 */
[----:B------:R-:W-:Y:S01]  /*bae0*/  IMAD.MOV.U32 R6, RZ, RZ, R16 ;  /* 0x000000ffff067224 */ /* 0x000fe200078e0010 */
[----:B------:R0:W2:Y:S01]  /*baf0*/  LDC.64 R10, c[0x4][R3] ;  /* 0x01000000030a7b82 */ /* 0x0000a20000000a00 */
[----:B------:R0:W-:Y:S01]  /*bb00*/  STL [R1+0xc0], R0 ;  /* 0x0000c00001007387 */ /* 0x0001e20000100800 */
[----:B------:R-:W-:-:S03]  /*bb10*/  IMAD.MOV.U32 R7, RZ, RZ, R2 ;  /* 0x000000ffff077224 */ /* 0x000fc600078e0002 */
[----:B------:R0:W-:Y:S01]  /*bb20*/  STL [R1+0xb0], R8 ;  /* 0x0000b00801007387 */ /* 0x0001e20000100800 */
[----:B-1----:R-:W-:Y:S02]  /*bb30*/  IMAD.U32 R4, RZ, RZ, UR4 ;  /* 0x00000004ff047e24 */ /* 0x002fe4000f8e00ff */
[----:B0-----:R-:W-:-:S07]  /*bb40*/  IMAD.U32 R5, RZ, RZ, UR5 ;  /* 0x00000005ff057e24 */ /* 0x001fce000f8e00ff */
[----:B------:R-:W-:-:S07]  /*bb50*/  LEPC R20, `(.L_x_91) ;  /* 0x000000001014794e */ /* 0x000fce0000000000 */
[----:B--2---:R-:W-:Y:S05]  /*bb60*/  CALL.ABS.NOINC R10 ;  /* 0x000000000a007343 */ /* 0x004fea0003c00000 */
.L_x_91:
        /* <DEDUP_REMOVED lines=60> */
[----:B------:R-:W-:Y:S01]  /*bf30*/  IMAD.MOV.U32 R7, RZ, RZ, R2 ;  /* 0x000000ffff077224 */ /* 0x000fe200078e0002 */
[----:B------:R0:W-:Y:S01]  /*bf40*/  STL.128 [R1+0xd0], R12 ;  /* 0x0000d00c01007387 */ /* 0x0001e20000100c00 */
[----:B--2---:R-:W-:Y:S02]  /*bf50*/  IMAD.U32 R4, RZ, RZ, UR4 ;  /* 0x00000004ff047e24 */ /* 0x004fe4000f8e00ff */
[----:B------:R-:W-:-:S07]  /*bf60*/  IMAD.U32 R5, RZ, RZ, UR5 ;  /* 0x00000005ff057e24 */ /* 0x000fce000f8e00ff */
[----:B------:R-:W-:-:S07]  /*bf70*/  LEPC R20, `(.L_x_92) ;  /* 0x000000001014794e */ /* 0x000fce0000000000 */
[----:B01----:R-:W-:Y:S05]  /*bf80*/  CALL.ABS.NOINC R36 ;  /* 0x0000000024007343 */ /* 0x003fea0003c00000 */
.L_x_92:
[----:B------:R-:W-:Y:S02]  /*bf90*/  IMAD.MOV.U32 R40, RZ, RZ, R38 ;  /* 0x000000ffff287224 */ /* 0x000fe400078e0026 */
[----:B------:R-:W-:-:S07]  /*bfa0*/  IMAD.MOV.U32 R41, RZ, RZ, R39 ;  /* 0x000000ffff297224 */ /* 0x000fce00078e0027 */
.L_x_83:
        /* <DEDUP_REMOVED lines=22> */
[----:B-12---:R-:W-:Y:S05]  /*c110*/  CALL.ABS.NOINC R12 ;  /* 0x000000000c007343 */ /* 0x006fea0003c00000 */
.L_x_93:
[-C--:B------:R-:W-:Y:S01]  /*c120*/  LEA.HI R0, P0, R41, R17.reuse, RZ, 0x1 ;  /* 0x0000001129007211 */ /* 0x080fe200078108ff */
[----:B------:R-:W0:Y:S01]  /*c130*/  LDCU.64 UR4, c[0x3][0x18] ;  /* 0x00c00300ff0477ac */ /* 0x000e220008000a00 */
[C---:B------:R-:W-:Y:S01]  /*c140*/  SHF.L.U64.HI R10, R40.reuse, 0x1, R41 ;  /* 0x00000001280a7819 */ /* 0x040fe20000010229 */
[----:B------:R-:W-:Y:S01]  /*c150*/  IMAD.SHL.U32 R9, R40, 0x2, RZ ;  /* 0x0000000228097824 */ /* 0x000fe200078e00ff */
[-C--:B------:R-:W-:Y:S01]  /*c160*/  IADD3 R5, P2, PT, R17, R0.reuse, RZ ;  /* 0x0000000011057210 */ /* 0x080fe20007f5e0ff */
[----:B------:R-:W-:Y:S01]  /*c170*/  IMAD.X R3, RZ, RZ, R22, P0 ;  /* 0x000000ffff037224 */ /* 0x000fe200000e0616 */
[----:B------:R-:W-:Y:S02]  /*c180*/  ISETP.GE.U32.AND P0, PT, R0, R17, PT ;  /* 0x000000110000720c */ /* 0x000fe40003f06070 */
[----:B------:R-:W-:Y:S01]  /*c190*/  ISETP.GE.U32.AND P1, PT, R5, R0, PT ;  /* 0x000000000500720c */ /* 0x000fe20003f26070 */
[----:B------:R-:W-:Y:S01]  /*c1a0*/  IMAD.X R13, R22, 0x1, R3, P2 ;  /* 0x00000001160d7824 */ /* 0x000fe200010e0603 */
[----:B------:R-:W-:-:S04]  /*c1b0*/  ISETP.GE.U32.AND.EX P0, PT, R3, R22, PT, P0 ;  /* 0x000000160300720c */ /* 0x000fc80003f06100 */
[----:B------:R-:W-:Y:S02]  /*c1c0*/  ISETP.GE.U32.AND.EX P1, PT, R13, R3, PT, P1 ;  /* 0x000000030d00720c */ /* 0x000fe40003f26110 */
[----:B------:R-:W-:Y:S02]  /*c1d0*/  SEL R0, RZ, 0x1, P0 ;  /* 0x00000001ff007807 */ /* 0x000fe40000000000 */
[----:B------:R-:W-:-:S04]  /*c1e0*/  SEL R3, RZ, 0x1, P1 ;  /* 0x00000001ff037807 */ /* 0x000fc80000800000 */
[----:B------:R-:W-:-:S04]  /*c1f0*/  IADD3 R3, P0, P1, R34, R3, R0 ;  /* 0x0000000322037210 */ /* 0x000fc8000791e000 */
[-C--:B------:R-:W-:Y:S02]  /*c200*/  IADD3 R7, P2, PT, R34, R3.reuse, RZ ;  /* 0x0000000322077210 */ /* 0x080fe40007f5e0ff */
[----:B------:R-:W-:Y:S02]  /*c210*/  IADD3.X R0, PT, PT, R35, RZ, RZ, P0, P1 ;  /* 0x000000ff23007210 */ /* 0x000fe400007e24ff */
        /* <DEDUP_REMOVED lines=8> */
[----:B------:R-:W-:Y:S02]  /*c2a0*/  ISETP.GE.U32.AND P0, PT, R0, R25, PT ;  /* 0x000000190000720c */ /* 0x000fe40003f06070 */
[-C--:B------:R-:W-:Y:S02]  /*c2b0*/  IADD3 R25, P3, PT, R25, R0.reuse, RZ ;  /* 0x0000000019197210 */ /* 0x080fe40007f7e0ff */
[C---:B------:R-:W-:Y:S02]  /*c2c0*/  IADD3.X R3, PT, PT, R32.reuse, RZ, RZ, P1, P2 ;  /* 0x000000ff20037210 */ /* 0x040fe40000fe44ff */
[----:B------:R-:W-:Y:S02]  /*c2d0*/  ISETP.GE.U32.AND P1, PT, R25, R0, PT ;  /* 0x000000001900720c */ /* 0x000fe40003f26070 */
[----:B------:R-:W-:Y:S01]  /*c2e0*/  ISETP.GE.U32.AND.EX P0, PT, R3, R32, PT, P0 ;  /* 0x000000200300720c */ /* 0x000fe20003f06100 */
[----:B------:R-:W-:Y:S01]  /*c2f0*/  IMAD.X R11, R32, 0x1, R3, P3 ;  /* 0x00000001200b7824 */ /* 0x000fe200018e0603 */
[----:B0-----:R-:W-:-:S04]  /*c300*/  ISETP.LE.U32.AND P2, PT, R25, UR4, PT ;  /* 0x0000000419007c0c */ /* 0x001fc8000bf43070 */
[----:B------:R-:W-:-:S04]  /*c310*/  ISETP.GE.U32.AND.EX P0, PT, R11, R3, P0, P1 ;  /* 0x000000030b00720c */ /* 0x000fc80000706110 */
[----:B------:R-:W-:-:S13]  /*c320*/  ISETP.LE.U32.AND.EX P0, PT, R11, UR5, P0, P2 ;  /* 0x000000050b007c0c */ /* 0x000fda0008703120 */
[----:B------:R-:W-:Y:S05]  /*c330*/  @!P0 BRA `(.L_x_94) ;  /* 0x0000000000508947 */ /* 0x000fea0003800000 */
[----:B------:R-:W-:-:S04]  /*c340*/  ISETP.GE.U32.AND P0, PT, R25, UR4, PT ;  /* 0x0000000419007c0c */ /* 0x000fc8000bf06070 */
[----:B------:R-:W-:-:S13]  /*c350*/  ISETP.GE.U32.AND.EX P0, PT, R11, UR5, PT, P0 ;  /* 0x000000050b007c0c */ /* 0x000fda000bf06100 */
[----:B------:R-:W-:Y:S05]  /*c360*/  @!P0 BRA `(.L_x_95) ;  /* 0x0000000000cc8947 */ /* 0x000fea0003800000 */
[----:B------:R-:W0:Y:S02]  /*c370*/  LDCU.64 UR6, c[0x3][0x10] ;  /* 0x00c00200ff0677ac */ /* 0x000e240008000a00 */
[----:B0-----:R-:W-:-:S04]  /*c380*/  ISETP.GT.U32.AND P0, PT, R7, UR6, PT ;  /* 0x0000000607007c0c */ /* 0x001fc8000bf04070 */
[----:B------:R-:W-:-:S13]  /*c390*/  ISETP.GT.U32.AND.EX P0, PT, R12, UR7, PT, P0 ;  /* 0x000000070c007c0c */ /* 0x000fda000bf04100 */
[----:B------:R-:W-:Y:S05]  /*c3a0*/  @P0 BRA `(.L_x_94) ;  /* 0x0000000000340947 */ /* 0x000fea0003800000 */
[----:B------:R-:W-:-:S04]  /*c3b0*/  ISETP.GE.U32.AND P0, PT, R7, UR6, PT ;  /* 0x0000000607007c0c */ /* 0x000fc8000bf06070 */
[----:B------:R-:W-:-:S13]  /*c3c0*/  ISETP.GE.U32.AND.EX P0, PT, R12, UR7, PT, P0 ;  /* 0x000000070c007c0c */ /* 0x000fda000bf06100 */
[----:B------:R-:W-:Y:S05]  /*c3d0*/  @!P0 BRA `(.L_x_95) ;  /* 0x0000000000b08947 */ /* 0x000fea0003800000 */
[----:B------:R-:W0:Y:S02]  /*c3e0*/  LDCU.64 UR6, c[0x3][0x8] ;  /* 0x00c00100ff0677ac */ /* 0x000e240008000a00 */
[----:B0-----:R-:W-:-:S04]  /*c3f0*/  ISETP.GT.U32.AND P0, PT, R5, UR6, PT ;  /* 0x0000000605007c0c */ /* 0x001fc8000bf04070 */
[----:B------:R-:W-:-:S13]  /*c400*/  ISETP.GT.U32.AND.EX P0, PT, R13, UR7, PT, P0 ;  /* 0x000000070d007c0c */ /* 0x000fda000bf04100 */
[----:B------:R-:W-:Y:S05]  /*c410*/  @P0 BRA `(.L_x_94) ;  /* 0x0000000000180947 */ /* 0x000fea0003800000 */
[----:B------:R-:W0:Y:S01]  /*c420*/  LDCU.64 UR8, c[0x3][URZ] ;  /* 0x00c00000ff0877ac */ /* 0x000e220008000a00 */
[----:B------:R-:W-:Y:S02]  /*c430*/  ISETP.LT.U32.AND P1, PT, R5, UR6, PT ;  /* 0x0000000605007c0c */ /* 0x000fe4000bf21070 */
[----:B0-----:R-:W-:-:S04]  /*c440*/  ISETP.GE.U32.AND P0, PT, R9, UR8, PT ;  /* 0x0000000809007c0c */ /* 0x001fc8000bf06070 */
[----:B------:R-:W-:-:S04]  /*c450*/  ISETP.GE.U32.AND.EX P0, PT, R10, UR9, PT, P0 ;  /* 0x000000090a007c0c */ /* 0x000fc8000bf06100 */
[----:B------:R-:W-:-:S13]  /*c460*/  ISETP.LT.U32.OR.EX P0, PT, R13, UR7, !P0, P1 ;  /* 0x000000070d007c0c */ /* 0x000fda000c701510 */
[----:B------:R-:W-:Y:S05]  /*c470*/  @P0 BRA `(.L_x_95) ;  /* 0x0000000000880947 */ /* 0x000fea0003800000 */
.L_x_94:
[----:B------:R-:W0:Y:S08]  /*c480*/  LDC.64 R14, c[0x3][RZ] ;  /* 0x00c00000ff0e7b82 */ /* 0x000e300000000a00 */
[----:B------:R-:W1:Y:S08]  /*c490*/  LDC.64 R20, c[0x3][0x8] ;  /* 0x00c00200ff147b82 */ /* 0x000e700000000a00 */
[----:B------:R-:W2:Y:S01]  /*c4a0*/  LDC.64 R22, c[0x3][0x10] ;  /* 0x00c00400ff167b82 */ /* 0x000ea20000000a00 */
[----:B0-----:R-:W-:-:S04]  /*c4b0*/  ISETP.GE.U32.AND P0, PT, R9, R14, PT ;  /* 0x0000000e0900720c */ /* 0x001fc80003f06070 */
[----:B------:R-:W-:Y:S02]  /*c4c0*/  ISETP.GE.U32.AND.EX P0, PT, R10, R15, PT, P0 ;  /* 0x0000000f0a00720c */ /* 0x000fe40003f06100 */
[CC--:B-1----:R-:W-:Y:S02]  /*c4d0*/  IADD3 R6, P1, PT, R5.reuse, -R20.reuse, RZ ;  /* 0x8000001405067210 */ /* 0x0c2fe40007f3e0ff */
[----:B------:R-:W-:Y:S02]  /*c4e0*/  SEL R3, RZ, 0x1, P0 ;  /* 0x00000001ff037807 */ /* 0x000fe40000000000 */
[----:B------:R-:W-:Y:S01]  /*c4f0*/  ISETP.LT.U32.AND P2, PT, R5, R20, PT ;  /* 0x000000140500720c */ /* 0x000fe20003f41070 */
[----:B------:R-:W-:Y:S01]  /*c500*/  IMAD.X R8, R13, 0x1, ~R21, P1 ;  /* 0x000000010d087824 */ /* 0x000fe200008e0e15 */
[----:B------:R-:W-:Y:S02]  /*c510*/  ISETP.GE.U32.AND P1, PT, R6, R3, PT ;  /* 0x000000030600720c */ /* 0x000fe40003f26070 */
[----:B--2---:R-:W-:-:S02]  /*c520*/  ISETP.LT.U32.AND P3, PT, R7, R22, PT ;  /* 0x000000160700720c */ /* 0x004fc40003f61070 */
[----:B------:R-:W-:-:S04]  /*c530*/  ISETP.GE.U32.AND.EX P1, PT, R8, RZ, PT, P1 ;  /* 0x000000ff0800720c */ /* 0x000fc80003f26110 */
[----:B------:R-:W-:Y:S02]  /*c540*/  ISETP.LT.U32.OR.EX P1, PT, R13, R21, !P1, P2 ;  /* 0x000000150d00720c */ /* 0x000fe40004f21520 */
[----:B------:R-:W-:Y:S02]  /*c550*/  IADD3 R3, P2, PT, R7, -R22, RZ ;  /* 0x8000001607037210 */ /* 0x000fe40007f5e0ff */
[----:B------:R-:W-:Y:S02]  /*c560*/  SEL R0, RZ, 0x1, !P1 ;  /* 0x00000001ff007807 */ /* 0x000fe40004800000 */
[----:B------:R-:W-:Y:S01]  /*c570*/  SEL R7, RZ, 0xffffffff, P0 ;  /* 0xffffffffff077807 */ /* 0x000fe20000000000 */
[----:B------:R-:W-:Y:S01]  /*c580*/  IMAD.X R5, R12, 0x1, ~R23, P2 ;  /* 0x000000010c057824 */ /* 0x000fe200010e0e17 */
[----:B------:R-:W-:Y:S02]  /*c590*/  ISETP.GE.U32.AND P2, PT, R3, R0, PT ;  /* 0x000000000300720c */ /* 0x000fe40003f46070 */
[----:B------:R-:W-:-:S02]  /*c5a0*/  SEL R4, RZ, 0xffffffff, !P1 ;  /* 0xffffffffff047807 */ /* 0x000fc40004800000 */
[----:B------:R-:W-:Y:S02]  /*c5b0*/  ISETP.GE.U32.AND.EX P2, PT, R5, RZ, PT, P2 ;  /* 0x000000ff0500720c */ /* 0x000fe40003f46120 */
[----:B------:R-:W-:Y:S02]  /*c5c0*/  IADD3 R6, P1, PT, R7, R6, RZ ;  /* 0x0000000607067210 */ /* 0x000fe40007f3e0ff */
[----:B------:R-:W-:Y:S02]  /*c5d0*/  ISETP.LT.U32.OR.EX P2, PT, R12, R23, !P2, P3 ;  /* 0x000000170c00720c */ /* 0x000fe40005741530 */
[----:B------:R-:W-:Y:S01]  /*c5e0*/  IADD3 R9, P0, PT, R9, -R14, RZ ;  /* 0x8000000e09097210 */ /* 0x000fe20007f1e0ff */
[----:B------:R-:W-:Y:S01]  /*c5f0*/  IMAD.X R7, R7, 0x1, R8, P1 ;  /* 0x0000000107077824 */ /* 0x000fe200008e0608 */
[----:B------:R-:W-:Y:S02]  /*c600*/  SEL R0, RZ, 0xffffffff, !P2 ;  /* 0xffffffffff007807 */ /* 0x000fe40005000000 */
[----:B------:R-:W-:Y:S01]  /*c610*/  IADD3 R3, P2, PT, R4, R3, RZ ;  /* 0x0000000304037210 */ /* 0x000fe20007f5e0ff */
[----:B------:R-:W-:Y:S01]  /*c620*/  IMAD.MOV.U32 R13, RZ, RZ, R7 ;  /* 0x000000ffff0d7224 */ /* 0x000fe200078e0007 */
[----:B------:R-:W-:Y:S01]  /*c630*/  IADD3 R25, P3, P4, R0, -UR4, R25 ;  /* 0x8000000400197c10 */ /* 0x000fe2000fc7e019 */
[----:B------:R-:W-:-:S02]  /*c640*/  IMAD.X R10, R10, 0x1, ~R15, P0 ;  /* 0x000000010a0a7824 */ /* 0x000fc400000e0e0f */
[----:B------:R-:W-:Y:S01]  /*c650*/  IMAD.X R4, R4, 0x1, R5, P2 ;  /* 0x0000000104047824 */ /* 0x000fe200010e0605 */
[----:B------:R-:W-:Y:S01]  /*c660*/  IADD3.X R11, PT, PT, R0, ~UR5, R11, P3, P4 ;  /* 0x80000005000b7c10 */ /* 0x000fe20009fe840b */
[----:B------:R-:W-:Y:S02]  /*c670*/  IMAD.MOV.U32 R5, RZ, RZ, R6 ;  /* 0x000000ffff057224 */ /* 0x000fe400078e0006 */
[----:B------:R-:W-:Y:S02]  /*c680*/  IMAD.MOV.U32 R7, RZ, RZ, R3 ;  /* 0x000000ffff077224 */ /* 0x000fe400078e0003 */
[----:B------:R-:W-:-:S07]  /*c690*/  IMAD.MOV.U32 R12, RZ, RZ, R4 ;  /* 0x000000ffff0c7224 */ /* 0x000fce00078e0004 */
.L_x_95:
[-C--:B------:R-:W-:Y:S01]  /*c6a0*/  LEA.HI R0, P0, R10, R5.reuse, RZ, 0x1 ;  /* 0x000000050a007211 */ /* 0x080fe200078108ff */
[C---:B------:R-:W-:Y:S01]  /*c6b0*/  IMAD.SHL.U32 R36, R9.reuse, 0x2, RZ ;  /* 0x0000000209247824 */ /* 0x040fe200078e00ff */
[----:B------:R-:W-:Y:S02]  /*c6c0*/  SHF.L.U64.HI R38, R9, 0x1, R10 ;  /* 0x0000000109267819 */ /* 0x000fe4000001020a */
        /* <DEDUP_REMOVED lines=10> */
[----:B------:R-:W-:Y:S02]  /*c770*/  IADD3 R32, P2, PT, R7, R3, RZ ;  /* 0x0000000307207210 */ /* 0x000fe40007f5e0ff */
        /* <DEDUP_REMOVED lines=14> */
[----:B------:R-:W-:Y:S02]  /*c860*/  ISETP.GE.U32.AND.EX P0, PT, R4, R11, PT, P0 ;  /* 0x0000000b0400720c */ /* 0x000fe40003f06100 */
[----:B------:R-:W-:-:S02]  /*c870*/  ISETP.LE.U32.AND P2, PT, R39, UR4, PT ;  /* 0x0000000427007c0c */ /* 0x000fc4000bf43070 */
        /* <DEDUP_REMOVED lines=23> */
.L_x_96:
[----:B------:R-:W0:Y:S01]  /*c9f0*/  LDCU.128 UR8, c[0x3][URZ] ;  /* 0x00c00000ff0877ac */ /* 0x000e220008000c00 */
[----:B------:R-:W1:Y:S01]  /*ca00*/  LDCU.64 UR6, c[0x3][0x10] ;  /* 0x00c00200ff0677ac */ /* 0x000e620008000a00 */
        /* <DEDUP_REMOVED lines=8> */
[----:B------:R-:W-:-:S04]  /*ca90*/  ISETP.GE.U32.AND.EX P1, PT, R6, RZ, PT, P1 ;  /* 0x000000ff0600720c */ /* 0x000fc80003f26110 */
[----:B------:R-:W-:Y:S02]  /*caa0*/  ISETP.LT.U32.OR.EX P1, PT, R37, UR11, !P1, P2 ;  /* 0x0000000b25007c0c */ /* 0x000fe4000cf21520 */
[----:B------:R-:W-:Y:S02]  /*cab0*/  IADD3 R3, P2, PT, R32, -UR6, RZ ;  /* 0x8000000620037c10 */ /* 0x000fe4000ff5e0ff */
[----:B------:R-:W-:Y:S02]  /*cac0*/  SEL R0, RZ, 0x1, !P1 ;  /* 0x00000001ff007807 */ /* 0x000fe40004800000 */
[----:B------:R-:W-:Y:S02]  /*cad0*/  IADD3.X R5, PT, PT, R34, ~UR7, RZ, P2, !PT ;  /* 0x8000000722057c10 */ /* 0x000fe400097fe4ff */
[----:B------:R-:W-:Y:S02]  /*cae0*/  ISETP.GE.U32.AND P2, PT, R3, R0, PT ;  /* 0x000000000300720c */ /* 0x000fe40003f46070 */
[----:B------:R-:W-:-:S02]  /*caf0*/  SEL R37, RZ, 0xffffffff, P0 ;  /* 0xffffffffff257807 */ /* 0x000fc40000000000 */
[----:B------:R-:W-:Y:S02]  /*cb00*/  ISETP.GE.U32.AND.EX P2, PT, R5, RZ, PT, P2 ;  /* 0x000000ff0500720c */ /* 0x000fe40003f46120 */
[----:B------:R-:W-:Y:S02]  /*cb10*/  IADD3 R36, P0, PT, R36, -UR8, RZ ;  /* 0x8000000824247c10 */ /* 0x000fe4000ff1e0ff */
[----:B------:R-:W-:Y:S02]  /*cb20*/  ISETP.LT.U32.OR.EX P2, PT, R34, UR7, !P2, P3 ;  /* 0x0000000722007c0c */ /* 0x000fe4000d741530 */
[----:B------:R-:W-:Y:S02]  /*cb30*/  SEL R34, RZ, 0xffffffff, !P1 ;  /* 0xffffffffff227807 */ /* 0x000fe40004800000 */
[----:B------:R-:W-:Y:S02]  /*cb40*/  SEL R0, RZ, 0xffffffff, !P2 ;  /* 0xffffffffff007807 */ /* 0x000fe40005000000 */
[----:B------:R-:W-:-:S02]  /*cb50*/  IADD3 R35, P1, PT, R37, R4, RZ ;  /* 0x0000000425237210 */ /* 0x000fc40007f3e0ff */
[----:B------:R-:W-:Y:S02]  /*cb60*/  IADD3 R32, P2, PT, R34, R3, RZ ;  /* 0x0000000322207210 */ /* 0x000fe40007f5e0ff */
[----:B------:R-:W-:Y:S01]  /*cb70*/  IADD3 R39, P3, P4, R0, -UR4, R39 ;  /* 0x8000000400277c10 */ /* 0x000fe2000fc7e027 */
[----:B------:R-:W-:Y:S01]  /*cb80*/  IMAD.X R37, R37, 0x1, R6, P1 ;  /* 0x0000000125257824 */ /* 0x000fe200008e0606 */
[----:B------:R-:W-:Y:S01]  /*cb90*/  IADD3.X R38, PT, PT, R38, ~UR9, RZ, P0, !PT ;  /* 0x8000000926267c10 */ /* 0x000fe200087fe4ff */
[----:B------:R-:W-:Y:S01]  /*cba0*/  IMAD.X R34, R34, 0x1, R5, P2 ;  /* 0x0000000122227824 */ /* 0x000fe200010e0605 */
[----:B------:R-:W-:-:S09]  /*cbb0*/  IADD3.X R41, PT, PT, R0, ~UR5, R41, P3, P4 ;  /* 0x8000000500297c10 */ /* 0x000fd20009fe8429 */
.L_x_97:
[----:B------:R-:W-:Y:S01]  /*cbc0*/  IMAD.WIDE.U32 R4, R43, R42, RZ ;  /* 0x0000002a2b047225 */ /* 0x000fe200078e00ff */
[----:B------:R-:W-:-:S03]  /*cbd0*/  ISETP.NE.AND P6, PT, R18, RZ, PT ;  /* 0x000000ff1200720c */ /* 0x000fc60003fc5270 */
[----:B------:R-:W-:-:S04]  /*cbe0*/  IMAD.WIDE.U32 R62, R42, R42, RZ ;  /* 0x0000002a2a3e7225 */ /* 0x000fc800078e00ff */
[----:B------:R-:W-:-:S04]  /*cbf0*/  IMAD.WIDE.U32 R4, P0, R42, R43, R4 ;  /* 0x0000002b2a047225 */ /* 0x000fc80007800004 */
[----:B------:R-:W-:Y:S01]  /*cc00*/  IMAD.X R9, RZ, RZ, RZ, P0 ;  /* 0x000000ffff097224 */ /* 0x000fe200000e06ff */
[----:B------:R-:W-:Y:S01]  /*cc10*/  IADD3 R19, P0, PT, R63, R4, RZ ;  /* 0x000000043f137210 */ /* 0x000fe20007f1e0ff */
[----:B------:R-:W-:-:S04]  /*cc20*/  IMAD.WIDE.U32 R6, R49, R42, RZ ;  /* 0x0000002a31067225 */ /* 0x000fc800078e00ff */
        /* <DEDUP_REMOVED lines=8> */
[----:B------:R-:W-:-:S04]  /*ccb0*/  IMAD.WIDE.U32 R8, R42, R48, RZ ;  /* 0x000000302a087225 */ /* 0x000fc800078e00ff */
[----:B------:R-:W-:Y:S01]  /*ccc0*/  IMAD.X R15, RZ, RZ, RZ, P0 ;  /* 0x000000ffff0f7224 */ /* 0x000fe200000e06ff */
[----:B------:R-:W-:Y:S01]  /*ccd0*/  ISETP.GE.U32.AND P0, PT, R17, R10, PT ;  /* 0x0000000a1100720c */ /* 0x000fe20003f06070 */
[----:B------:R-:W-:Y:S01]  /*cce0*/  IMAD.X R21, R22, 0x1, R5, P3 ;  /* 0x0000000116157824 */ /* 0x000fe200018e0605 */
[----:B------:R-:W-:Y:S01]  /*ccf0*/  IADD3 RZ, P4, PT, R9, R12, RZ ;  /* 0x0000000c09ff7210 */ /* 0x000fe20007f9e0ff */
[----:B------:R-:W-:Y:S01]  /*cd00*/  IMAD.WIDE.U32 R4, R47, R42, RZ ;  /* 0x0000002a2f047225 */ /* 0x000fe200078e00ff */
[----:B------:R-:W-:Y:S02]  /*cd10*/  IADD3 R23, P3, PT, R17, R10, RZ ;  /* 0x0000000a11177210 */ /* 0x000fe40007f7e0ff */
[----:B------:R-:W-:Y:S01]  /*cd20*/  ISETP.GE.U32.AND.EX P0, PT, R21, R22, PT, P0 ;  /* 0x000000161500720c */ /* 0x000fe20003f06100 */
[----:B------:R-:W-:Y:S02]  /*cd30*/  IMAD.MOV.U32 R14, RZ, RZ, R13 ;  /* 0x000000ffff0e7224 */ /* 0x000fe400078e000d */
[----:B------:R-:W-:Y:S01]  /*cd40*/  IMAD.WIDE.U32 R8, P5, R43, R46, R4 ;  /* 0x0000002e2b087225 */ /* 0x000fe200078a0004 */
[----:B------:R-:W-:-:S03]  /*cd50*/  SEL R3, RZ, 0x1, P0 ;  /* 0x00000001ff037807 */ /* 0x000fc60000000000 */
[----:B------:R-:W-:-:S04]  /*cd60*/  IMAD.WIDE.U32 R10, R46, R42, RZ ;  /* 0x0000002a2e0a7225 */ /* 0x000fc800078e00ff */
[----:B------:R-:W-:-:S04]  /*cd70*/  IMAD.WIDE.U32.X R4, R43, R49, R14, P4 ;  /* 0x000000312b047225 */ /* 0x000fc800020e040e */
[----:B------:R-:W-:Y:S01]  /*cd80*/  IMAD.X R13, RZ, RZ, RZ, P1 ;  /* 0x000000ffff0d7224 */ /* 0x000fe200008e06ff */
[----:B------:R-:W-:Y:S01]  /*cd90*/  IADD3 R25, P1, PT, R11, R8, RZ ;  /* 0x000000080b197210 */ /* 0x000fe20007f3e0ff */
[----:B------:R-:W-:Y:S01]  /*cda0*/  IMAD.X R22, R21, 0x1, R22, P3 ;  /* 0x0000000115167824 */ /* 0x000fe200018e0616 */
[----:B------:R-:W-:Y:S01]  /*cdb0*/  IADD3 R4, P0, P4, R10, R4, R3 ;  /* 0x000000040a047210 */ /* 0x000fe20007c1e003 */
[----:B------:R-:W-:Y:S01]  /*cdc0*/  IMAD.WIDE.U32 R14, R49, R48, RZ ;  /* 0x00000030310e7225 */ /* 0x000fe200078e00ff */
[----:B------:R-:W-:Y:S02]  /*cdd0*/  ISETP.GE.U32.AND P3, PT, R23, R17, PT ;  /* 0x000000111700720c */ /* 0x000fe40003f66070 */
[----:B------:R-:W-:Y:S01]  /*cde0*/  IADD3.X R5, PT, PT, R25, R5, RZ, P0, P4 ;  /* 0x0000000519057210 */ /* 0x000fe200007e84ff */
[----:B------:R-:W-:Y:S01]  /*cdf0*/  IMAD.MOV.U32 R12, RZ, RZ, R7 ;  /* 0x000000ffff0c7224 */ /* 0x000fe200078e0007 */
[----:B------:R-:W-:Y:S01]  /*ce00*/  ISETP.GE.U32.AND.EX P0, PT, R22, R21, PT, P3 ;  /* 0x000000151600720c */ /* 0x000fe20003f06130 */
[----:B------:R-:W-:-:S03]  /*ce10*/  IMAD.WIDE.U32 R20, P3, R48, R49, R14 ;  /* 0x0000003130147225 */ /* 0x000fc6000786000e */
[----:B------:R-:W-:Y:S01]  /*ce20*/  SEL R15, RZ, 0x1, P0 ;  /* 0x00000001ff0f7807 */ /* 0x000fe20000000000 */
[----:B------:R-:W-:-:S04]  /*ce30*/  IMAD.WIDE.U32.X R6, R43, R49, R12, P2 ;  /* 0x000000312b067225 */ /* 0x000fc800010e040c */
[----:B------:R-:W-:-:S04]  /*ce40*/  IMAD.WIDE.U32 R58, R48, R48, R4 ;  /* 0x00000030303a7225 */ /* 0x000fc800078e0004 */
[----:B------:R-:W-:-:S04]  /*ce50*/  IMAD.WIDE.U32 R12, R48, R48, RZ ;  /* 0x00000030300c7225 */ /* 0x000fc800078e00ff */
[----:B------:R-:W-:Y:S01]  /*ce60*/  IMAD.X R61, RZ, RZ, RZ, P3 ;  /* 0x000000ffff3d7224 */ /* 0x000fe200018e06ff */
[----:B------:R-:W-:Y:S01]  /*ce70*/  IADD3 R15, P0, P3, R58, R6, R15 ;  /* 0x000000063a0f7210 */ /* 0x000fe20007b1e00f */
[----:B------:R-:W-:Y:S01]  /*ce80*/  IMAD.IADD R3, R20, 0x1, R59 ;  /* 0x0000000114037824 */ /* 0x000fe200078e023b */
[----:B------:R-:W-:Y:S01]  /*ce90*/  IADD3 RZ, P2, PT, R13, R20, RZ ;  /* 0x000000140dff7210 */ /* 0x000fe20007f5e0ff */
[----:B------:R-:W-:-:S03]  /*cea0*/  IMAD.WIDE.U32 R12, R43, R46, RZ ;  /* 0x0000002e2b0c7225 */ /* 0x000fc600078e00ff */
[----:B------:R-:W-:Y:S01]  /*ceb0*/  IADD3.X R0, PT, PT, R3, R7, RZ, P0, P3 ;  /* 0x0000000703007210 */ /* 0x000fe200007e64ff */
[----:B------:R-:W-:Y:S01]  /*cec0*/  IMAD.MOV.U32 R60, RZ, RZ, R21 ;  /* 0x000000ffff3c7224 */ /* 0x000fe200078e0015 */
[----:B------:R-:W-:Y:S01]  /*ced0*/  ISETP.GE.U32.AND P0, PT, R58, R4, PT ;  /* 0x000000043a00720c */ /* 0x000fe20003f06070 */
[C---:B------:R-:W-:Y:S01]  /*cee0*/  IMAD.WIDE.U32 R6, R42.reuse, R46, RZ ;  /* 0x0000002e2a067225 */ /* 0x040fe200078e00ff */
[----:B------:R-:W-:Y:S02]  /*cef0*/  ISETP.GE.U32.AND P3, PT, R15, R58, PT ;  /* 0x0000003a0f00720c */ /* 0x000fe40003f66070 */
[----:B------:R-:W-:Y:S01]  /*cf00*/  ISETP.GE.U32.AND.EX P0, PT, R3, R5, PT, P0 ;  /* 0x000000050300720c */ /* 0x000fe20003f06100 */
[----:B------:R-:W-:Y:S01]  /*cf10*/  IMAD.WIDE.U32 R58, P4, R42, R47, R12 ;  /* 0x0000002f2a3a7225 */ /* 0x000fe2000788000c */
[----:B------:R-:W-:Y:S02]  /*cf20*/  ISETP.GE.U32.AND.EX P3, PT, R0, R3, PT, P3 ;  /* 0x000000030000720c */ /* 0x000fe40003f66130 */
[----:B------:R-:W-:Y:S01]  /*cf30*/  SEL R3, RZ, 0x1, P0 ;  /* 0x00000001ff037807 */ /* 0x000fe20000000000 */
[----:B------:R-:W-:Y:S01]  /*cf40*/  IMAD.WIDE.U32.X R12, R49, R49, R60, P2 ;  /* 0x00000031310c7225 */ /* 0x000fe200010e043c */
[----:B------:R-:W-:-:S02]  /*cf50*/  ISETP.GE.U32.AND P2, PT, R4, R10, PT ;  /* 0x0000000a0400720c */ /* 0x000fc40003f46070 */
[----:B------:R-:W-:Y:S01]  /*cf60*/  IADD3 RZ, P0, PT, R7, R58, RZ ;  /* 0x0000003a07ff7210 */ /* 0x000fe20007f1e0ff */
[----:B------:R-:W-:Y:S01]  /*cf70*/  IMAD.X R21, RZ, RZ, RZ, P4 ;  /* 0x000000ffff157224 */ /* 0x000fe200020e06ff */
[----:B------:R-:W-:Y:S01]  /*cf80*/  ISETP.GE.U32.AND.EX P4, PT, R5, R25, PT, P2 ;  /* 0x000000190500720c */ /* 0x000fe20003f86120 */
[----:B------:R-:W-:Y:S01]  /*cf90*/  IMAD.WIDE.U32 R6, R45, R42, RZ ;  /* 0x0000002a2d067225 */ /* 0x000fe200078e00ff */
[----:B------:R-:W-:-:S03]  /*cfa0*/  SEL R65, RZ, 0x1, P3 ;  /* 0x00000001ff417807 */ /* 0x000fc60001800000 */
[----:B------:R-:W-:Y:S01]  /*cfb0*/  IMAD.MOV.U32 R20, RZ, RZ, R59 ;  /* 0x000000ffff147224 */ /* 0x000fe200078e003b */
[----:B------:R-:W-:Y:S01]  /*cfc0*/  SEL R59, RZ, 0x1, P4 ;  /* 0x00000001ff3b7807 */ /* 0x000fe20002000000 */
[----:B------:R-:W-:Y:S01]  /*cfd0*/  IMAD.WIDE.U32 R4, R44, R42, RZ ;  /* 0x0000002a2c047225 */ /* 0x000fe200078e00ff */
[----:B------:R-:W-:-:S03]  /*cfe0*/  IADD3 R65, P2, P3, R65, R12, R3 ;  /* 0x0000000c41417210 */ /* 0x000fc60007b5e003 */
[----:B------:R-:W-:Y:S01]  /*cff0*/  IMAD.WIDE.U32 R6, P4, R43, R44, R6 ;  /* 0x0000002c2b067225 */ /* 0x000fe20007880006 */
[----:B------:R-:W-:-:S03]  /*d000*/  IADD3.X R8, PT, PT, RZ, R13, RZ, P2, P3 ;  /* 0x0000000dff087210 */ /* 0x000fc600017e64ff */
[----:B------:R-:W-:Y:S01]  /*d010*/  IMAD.WIDE.U32.X R20, R43, R47, R20, P0 ;  /* 0x0000002f2b147225 */ /* 0x000fe200000e0414 */
[----:B------:R-:W-:-:S03]  /*d020*/  IADD3 R3, P3, PT, R5, R6, RZ ;  /* 0x0000000605037210 */ /* 0x000fc60007f7e0ff */
[----:B------:R-:W-:Y:S01]  /*d030*/  IMAD.WIDE.U32 R70, R49, R46, RZ ;  /* 0x0000002e31467225 */ /* 0x000fe200078e00ff */
[----:B------:R-:W-:-:S03]  /*d040*/  IADD3 R58, P0, P2, R4, R20, R59 ;  /* 0x00000014043a7210 */ /* 0x000fc60007a1e03b */
[----:B------:R-:W-:Y:S01]  /*d050*/  IMAD.WIDE.U32 R66, R47, R48, RZ ;  /* 0x000000302f427225 */ /* 0x000fe200078e00ff */
[----:B------:R-:W-:-:S03]  /*d060*/  IADD3.X R59, PT, PT, R3, R21, RZ, P0, P2 ;  /* 0x00000015033b7210 */ /* 0x000fc600007e44ff */
[----:B------:R-:W-:-:S04]  /*d070*/  IMAD.WIDE.U32 R70, P0, R48, R47, R70 ;  /* 0x0000002f30467225 */ /* 0x000fc80007800046 */
[----:B------:R-:W-:-:S04]  /*d080*/  IMAD.WIDE.U32 R12, R48, R46, R58 ;  /* 0x0000002e300c7225 */ /* 0x000fc800078e003a */
[----:B------:R-:W-:-:S04]  /*d090*/  IMAD.WIDE.U32 R66, P2, R49, R46, R66 ;  /* 0x0000002e31427225 */ /* 0x000fc80007840042 */
[----:B------:R-:W-:Y:S01]  /*d0a0*/  IMAD.X R11, RZ, RZ, RZ, P0 ;  /* 0x000000ffff0b7224 */ /* 0x000fe200000e06ff */
[----:B------:R-:W-:Y:S01]  /*d0b0*/  IADD3 R64, P0, PT, R65, R12, RZ ;  /* 0x0000000c41407210 */ /* 0x000fe20007f1e0ff */
[----:B------:R-:W-:Y:S02]  /*d0c0*/  IMAD.IADD R13, R13, 0x1, R66 ;  /* 0x000000010d0d7824 */ /* 0x000fe400078e0242 */
[----:B------:R-:W-:Y:S02]  /*d0d0*/  IMAD.X R61, RZ, RZ, RZ, P5 ;  /* 0x000000ffff3d7224 */ /* 0x000fe400028e06ff */
[----:B------:R-:W-:Y:S01]  /*d0e0*/  IMAD.X R65, R13, 0x1, R8, P0 ;  /* 0x000000010d417824 */ /* 0x000fe200000e0608 */
[----:B------:R-:W-:Y:S01]  /*d0f0*/  IADD3 R40, P0, PT, R15, R10, RZ ;  /* 0x0000000a0f287210 */ /* 0x000fe20007f1e0ff */
[----:B------:R-:W-:-:S03]  /*d100*/  IMAD.WIDE.U32 R68, R43, R44, RZ ;  /* 0x0000002c2b447225 */ /* 0x000fc600078e00ff */
[----:B------:R-:W-:Y:S01]  /*d110*/  ISETP.GE.U32.AND P5, PT, R40, R15, PT ;  /* 0x0000000f2800720c */ /* 0x000fe20003fa6070 */
[----:B------:R-:W-:Y:S02]  /*d120*/  IMAD.X R25, R0, 0x1, R25, P0 ;  /* 0x0000000100197824 */ /* 0x000fe400000e0619 */
[----:B------:R-:W-:Y:S02]  /*d130*/  IMAD.MOV.U32 R60, RZ, RZ, R9 ;  /* 0x000000ffff3c7224 */ /* 0x000fe400078e0009 */
[----:B------:R-:W-:Y:S01]  /*d140*/  IMAD.WIDE.U32 R8, R48, R46, RZ ;  /* 0x0000002e30087225 */ /* 0x000fe200078e00ff */
[----:B------:R-:W-:-:S03]  /*d150*/  ISETP.GE.U32.AND.EX P5, PT, R25, R0, PT, P5 ;  /* 0x000000001900720c */ /* 0x000fc60003fa6150 */
[----:B------:R-:W-:Y:S01]  /*d160*/  IMAD.WIDE.U32 R68, P0, R42, R45, R68 ;  /* 0x0000002d2a447225 */ /* 0x000fe20007800044 */
[----:B------:R-:W-:-:S03]  /*d170*/  SEL R5, RZ, 0x1, P5 ;  /* 0x00000001ff057807 */ /* 0x000fc60002800000 */
[----:B------:R-:W-:Y:S01]  /*d180*/  IMAD.WIDE.U32.X R60, R43, R47, R60, P1 ;  /* 0x0000002f2b3c7225 */ /* 0x000fe200008e043c */
[----:B------:R-:W-:-:S03]  /*d190*/  IADD3 RZ, P1, PT, R9, R70, RZ ;  /* 0x0000004609ff7210 */ /* 0x000fc60007f3e0ff */
[----:B------:R-:W-:-:S04]  /*d1a0*/  IMAD.WIDE.U32 R14, R48, R46, R64 ;  /* 0x0000002e300e7225 */ /* 0x000fc800078e0040 */
[----:B------:R-:W-:Y:S01]  /*d1b0*/  IMAD.X R9, RZ, RZ, RZ, P0 ;  /* 0x000000ffff097224 */ /* 0x000fe200000e06ff */
[----:B------:R-:W-:Y:S01]  /*d1c0*/  IADD3 R5, P0, P5, R14, R60, R5 ;  /* 0x0000003c0e057210 */ /* 0x000fe20007d1e005 */
[----:B------:R-:W-:Y:S02]  /*d1d0*/  IMAD.IADD R17, R66, 0x1, R15 ;  /* 0x0000000142117824 */ /* 0x000fe400078e020f */
[----:B------:R-:W-:Y:S02]  /*d1e0*/  IMAD.MOV.U32 R10, RZ, RZ, R71 ;  /* 0x000000ffff0a7224 */ /* 0x000fe400078e0047 */
[----:B------:R-:W-:Y:S01]  /*d1f0*/  IMAD.WIDE.U32 R20, R42, R44, RZ ;  /* 0x0000002c2a147225 */ /* 0x000fe200078e00ff */
[----:B------:R-:W-:Y:S02]  /*d200*/  IADD3.X R60, PT, PT, R17, R61, RZ, P0, P5 ;  /* 0x0000003d113c7210 */ /* 0x000fe400007ea4ff */
[----:B------:R-:W-:Y:S01]  /*d210*/  ISETP.GE.U32.AND P0, PT, R58, R4, PT ;  /* 0x000000043a00720c */ /* 0x000fe20003f06070 */
[----:B------:R-:W-:Y:S01]  /*d220*/  IMAD.WIDE.U32.X R10, R49, R47, R10, P1 ;  /* 0x0000002f310a7225 */ /* 0x000fe200008e040a */
[----:B------:R-:W-:-:S02]  /*d230*/  ISETP.GE.U32.AND P1, PT, R12, R58, PT ;  /* 0x0000003a0c00720c */ /* 0x000fc40003f26070 */
[----:B------:R-:W-:Y:S01]  /*d240*/  ISETP.GE.U32.AND.EX P0, PT, R59, R3, PT, P0 ;  /* 0x000000033b00720c */ /* 0x000fe20003f06100 */
[----:B------:R-:W-:Y:S01]  /*d250*/  IMAD.MOV.U32 R8, RZ, RZ, R69 ;  /* 0x000000ffff087224 */ /* 0x000fe200078e0045 */
[----:B------:R-:W-:Y:S01]  /*d260*/  ISETP.GE.U32.AND.EX P1, PT, R13, R59, PT, P1 ;  /* 0x0000003b0d00720c */ /* 0x000fe20003f26110 */
[----:B------:R-:W-:Y:S01]  /*d270*/  IMAD.X R15, RZ, RZ, RZ, P2 ;  /* 0x000000ffff0f7224 */ /* 0x000fe200010e06ff */
[----:B------:R-:W-:Y:S01]  /*d280*/  IADD3 RZ, P5, PT, R21, R68, RZ ;  /* 0x0000004415ff7210 */ /* 0x000fe20007fbe0ff */
[----:B------:R-:W-:Y:S01]  /*d290*/  IMAD.WIDE.U32 R20, R46, R48, RZ ;  /* 0x000000302e147225 */ /* 0x000fe200078e00ff */
[----:B------:R-:W-:Y:S02]  /*d2a0*/  SEL R59, RZ, 0x1, P0 ;  /* 0x00000001ff3b7807 */ /* 0x000fe40000000000 */
[----:B------:R-:W-:Y:S01]  /*d2b0*/  ISETP.GE.U32.AND P0, PT, R64, R12, PT ;  /* 0x0000000c4000720c */ /* 0x000fe20003f06070 */
[----:B------:R-:W-:Y:S01]  /*d2c0*/  IMAD.WIDE.U32.X R8, R43, R45, R8, P5 ;  /* 0x0000002d2b087225 */ /* 0x000fe200028e0408 */
[----:B------:R-:W-:-:S02]  /*d2d0*/  SEL R6, RZ, 0x1, P1 ;  /* 0x00000001ff067807 */ /* 0x000fc40000800000 */
[----:B------:R-:W-:Y:S01]  /*d2e0*/  ISETP.GE.U32.AND.EX P0, PT, R65, R13, PT, P0 ;  /* 0x0000000d4100720c */ /* 0x000fe20003f06100 */
[----:B------:R-:W-:Y:S01]  /*d2f0*/  IMAD.X R69, RZ, RZ, RZ, P4 ;  /* 0x000000ffff457224 */ /* 0x000fe200020e06ff */
[----:B------:R-:W-:Y:S01]  /*d300*/  ISETP.GE.U32.AND P1, PT, R5, R14, PT ;  /* 0x0000000e0500720c */ /* 0x000fe20003f26070 */
[----:B------:R-:W-:Y:S01]  /*d310*/  IMAD.MOV.U32 R68, RZ, RZ, R7 ;  /* 0x000000ffff447224 */ /* 0x000fe200078e0007 */
[----:B------:R-:W-:Y:S02]  /*d320*/  IADD3 RZ, P5, PT, R66, R21, RZ ;  /* 0x0000001542ff7210 */ /* 0x000fe40007fbe0ff */
[----:B------:R-:W-:Y:S01]  /*d330*/  ISETP.GE.U32.AND P2, PT, R14, R64, PT ;  /* 0x000000400e00720c */ /* 0x000fe20003f46070 */
[----:B------:R-:W-:Y:S01]  /*d340*/  IMAD.MOV.U32 R14, RZ, RZ, R67 ;  /* 0x000000ffff0e7224 */ /* 0x000fe200078e0043 */
[----:B------:R-:W-:Y:S01]  /*d350*/  SEL R21, RZ, 0x1, P0 ;  /* 0x00000001ff157807 */ /* 0x000fe20000000000 */
[----:B------:R-:W-:Y:S01]  /*d360*/  IMAD.WIDE.U32 R66, R46, R46, RZ ;  /* 0x0000002e2e427225 */ /* 0x000fe200078e00ff */
[----:B------:R-:W-:-:S02]  /*d370*/  IADD3 R58, P0, PT, R59, R8, RZ ;  /* 0x000000083b3a7210 */ /* 0x000fc40007f1e0ff */
[----:B------:R-:W-:Y:S01]  /*d380*/  ISETP.GE.U32.AND.EX P1, PT, R60, R17, PT, P1 ;  /* 0x000000113c00720c */ /* 0x000fe20003f26110 */
[----:B------:R-:W-:Y:S01]  /*d390*/  IMAD.WIDE.U32.X R12, R49, R47, R14, P5 ;  /* 0x0000002f310c7225 */ /* 0x000fe200028e040e */
[----:B------:R-:W-:Y:S02]  /*d3a0*/  ISETP.GE.U32.AND.EX P2, PT, R17, R65, PT, P2 ;  /* 0x000000411100720c */ /* 0x000fe40003f46120 */
[----:B------:R-:W-:Y:S01]  /*d3b0*/  SEL R17, RZ, 0x1, P1 ;  /* 0x00000001ff117807 */ /* 0x000fe20000800000 */
[----:B------:R-:W-:Y:S01]  /*d3c0*/  IMAD.X R59, RZ, RZ, R9, P0 ;  /* 0x000000ffff3b7224 */ /* 0x000fe200000e0609 */
[----:B------:R-:W-:Y:S01]  /*d3d0*/  SEL R0, RZ, 0x1, P2 ;  /* 0x00000001ff007807 */ /* 0x000fe20001000000 */
[----:B------:R-:W-:Y:S01]  /*d3e0*/  IMAD.WIDE.U32 R8, R45, R48, RZ ;  /* 0x000000302d087225 */ /* 0x000fe200078e00ff */
[----:B------:R-:W-:Y:S02]  /*d3f0*/  IADD3 R21, P0, P1, R21, R10, R6 ;  /* 0x0000000a15157210 */ /* 0x000fe4000791e006 */
[----:B------:R-:W-:Y:S01]  /*d400*/  IADD3 R17, P2, P5, R17, R12, R0 ;  /* 0x0000000c11117210 */ /* 0x000fe20007d5e000 */
[----:B------:R-:W-:Y:S01]  /*d410*/  IMAD.WIDE.U32 R64, R49, R44, RZ ;  /* 0x0000002c31407225 */ /* 0x000fe200078e00ff */
[----:B------:R-:W-:-:S02]  /*d420*/  IADD3.X R6, PT, PT, RZ, R11, RZ, P0, P1 ;  /* 0x0000000bff067210 */ /* 0x000fc400007e24ff */
[----:B------:R-:W-:Y:S01]  /*d430*/  IADD3.X R0, PT, PT, RZ, R13, RZ, P2, P5 ;  /* 0x0000000dff007210 */ /* 0x000fe200017ea4ff */
[----:B------:R-:W-:-:S04]  /*d440*/  IMAD.WIDE.U32 R10, R48, R44, R58 ;  /* 0x0000002c300a7225 */ /* 0x000fc800078e003a */
[----:B------:R-:W-:-:S04]  /*d450*/  IMAD.WIDE.U32 R8, P0, R49, R44, R8 ;  /* 0x0000002c31087225 */ /* 0x000fc80007800008 */
[----:B------:R-:W-:Y:S01]  /*d460*/  IMAD.WIDE.U32 R14, R48, R44, RZ ;  /* 0x0000002c300e7225 */ /* 0x000fe200078e00ff */
[----:B------:R-:W-:-:S03]  /*d470*/  IADD3 R14, P1, PT, R21, R10, RZ ;  /* 0x0000000a150e7210 */ /* 0x000fc60007f3e0ff */
[----:B------:R-:W-:-:S04]  /*d480*/  IMAD.WIDE.U32 R64, P2, R48, R45, R64 ;  /* 0x0000002d30407225 */ /* 0x000fc80007840040 */
[----:B------:R-:W-:Y:S02]  /*d490*/  IMAD.IADD R11, R11, 0x1, R8 ;  /* 0x000000010b0b7824 */ /* 0x000fe400078e0208 */
[----:B------:R-:W-:-:S04]  /*d4a0*/  IMAD.WIDE.U32 R12, R47, R46, RZ ;  /* 0x0000002e2f0c7225 */ /* 0x000fc800078e00ff */
[----:B------:R-:W-:Y:S01]  /*d4b0*/  IMAD.X R21, RZ, RZ, RZ, P2 ;  /* 0x000000ffff157224 */ /* 0x000fe200010e06ff */
[----:B------:R-:W-:Y:S01]  /*d4c0*/  IADD3 RZ, P2, PT, R15, R64, RZ ;  /* 0x000000400fff7210 */ /* 0x000fe20007f5e0ff */
[----:B------:R-:W-:Y:S01]  /*d4d0*/  IMAD.X R15, R11, 0x1, R6, P1 ;  /* 0x000000010b0f7824 */ /* 0x000fe200008e0606 */
[----:B------:R-:W-:Y:S01]  /*d4e0*/  ISETP.GE.U32.AND P1, PT, R10, R58, PT ;  /* 0x0000003a0a00720c */ /* 0x000fe20003f26070 */
[----:B------:R-:W-:-:S03]  /*d4f0*/  IMAD.WIDE.U32 R12, P5, R46, R47, R12 ;  /* 0x0000002f2e0c7225 */ /* 0x000fc600078a000c */
[----:B------:R-:W-:Y:S01]  /*d500*/  ISETP.GE.U32.AND.EX P1, PT, R11, R59, PT, P1 ;  /* 0x0000003b0b00720c */ /* 0x000fe20003f26110 */
[----:B------:R-:W-:Y:S01]  /*d510*/  IMAD.MOV.U32 R20, RZ, RZ, R65 ;  /* 0x000000ffff147224 */ /* 0x000fe200078e0041 */
[----:B------:R-:W-:Y:S01]  /*d520*/  IADD3 RZ, P4, PT, R67, R12, RZ ;  /* 0x0000000c43ff7210 */ /* 0x000fe20007f9e0ff */
[----:B------:R-:W-:-:S04]  /*d530*/  IMAD.WIDE.U32 R58, R46, R46, R14 ;  /* 0x0000002e2e3a7225 */ /* 0x000fc800078e000e */
[----:B------:R-:W-:Y:S01]  /*d540*/  IMAD.X R65, RZ, RZ, RZ, P5 ;  /* 0x000000ffff417224 */ /* 0x000fe200028e06ff */
[----:B------:R-:W-:Y:S01]  /*d550*/  ISETP.GE.U32.AND P5, PT, R14, R10, PT ;  /* 0x0000000a0e00720c */ /* 0x000fe20003fa6070 */
[----:B------:R-:W-:Y:S01]  /*d560*/  IMAD.WIDE.U32.X R20, R49, R45, R20, P2 ;  /* 0x0000002d31147225 */ /* 0x000fe200010e0414 */
[----:B------:R-:W-:-:S03]  /*d570*/  IADD3 R10, P2, PT, R17, R58, RZ ;  /* 0x0000003a110a7210 */ /* 0x000fc60007f5e0ff */
[----:B------:R-:W-:Y:S02]  /*d580*/  IMAD.MOV.U32 R64, RZ, RZ, R13 ;  /* 0x000000ffff407224 */ /* 0x000fe400078e000d */
[----:B------:R-:W-:Y:S01]  /*d590*/  IMAD.IADD R13, R12, 0x1, R59 ;  /* 0x000000010c0d7824 */ /* 0x000fe200078e023b */
[----:B------:R-:W-:Y:S01]  /*d5a0*/  SEL R12, RZ, 0x1, P1 ;  /* 0x00000001ff0c7807 */ /* 0x000fe20000800000 */
[----:B------:R-:W-:Y:S01]  /*d5b0*/  IMAD.WIDE.U32.X R64, R47, R47, R64, P4 ;  /* 0x0000002f2f407225 */ /* 0x000fe200020e0440 */
[----:B------:R-:W-:Y:S02]  /*d5c0*/  ISETP.GE.U32.AND.EX P4, PT, R15, R11, PT, P5 ;  /* 0x0000000b0f00720c */ /* 0x000fe40003f86150 */
[----:B------:R-:W-:Y:S01]  /*d5d0*/  ISETP.GE.U32.AND P5, PT, R58, R14, PT ;  /* 0x0000000e3a00720c */ /* 0x000fe20003fa6070 */
[----:B------:R-:W-:Y:S01]  /*d5e0*/  IMAD.WIDE.U32.X R6, R43, R45, R68, P3 ;  /* 0x0000002d2b067225 */ /* 0x000fe200018e0444 */
[----:B------:R-:W-:Y:S02]  /*d5f0*/  IADD3 R43, P3, PT, R5, R4, RZ ;  /* 0x00000004052b7210 */ /* 0x000fe40007f7e0ff */
[----:B------:R-:W-:Y:S01]  /*d600*/  SEL R17, RZ, 0x1, P4 ;  /* 0x00000001ff117807 */ /* 0x000fe20002000000 */
[C---:B------:R-:W-:Y:S01]  /*d610*/  IMAD.X R11, R13.reuse, 0x1, R0, P2 ;  /* 0x000000010d0b7824 */ /* 0x040fe200010e0600 */
[----:B------:R-:W-:Y:S01]  /*d620*/  ISETP.GE.U32.AND P2, PT, R10, R58, PT ;  /* 0x0000003a0a00720c */ /* 0x000fe20003f46070 */
[----:B------:R-:W-:Y:S01]  /*d630*/  IMAD.X R42, R60, 0x1, R3, P3 ;  /* 0x000000013c2a7824 */ /* 0x000fe200018e0603 */
[----:B------:R-:W-:Y:S01]  /*d640*/  ISETP.GE.U32.AND.EX P5, PT, R13, R15, PT, P5 ;  /* 0x0000000f0d00720c */ /* 0x000fe20003fa6150 */
[----:B------:R-:W-:Y:S01]  /*d650*/  IMAD.WIDE.U32 R14, R47, R44, RZ ;  /* 0x0000002c2f0e7225 */ /* 0x000fe200078e00ff */
[----:B------:R-:W-:-:S02]  /*d660*/  ISETP.GE.U32.AND.EX P2, PT, R11, R13, PT, P2 ;  /* 0x0000000d0b00720c */ /* 0x000fc40003f46120 */
[----:B------:R-:W-:Y:S01]  /*d670*/  ISETP.GE.U32.AND P1, PT, R43, R5, PT ;  /* 0x000000052b00720c */ /* 0x000fe20003f26070 */
[----:B------:R-:W-:Y:S01]  /*d680*/  IMAD.WIDE.U32 R4, R44, R48, RZ ;  /* 0x000000302c047225 */ /* 0x000fe200078e00ff */
[----:B------:R-:W-:Y:S02]  /*d690*/  IADD3 R12, P3, P4, R17, R20, R12 ;  /* 0x00000014110c7210 */ /* 0x000fe40007c7e00c */
[----:B------:R-:W-:Y:S02]  /*d6a0*/  SEL R0, RZ, 0x1, P5 ;  /* 0x00000001ff007807 */ /* 0x000fe40002800000 */
[----:B------:R-:W-:Y:S02]  /*d6b0*/  SEL R17, RZ, 0x1, P2 ;  /* 0x00000001ff117807 */ /* 0x000fe40001000000 */
[----:B------:R-:W-:Y:S02]  /*d6c0*/  ISETP.GE.U32.AND.EX P1, PT, R42, R60, PT, P1 ;  /* 0x0000003c2a00720c */ /* 0x000fe40003f26110 */
[----:B------:R-:W-:Y:S01]  /*d6d0*/  IADD3.X R13, PT, PT, RZ, R21, RZ, P3, P4 ;  /* 0x00000015ff0d7210 */ /* 0x000fe20001fe84ff */
[----:B------:R-:W-:Y:S01]  /*d6e0*/  IMAD.WIDE.U32 R20, R48, R44, R10 ;  /* 0x0000002c30147225 */ /* 0x000fe200078e000a */
[----:B------:R-:W-:-:S02]  /*d6f0*/  IADD3 R17, P3, P4, R17, R64, R0 ;  /* 0x0000004011117210 */ /* 0x000fc40007c7e000 */
[----:B------:R-:W-:Y:S01]  /*d700*/  SEL R59, RZ, 0x1, P1 ;  /* 0x00000001ff3b7807 */ /* 0x000fe20000800000 */
[----:B------:R-:W-:Y:S01]  /*d710*/  IMAD.IADD R3, R8, 0x1, R21 ;  /* 0x0000000108037824 */ /* 0x000fe200078e0215 */
[----:B------:R-:W-:Y:S01]  /*d720*/  IADD3.X R64, PT, PT, RZ, R65, RZ, P3, P4 ;  /* 0x00000041ff407210 */ /* 0x000fe20001fe84ff */
[----:B------:R-:W-:Y:S01]  /*d730*/  IMAD.X R21, RZ, RZ, RZ, P0 ;  /* 0x000000ffff157224 */ /* 0x000fe200000e06ff */
[----:B------:R-:W-:Y:S01]  /*d740*/  IADD3 R59, P4, P3, R20, R6, R59 ;  /* 0x00000006143b7210 */ /* 0x000fe20007b9e03b */
[----:B------:R-:W-:Y:S01]  /*d750*/  IMAD.WIDE.U32 R14, P1, R46, R45, R14 ;  /* 0x0000002d2e0e7225 */ /* 0x000fe2000782000e */
[----:B------:R-:W-:Y:S02]  /*d760*/  IADD3 RZ, P2, PT, R8, R5, RZ ;  /* 0x0000000508ff7210 */ /* 0x000fe40007f5e0ff */
[----:B------:R-:W-:Y:S01]  /*d770*/  ISETP.GE.U32.AND P5, PT, R20, R10, PT ;  /* 0x0000000a1400720c */ /* 0x000fe20003fa6070 */
[----:B------:R-:W-:Y:S01]  /*d780*/  IMAD.WIDE.U32 R4, R46, R44, RZ ;  /* 0x0000002c2e047225 */ /* 0x000fe200078e00ff */
[----:B------:R-:W-:-:S02]  /*d790*/  ISETP.GE.U32.AND P0, PT, R59, R20, PT ;  /* 0x000000143b00720c */ /* 0x000fc40003f06070 */
[C---:B------:R-:W-:Y:S01]  /*d7a0*/  IADD3.X R58, PT, PT, R3.reuse, R7, RZ, P4, P3 ;  /* 0x00000007033a7210 */ /* 0x040fe200027e64ff */
[----:B------:R-:W-:Y:S01]  /*d7b0*/  IMAD.MOV.U32 R20, RZ, RZ, R9 ;  /* 0x000000ffff147224 */ /* 0x000fe200078e0009 */
[----:B------:R-:W-:Y:S01]  /*d7c0*/  ISETP.GE.U32.AND.EX P5, PT, R3, R11, PT, P5 ;  /* 0x0000000b0300720c */ /* 0x000fe20003fa6150 */
[----:B------:R-:W-:Y:S01]  /*d7d0*/  IMAD.WIDE.U32 R6, R45, R46, RZ ;  /* 0x0000002e2d067225 */ /* 0x000fe200078e00ff */
[----:B------:R-:W-:Y:S02]  /*d7e0*/  ISETP.GE.U32.AND.EX P0, PT, R58, R3, PT, P0 ;  /* 0x000000033a00720c */ /* 0x000fe40003f06100 */
[----:B------:R-:W-:Y:S01]  /*d7f0*/  IADD3 RZ, P3, PT, R5, R14, RZ ;  /* 0x0000000e05ff7210 */ /* 0x000fe20007f7e0ff */
[----:B------:R-:W-:Y:S01]  /*d800*/  IMAD.WIDE.U32.X R4, R49, R45, R20, P2 ;  /* 0x0000002d31047225 */ /* 0x000fe200010e0414 */
[----:B------:R-:W-:Y:S02]  /*d810*/  SEL R0, RZ, 0x1, P5 ;  /* 0x00000001ff007807 */ /* 0x000fe40002800000 */
[----:B------:R-:W-:Y:S01]  /*d820*/  SEL R61, RZ, 0x1, P0 ;  /* 0x00000001ff3d7807 */ /* 0x000fe20000000000 */
[----:B------:R-:W-:-:S03]  /*d830*/  IMAD.WIDE.U32 R8, R46, R44, R12 ;  /* 0x0000002c2e087225 */ /* 0x000fc600078e000c */
[----:B------:R-:W-:Y:S01]  /*d840*/  IADD3 R61, P5, P2, R61, R4, R0 ;  /* 0x000000043d3d7210 */ /* 0x000fe20007abe000 */
[----:B------:R-:W-:Y:S01]  /*d850*/  IMAD.WIDE.U32 R6, P4, R47, R44, R6 ;  /* 0x0000002c2f067225 */ /* 0x000fe20007880006 */
[----:B------:R-:W-:Y:S02]  /*d860*/  ISETP.GE.U32.AND P0, PT, R8, R12, PT ;  /* 0x0000000c0800720c */ /* 0x000fe40003f06070 */
[----:B------:R-:W-:Y:S01]  /*d870*/  IADD3.X R60, PT, PT, RZ, R5, RZ, P5, P2 ;  /* 0x00000005ff3c7210 */ /* 0x000fe20002fe44ff */
[----:B------:R-:W-:Y:S01]  /*d880*/  IMAD.X R21, RZ, RZ, RZ, P1 ;  /* 0x000000ffff157224 */ /* 0x000fe200008e06ff */
[----:B------:R-:W-:Y:S01]  /*d890*/  IADD3 R4, P1, PT, R17, R8, RZ ;  /* 0x0000000811047210 */ /* 0x000fe20007f3e0ff */
[----:B------:R-:W-:Y:S02]  /*d8a0*/  IMAD.IADD R3, R9, 0x1, R6 ;  /* 0x0000000109037824 */ /* 0x000fe400078e0206 */
[----:B------:R-:W-:Y:S01]  /*d8b0*/  IMAD.WIDE.U32 R10, R44, R46, RZ ;  /* 0x0000002e2c0a7225 */ /* 0x000fe200078e00ff */
[----:B------:R-:W-:-:S02]  /*d8c0*/  ISETP.GE.U32.AND P2, PT, R4, R8, PT ;  /* 0x000000080400720c */ /* 0x000fc40003f46070 */
[C---:B------:R-:W-:Y:S01]  /*d8d0*/  ISETP.GE.U32.AND.EX P0, PT, R3.reuse, R13, PT, P0 ;  /* 0x0000000d0300720c */ /* 0x040fe20003f06100 */
[----:B------:R-:W-:Y:S01]  /*d8e0*/  IMAD.X R5, R3, 0x1, R64, P1 ;  /* 0x0000000103057824 */ /* 0x000fe200008e0640 */
[----:B------:R-:W-:Y:S01]  /*d8f0*/  IADD3 RZ, P1, PT, R6, R11, RZ ;  /* 0x0000000b06ff7210 */ /* 0x000fe20007f3e0ff */
[----:B------:R-:W-:Y:S01]  /*d900*/  IMAD.MOV.U32 R20, RZ, RZ, R15 ;  /* 0x000000ffff147224 */ /* 0x000fe200078e000f */
[----:B------:R-:W-:Y:S01]  /*d910*/  SEL R0, RZ, 0x1, P0 ;  /* 0x00000001ff007807 */ /* 0x000fe20000000000 */
[----:B------:R-:W-:Y:S01]  /*d920*/  IMAD.WIDE.U32 R10, R46, R44, R4 ;  /* 0x0000002c2e0a7225 */ /* 0x000fe200078e0004 */
[----:B------:R-:W-:-:S03]  /*d930*/  ISETP.GE.U32.AND.EX P2, PT, R5, R3, PT, P2 ;  /* 0x000000030500720c */ /* 0x000fc60003f46120 */
[----:B------:R-:W-:Y:S01]  /*d940*/  IMAD.IADD R3, R6, 0x1, R11 ;  /* 0x0000000106037824 */ /* 0x000fe200078e020b */
[----:B------:R-:W-:Y:S01]  /*d950*/  IADD3 R61, P5, PT, R61, R10, RZ ;  /* 0x0000000a3d3d7210 */ /* 0x000fe20007fbe0ff */
[----:B------:R-:W-:Y:S01]  /*d960*/  IMAD.WIDE.U32.X R12, R47, R45, R20, P3 ;  /* 0x0000002d2f0c7225 */ /* 0x000fe200018e0414 */
[----:B------:R-:W-:Y:S02]  /*d970*/  SEL R15, RZ, 0x1, P2 ;  /* 0x00000001ff0f7807 */ /* 0x000fe40001000000 */
[----:B------:R-:W-:Y:S01]  /*d980*/  ISETP.GE.U32.AND P2, PT, R10, R4, PT ;  /* 0x000000040a00720c */ /* 0x000fe20003f46070 */
[----:B------:R-:W-:Y:S01]  /*d990*/  IMAD.X R60, R3, 0x1, R60, P5 ;  /* 0x00000001033c7824 */ /* 0x000fe200028e063c */
[----:B------:R-:W-:Y:S01]  /*d9a0*/  ISETP.GE.U32.AND P0, PT, R61, R10, PT ;  /* 0x0000000a3d00720c */ /* 0x000fe20003f06070 */
[----:B------:R-:W-:Y:S01]  /*d9b0*/  IMAD.X R9, RZ, RZ, RZ, P4 ;  /* 0x000000ffff097224 */ /* 0x000fe200020e06ff */
[----:B------:R-:W-:Y:S01]  /*d9c0*/  ISETP.GE.U32.AND.EX P2, PT, R3, R5, PT, P2 ;  /* 0x000000050300720c */ /* 0x000fe20003f46120 */
[----:B------:R-:W-:Y:S01]  /*d9d0*/  IMAD.MOV.U32 R8, RZ, RZ, R7 ;  /* 0x000000ffff087224 */ /* 0x000fe200078e0007 */
[----:B------:R-:W-:Y:S01]  /*d9e0*/  ISETP.GE.U32.AND.EX P0, PT, R60, R3, PT, P0 ;  /* 0x000000033c00720c */ /* 0x000fe20003f06100 */
[----:B------:R-:W-:Y:S01]  /*d9f0*/  IMAD.WIDE.U32 R4, R45, R44, RZ ;  /* 0x0000002c2d047225 */ /* 0x000fe200078e00ff */
[----:B------:R-:W-:-:S02]  /*da00*/  IADD3 R6, P3, P4, R15, R12, R0 ;  /* 0x0000000c0f067210 */ /* 0x000fc40007c7e000 */
[----:B------:R-:W-:Y:S01]  /*da10*/  SEL R0, RZ, 0x1, P2 ;  /* 0x00000001ff007807 */ /* 0x000fe20001000000 */
[----:B------:R-:W-:Y:S01]  /*da20*/  IMAD.WIDE.U32.X R8, R47, R45, R8, P1 ;  /* 0x0000002d2f087225 */ /* 0x000fe200008e0408 */
[----:B------:R-:W-:Y:S02]  /*da30*/  SEL R3, RZ, 0x1, P0 ;  /* 0x00000001ff037807 */ /* 0x000fe40000000000 */
[----:B------:R-:W-:Y:S01]  /*da40*/  IADD3.X R7, PT, PT, RZ, R13, RZ, P3, P4 ;  /* 0x0000000dff077210 */ /* 0x000fe20001fe84ff */
[----:B------:R-:W-:Y:S01]  /*da50*/  IMAD.WIDE.U32 R4, P1, R44, R45, R4 ;  /* 0x0000002d2c047225 */ /* 0x000fe20007820004 */
[----:B------:R-:W-:Y:S02]  /*da60*/  IADD3 R3, P2, P4, R3, R8, R0 ;  /* 0x0000000803037210 */ /* 0x000fe40007c5e000 */
[----:B------:R-:W-:Y:S01]  /*da70*/  ISETP.EQ.U32.AND P0, PT, R48, RZ, PT ;  /* 0x000000ff3000720c */ /* 0x000fe20003f02070 */
[----:B------:R-:W-:Y:S01]  /*da80*/  IMAD.WIDE.U32 R12, R44, R44, R6 ;  /* 0x0000002c2c0c7225 */ /* 0x000fe200078e0006 */
[----:B------:R-:W-:-:S02]  /*da90*/  IADD3.X R8, PT, PT, RZ, R9, RZ, P2, P4 ;  /* 0x00000009ff087210 */ /* 0x000fc400017e84ff */
[----:B------:R-:W-:Y:S01]  /*daa0*/  ISETP.EQ.AND.EX P0, PT, R49, RZ, P6, P0 ;  /* 0x000000ff3100720c */ /* 0x000fe20003702300 */
[----:B------:R-:W-:Y:S01]  /*dab0*/  IMAD.WIDE.U32 R10, R44, R44, RZ ;  /* 0x0000002c2c0a7225 */ /* 0x000fe200078e00ff */
[----:B------:R-:W-:Y:S02]  /*dac0*/  ISETP.EQ.U32.AND P4, PT, R46, RZ, PT ;  /* 0x000000ff2e00720c */ /* 0x000fe40003f82070 */
[----:B------:R-:W-:Y:S01]  /*dad0*/  IADD3 R49, P5, PT, R3, R12, RZ ;  /* 0x0000000c03317210 */ /* 0x000fe20007fbe0ff */
[----:B------:R-:W-:Y:S01]  /*dae0*/  IMAD.IADD R3, R4, 0x1, R13 ;  /* 0x0000000104037824 */ /* 0x000fe200078e020d */
[----:B------:R-:W-:Y:S01]  /*daf0*/  ISETP.EQ.AND.EX P0, PT, R47, RZ, P0, P4 ;  /* 0x000000ff2f00720c */ /* 0x000fe20000702340 */
[----:B------:R-:W-:Y:S01]  /*db00*/  IMAD.X R9, RZ, RZ, RZ, P1 ;  /* 0x000000ffff097224 */ /* 0x000fe200008e06ff */
[----:B------:R-:W-:Y:S01]  /*db10*/  ISETP.EQ.U32.AND P4, PT, R44, RZ, PT ;  /* 0x000000ff2c00720c */ /* 0x000fe20003f82070 */
[----:B------:R-:W-:Y:S01]  /*db20*/  IMAD.X R46, R3, 0x1, R8, P5 ;  /* 0x00000001032e7824 */ /* 0x000fe200028e0608 */
[----:B------:R-:W-:Y:S01]  /*db30*/  ISETP.GE.U32.AND P2, PT, R12, R6, PT ;  /* 0x000000060c00720c */ /* 0x000fe20003f46070 */
[----:B------:R-:W-:Y:S01]  /*db40*/  IMAD.MOV.U32 R8, RZ, RZ, R5 ;  /* 0x000000ffff087224 */ /* 0x000fe200078e0005 */
[----:B------:R-:W-:-:S02]  /*db50*/  ISETP.GE.U32.AND P1, PT, R49, R12, PT ;  /* 0x0000000c3100720c */ /* 0x000fc40003f26070 */
[----:B------:R-:W-:Y:S02]  /*db60*/  ISETP.EQ.AND.EX P6, PT, R45, -0x80000000, P0, P4 ;  /* 0x800000002d00780c */ /* 0x000fe400007c2340 */
[----:B------:R-:W-:Y:S02]  /*db70*/  IADD3 RZ, P3, PT, R11, R4, RZ ;  /* 0x000000040bff7210 */ /* 0x000fe40007f7e0ff */
[----:B------:R-:W-:Y:S02]  /*db80*/  ISETP.GE.U32.AND.EX P2, PT, R3, R7, PT, P2 ;  /* 0x000000070300720c */ /* 0x000fe40003f46120 */
[----:B------:R-:W-:Y:S01]  /*db90*/  ISETP.GE.U32.AND.EX P1, PT, R46, R3, PT, P1 ;  /* 0x000000032e00720c */ /* 0x000fe20003f26110 */
[----:B------:R-:W-:Y:S01]  /*dba0*/  IMAD.WIDE.U32.X R4, R45, R45, R8, P3 ;  /* 0x0000002d2d047225 */ /* 0x000fe200018e0408 */
        /* <DEDUP_REMOVED lines=14> */
.L_x_99:
        /* <DEDUP_REMOVED lines=16> */
[----:B-1----:R-:W-:Y:S02]  /*dd90*/  IMAD.U32 R4, RZ, RZ, UR6 ;  /* 0x00000006ff047e24 */ /* 0x002fe4000f8e00ff */
[----:B------:R-:W-:Y:S02]  /*dda0*/  IMAD.U32 R5, RZ, RZ, UR7 ;  /* 0x00000007ff057e24 */ /* 0x000fe4000f8e00ff */
[----:B--2---:R-:W-:Y:S02]  /*ddb0*/  IMAD.MOV.U32 R12, RZ, RZ, R59 ;  /* 0x000000ffff0c7224 */ /* 0x004fe400078e003b */
[----:B------:R-:W-:Y:S02]  /*ddc0*/  IMAD.MOV.U32 R13, RZ, RZ, R58 ;  /* 0x000000ffff0d7224 */ /* 0x000fe400078e003a */
[----:B------:R-:W-:-:S02]  /*ddd0*/  IMAD.MOV.U32 R14, RZ, RZ, R61 ;  /* 0x000000ffff0e7224 */ /* 0x000fc400078e003d */
[----:B------:R-:W-:Y:S02]  /*dde0*/  IMAD.MOV.U32 R15, RZ, RZ, R60 ;  /* 0x000000ffff0f7224 */ /* 0x000fe400078e003c */
[----:B---3--:R-:W-:Y:S02]  /*ddf0*/  IMAD.MOV.U32 R8, RZ, RZ, R49 ;  /* 0x000000ffff087224 */ /* 0x008fe400078e0031 */
[----:B------:R-:W-:Y:S01]  /*de00*/  IMAD.MOV.U32 R9, RZ, RZ, R46 ;  /* 0x000000ffff097224 */ /* 0x000fe200078e002e */
[----:B------:R1:W-:Y:S01]  /*de10*/  STL.128 [R1+0x90], R12 ;  /* 0x0000900c01007387 */ /* 0x0003e20000100c00 */
[----:B------:R-:W-:Y:S02]  /*de20*/  IMAD.MOV.U32 R10, RZ, RZ, R47 ;  /* 0x000000ffff0a7224 */ /* 0x000fe400078e002f */
[----:B------:R-:W-:-:S05]  /*de30*/  IMAD.MOV.U32 R11, RZ, RZ, R44 ;  /* 0x000000ffff0b7224 */ /* 0x000fca00078e002c */
[----:B------:R1:W-:Y:S02]  /*de40*/  STL.128 [R1+0xa0], R8 ;  /* 0x0000a00801007387 */ /* 0x0003e40000100c00 */
[----:B------:R-:W-:-:S07]  /*de50*/  LEPC R20, `(.L_x_98) ;  /* 0x000000001014794e */ /* 0x000fce0000000000 */
[----:B01----:R-:W-:Y:S05]  /*de60*/  CALL.ABS.NOINC R64 ;  /* 0x0000000040007343 */ /* 0x003fea0003c00000 */
.L_x_98:
[----:B------:R-:W-:Y:S01]  /*de70*/  IMAD.WIDE.U32 R4, R58, 0x3d1, RZ ;  /* 0x000003d13a047825 */ /* 0x000fe200078e00ff */
[----:B------:R-:W-:Y:S02]  /*de80*/  ISETP.NE.U32.AND P3, PT, R62, RZ, PT ;  /* 0x000000ff3e00720c */ /* 0x000fe40003f65070 */
[----:B------:R-:W-:Y:S01]  /*de90*/  ISETP.EQ.U32.AND P5, PT, R40, RZ, PT ;  /* 0x000000ff2800720c */ /* 0x000fe20003fa2070 */
        /* <DEDUP_REMOVED lines=21> */
[----:B------:R-:W-:Y:S01]  /*dff0*/  IMAD.WIDE.U32.X R6, RZ, R60, R6, P2 ;  /* 0x0000003cff067225 */ /* 0x000fe200010e0406 */
[----:B------:R-:W-:-:S03]  /*e000*/  IADD3 R3, P4, PT, R9, R4, RZ ;  /* 0x0000000409037210 */ /* 0x000fc60007f9e0ff */
[----:B------:R-:W-:Y:S01]  /*e010*/  IMAD.X R65, RZ, RZ, RZ, P1 ;  /* 0x000000ffff417224 */ /* 0x000fe200008e06ff */
[----:B------:R-:W-:Y:S01]  /*e020*/  IADD3 R69, P0, P2, R8, R6, R69 ;  /* 0x0000000608457210 */ /* 0x000fe20007a1e045 */
[----:B------:R-:W-:-:S03]  /*e030*/  IMAD.MOV.U32 R64, RZ, RZ, R5 ;  /* 0x000000ffff407224 */ /* 0x000fc600078e0005 */
[----:B------:R-:W-:Y:S01]  /*e040*/  IADD3.X R66, PT, PT, R3, R7, RZ, P0, P2 ;  /* 0x0000000703427210 */ /* 0x000fe200007e44ff */
[C---:B------:R-:W-:Y:S01]  /*e050*/  IMAD.WIDE.U32 R6, R44.reuse, 0x3d1, RZ ;  /* 0x000003d12c067825 */ /* 0x040fe200078e00ff */
[----:B------:R-:W-:Y:S02]  /*e060*/  ISETP.EQ.U32.AND P0, PT, R47, RZ, PT ;  /* 0x000000ff2f00720c */ /* 0x000fe40003f02070 */
[----:B------:R-:W-:Y:S01]  /*e070*/  ISETP.GE.U32.AND P1, PT, R69, R8, PT ;  /* 0x000000084500720c */ /* 0x000fe20003f26070 */
[----:B------:R-:W-:Y:S01]  /*e080*/  IMAD.WIDE.U32 R8, R47, 0x3d1, RZ ;  /* 0x000003d12f087825 */ /* 0x000fe200078e00ff */
[----:B------:R-:W-:Y:S02]  /*e090*/  ISETP.EQ.U32.AND P2, PT, R23, RZ, PT ;  /* 0x000000ff1700720c */ /* 0x000fe40003f42070 */
[----:B------:R-:W-:Y:S01]  /*e0a0*/  ISETP.EQ.AND.EX P3, PT, R44, 0x40000000, !P3, P0 ;  /* 0x400000002c00780c */ /* 0x000fe20005f62300 */
[----:B------:R-:W-:Y:S01]  /*e0b0*/  IMAD.WIDE.U32.X R64, RZ, R46, R64, P4 ;  /* 0x0000002eff407225 */ /* 0x000fe200020e0440 */
[----:B------:R-:W-:-:S02]  /*e0c0*/  ISETP.GE.U32.AND.EX P1, PT, R66, R3, PT, P1 ;  /* 0x000000034200720c */ /* 0x000fc40003f26110 */
[----:B------:R-:W-:Y:S01]  /*e0d0*/  ISETP.EQ.AND.EX P2, PT, R22, RZ, P3, P2 ;  /* 0x000000ff1600720c */ /* 0x000fe20001f42320 */
[----:B------:R-:W-:Y:S01]  /*e0e0*/  IMAD.WIDE.U32 R6, P0, RZ, R47, R6 ;  /* 0x0000002fff067225 */ /* 0x000fe20007800006 */
[----:B------:R-:W-:Y:S02]  /*e0f0*/  SEL R67, RZ, 0x1, P1 ;  /* 0x00000001ff437807 */ /* 0x000fe40000800000 */
[----:B------:R-:W-:Y:S01]  /*e100*/  ISETP.EQ.U32.AND P1, PT, R43, RZ, PT ;  /* 0x000000ff2b00720c */ /* 0x000fe20003f22070 */
[----:B------:R-:W-:Y:S01]  /*e110*/  IMAD.X R5, RZ, RZ, RZ, P0 ;  /* 0x000000ffff057224 */ /* 0x000fe200000e06ff */
[----:B------:R-:W-:Y:S01]  /*e120*/  ISETP.EQ.AND.EX P5, PT, R25, RZ, P2, P5 ;  /* 0x000000ff1900720c */ /* 0x000fe200017a2350 */
[----:B------:R-:W-:Y:S01]  /*e130*/  IMAD.MOV.U32 R4, RZ, RZ, R7 ;  /* 0x000000ffff047224 */ /* 0x000fe200078e0007 */
[----:B------:R-:W-:Y:S02]  /*e140*/  IADD3 R67, P3, P4, R8, R64, R67 ;  /* 0x0000004008437210 */ /* 0x000fe40007c7e043 */
[----:B------:R-:W-:-:S02]  /*e150*/  IADD3 R3, P2, PT, R9, R6, RZ ;  /* 0x0000000609037210 */ /* 0x000fc40007f5e0ff */
[----:B------:R-:W-:Y:S02]  /*e160*/  ISETP.EQ.AND.EX P1, PT, R42, RZ, P5, P1 ;  /* 0x000000ff2a00720c */ /* 0x000fe40002f22310 */
[----:B------:R-:W-:Y:S01]  /*e170*/  ISETP.EQ.U32.AND P5, PT, R59, RZ, PT ;  /* 0x000000ff3b00720c */ /* 0x000fe20003fa2070 */
[----:B------:R-:W-:Y:S01]  /*e180*/  IMAD.WIDE.U32.X R4, RZ, R44, R4, P2 ;  /* 0x0000002cff047225 */ /* 0x000fe200010e0404 */
[----:B------:R-:W-:Y:S02]  /*e190*/  IADD3.X R64, PT, PT, R3, R65, RZ, P3, P4 ;  /* 0x0000004103407210 */ /* 0x000fe40001fe84ff */
[----:B------:R-:W-:Y:S02]  /*e1a0*/  ISETP.EQ.U32.AND P3, PT, R61, RZ, PT ;  /* 0x000000ff3d00720c */ /* 0x000fe40003f62070 */
[----:B------:R-:W-:Y:S02]  /*e1b0*/  ISETP.EQ.AND.EX P1, PT, R58, RZ, P1, P5 ;  /* 0x000000ff3a00720c */ /* 0x000fe40000f22350 */
[----:B------:R-:W-:-:S02]  /*e1c0*/  ISETP.EQ.U32.AND P4, PT, R49, RZ, PT ;  /* 0x000000ff3100720c */ /* 0x000fc40003f82070 */
[----:B------:R-:W-:Y:S02]  /*e1d0*/  ISETP.EQ.AND.EX P1, PT, R60, RZ, P1, P3 ;  /* 0x000000ff3c00720c */ /* 0x000fe40000f22330 */
        /* <DEDUP_REMOVED lines=16> */
.L_x_101:
[----:B------:R-:W0:Y:S01]  /*e2e0*/  LDCU UR4, c[0x0][0x2f8] ;  /* 0x00005f00ff0477ac */ /* 0x000e220008000800 */
[----:B------:R-:W-:Y:S01]  /*e2f0*/  IMAD.MOV.U32 R10, RZ, RZ, 0x0 ;  /* 0x00000000ff0a7424 */ /* 0x000fe200078e00ff */
[----:B------:R-:W-:Y:S01]  /*e300*/  CS2R R8, SRZ ;  /* 0x0000000000087805 */ /* 0x000fe2000001ff00 */
[----:B------:R-:W-:Y:S01]  /*e310*/  IMAD.MOV.U32 R11, RZ, RZ, 0x40000000 ;  /* 0x40000000ff0b7424 */ /* 0x000fe200078e00ff */
[----:B------:R1:W2:Y:S01]  /*e320*/  LDC.64 R12, c[0x4][R48] ;  /* 0x01000000300c7b82 */ /* 0x0002a20000000a00 */
[----:B------:R-:W-:Y:S02]  /*e330*/  IMAD.MOV.U32 R6, RZ, RZ, R16 ;  /* 0x000000ffff067224 */ /* 0x000fe400078e0010 */
[----:B------:R-:W-:Y:S02]  /*e340*/  IMAD.MOV.U32 R7, RZ, RZ, R2 ;  /* 0x000000ffff077224 */ /* 0x000fe400078e0002 */
[----:B0-----:R-:W-:Y:S01]  /*e350*/  VIADD R65, R16, -UR4 ;  /* 0x8000000410417c36 */ /* 0x001fe20008000000 */
[----:B------:R-:W0:Y:S04]  /*e360*/  LDCU.64 UR4, c[0x4][0x10] ;  /* 0x01000200ff0477ac */ /* 0x000e280008000a00 */
[----:B------:R1:W-:Y:S04]  /*e370*/  STL.128 [R65+0x10], R8 ;  /* 0x0000100841007387 */ /* 0x0003e80000100c00 */
[----:B------:R1:W-:Y:S01]  /*e380*/  STL.128 [R65], RZ ;  /* 0x000000ff41007387 */ /* 0x0003e20000100c00 */
[----:B0-----:R-:W-:-:S02]  /*e390*/  IMAD.U32 R4, RZ, RZ, UR4 ;  /* 0x00000004ff047e24 */ /* 0x001fc4000f8e00ff */
[----:B-1----:R-:W-:-:S07]  /*e3a0*/  IMAD.U32 R5, RZ, RZ, UR5 ;  /* 0x00000005ff057e24 */ /* 0x002fce000f8e00ff */
[----:B------:R-:W-:-:S07]  /*e3b0*/  LEPC R20, `(.L_x_102) ;  /* 0x000000001014794e */ /* 0x000fce0000000000 */
[----:B--2---:R-:W-:Y:S05]  /*e3c0*/  CALL.ABS.NOINC R12 ;  /* 0x000000000c007343 */ /* 0x004fea0003c00000 */
.L_x_102:
        /* <DEDUP_REMOVED lines=8> */
[----:B------:R0:W-:Y:S01]  /*e450*/  STL.128 [R65], R8 ;  /* 0x0000000841007387 */ /* 0x0001e20000100c00 */
        /* <DEDUP_REMOVED lines=11> */
.L_x_103:
        /* <DEDUP_REMOVED lines=19> */
[----:B------:R0:W-:Y:S04]  /*e640*/  STL.128 [R65], R8 ;  /* 0x0000000841007387 */ /* 0x0001e80000100c00 */
[----:B------:R-:W-:-:S07]  /*e650*/  LEPC R20, `(.L_x_100) ;  /* 0x000000001014794e */ /* 0x000fce0000000000 */
[----:B01----:R-:W-:Y:S05]  /*e660*/  CALL.ABS.NOINC R12 ;  /* 0x000000000c007343 */ /* 0x003fea0003c00000 */
.L_x_100:
[----:B------:R-:W-:Y:S01]  /*e670*/  IMAD.WIDE.U32 R4, R59, 0x3d1, RZ ;  /* 0x000003d13b047825 */ /* 0x000fe200078e00ff */
[----:B------:R-:W0:Y:S01]  /*e680*/  LDCU UR4, c[0x0][0x2f8] ;  /* 0x00005f00ff0477ac */ /* 0x000e220008000800 */
[----:B------:R-:W-:Y:S02]  /*e690*/  ISETP.NE.AND P6, PT, R18, RZ, PT ;  /* 0x000000ff1200720c */ /* 0x000fe40003fc5270 */
[----:B------:R-:W-:Y:S01]  /*e6a0*/  IMAD R3, R58, 0x3d1, RZ ;  /* 0x000003d13a037824 */ /* 0x000fe200078e02ff */
[----:B------:R-:W-:Y:S01]  /*e6b0*/  ISETP.GE.U32.AND P0, PT, R4, RZ, PT ;  /* 0x000000ff0400720c */ /* 0x000fe20003f06070 */
[----:B------:R-:W-:Y:S02]  /*e6c0*/  IMAD.MOV.U32 R7, RZ, RZ, RZ ;  /* 0x000000ffff077224 */ /* 0x000fe400078e00ff */
[----:B------:R-:W-:Y:S01]  /*e6d0*/  IMAD.MOV.U32 R65, RZ, RZ, R4 ;  /* 0x000000ffff417224 */ /* 0x000fe200078e0004 */
[----:B------:R-:W-:-:S04]  /*e6e0*/  IADD3 R70, PT, PT, R5, R59, R3 ;  /* 0x0000003b05467210 */ /* 0x000fc80007ffe003 */
[----:B------:R-:W-:-:S04]  /*e6f0*/  ISETP.GE.U32.AND.EX P0, PT, R70, R59, PT, P0 ;  /* 0x0000003b4600720c */ /* 0x000fc80003f06100 */
[----:B------:R-:W-:Y:S01]  /*e700*/  SEL R6, RZ, 0x1, P0 ;  /* 0x00000001ff067807 */ /* 0x000fe20000000000 */
[----:B0-----:R-:W-:-:S04]  /*e710*/  VIADD R45, R16, -UR4 ;  /* 0x80000004102d7c36 */ /* 0x001fc80008000000 */
        /* <DEDUP_REMOVED lines=48> */
[----:B------:R2:W-:Y:S01]  /*ea20*/  STL.128 [R45], R8 ;  /* 0x000000082d007387 */ /* 0x0005e20000100c00 */
        /* <DEDUP_REMOVED lines=9> */
.L_x_104:
        /* <DEDUP_REMOVED lines=55> */
.L_x_105:
[----:B------:R-:W-:Y:S01]  /*ee30*/  ISETP.NE.AND P0, PT, R18, RZ, PT ;  /* 0x000000ff1200720c */ /* 0x000fe20003f05270 */
[----:B------:R-:W-:-:S12]  /*ee40*/  IMAD.MOV.U32 R47, RZ, RZ, RZ ;  /* 0x000000ffff2f7224 */ /* 0x000fd800078e00ff */
[----:B------:R-:W-:Y:S05]  /*ee50*/  @!P0 BRA `(.L_x_106) ;  /* 0x0000000000548947 */ /* 0x000fea0003800000 */
[----:B------:R-:W-:Y:S01]  /*ee60*/  IMAD.MOV.U32 R8, RZ, RZ, R65 ;  /* 0x000000ffff087224 */ /* 0x000fe200078e0041 */
[----:B------:R-:W-:Y:S01]  /*ee70*/  MOV R12, 0x0 ;  /* 0x00000000000c7802 */ /* 0x000fe20000000f00 */
[----:B------:R-:W-:Y:S01]  /*ee80*/  IMAD.MOV.U32 R9, RZ, RZ, R70 ;  /* 0x000000ffff097224 */ /* 0x000fe200078e0046 */
[----:B------:R-:W0:Y:S01]  /*ee90*/  LDCU.64 UR4, c[0x4][0x30] ;  /* 0x01000600ff0477ac */ /* 0x000e220008000a00 */
[----:B------:R-:W-:Y:S02]  /*eea0*/  IMAD.MOV.U32 R10, RZ, RZ, R48 ;  /* 0x000000ffff0a7224 */ /* 0x000fe400078e0030 */
[----:B------:R-:W-:Y:S01]  /*eeb0*/  IMAD.MOV.U32 R11, RZ, RZ, R59 ;  /* 0x000000ffff0b7224 */ /* 0x000fe200078e003b */
[----:B------:R-:W1:Y:S01]  /*eec0*/  LDC.64 R12, c[0x4][R12] ;  /* 0x010000000c0c7b82 */ /* 0x000e620000000a00 */
[----:B------:R-:W-:Y:S02]  /*eed0*/  IMAD.MOV.U32 R46, RZ, RZ, R67 ;  /* 0x000000ffff2e7224 */ /* 0x000fe400078e0043 */
[----:B------:R-:W-:Y:S01]  /*eee0*/  IMAD.MOV.U32 R6, RZ, RZ, R16 ;  /* 0x000000ffff067224 */ /* 0x000fe200078e0010 */
[----:B------:R2:W-:Y:S01]  /*eef0*/  STL.128 [R45], R8 ;  /* 0x000000082d007387 */ /* 0x0005e20000100c00 */
[----:B------:R-:W-:-:S03]  /*ef00*/  IMAD.MOV.U32 R7, RZ, RZ, R2 ;  /* 0x000000ffff077224 */ /* 0x000fc600078e0002 */
[----:B------:R3:W-:Y:S01]  /*ef10*/  STL.64 [R45+0x20], R46 ;  /* 0x0000202e2d007387 */ /* 0x0007e20000100a00 */
[----:B0-----:R-:W-:Y:S02]  /*ef20*/  IMAD.U32 R4, RZ, RZ, UR4 ;  /* 0x00000004ff047e24 */ /* 0x001fe4000f8e00ff */
[----:B------:R-:W-:Y:S02]  /*ef30*/  IMAD.U32 R5, RZ, RZ, UR5 ;  /* 0x00000005ff057e24 */ /* 0x000fe4000f8e00ff */
[----:B--2---:R-:W-:Y:S02]  /*ef40*/  IMAD.MOV.U32 R8, RZ, RZ, R61 ;  /* 0x000000ffff087224 */ /* 0x004fe400078e003d */
[----:B------:R-:W-:Y:S02]  /*ef50*/  IMAD.MOV.U32 R9, RZ, RZ, R58 ;  /* 0x000000ffff097224 */ /* 0x000fe400078e003a */
[----:B------:R-:W-:Y:S02]  /*ef60*/  IMAD.MOV.U32 R10, RZ, RZ, R49 ;  /* 0x000000ffff0a7224 */ /* 0x000fe400078e0031 */
[----:B------:R-:W-:-:S05]  /*ef70*/  IMAD.MOV.U32 R11, RZ, RZ, R60 ;  /* 0x000000ffff0b7224 */ /* 0x000fca00078e003c */
[----:B------:R3:W-:Y:S02]  /*ef80*/  STL.128 [R45+0x10], R8 ;  /* 0x000010082d007387 */ /* 0x0007e40000100c00 */
[----:B------:R-:W-:-:S07]  /*ef90*/  LEPC R20, `(.L_x_106) ;  /* 0x000000001014794e */ /* 0x000fce0000000000 */
[----:B-1-3--:R-:W-:Y:S05]  /*efa0*/  CALL.ABS.NOINC R12 ;  /* 0x000000000c007343 */ /* 0x00afea0003c00000 */
.L_x_106:
[----:B------:R-:W-:Y:S02]  /*efb0*/  IADD3 R62, P1, PT, R65, R62, RZ ;  /* 0x0000003e413e7210 */ /* 0x000fe40007f3e0ff */
[----:B------:R-:W-:Y:S02]  /*efc0*/  ISETP.NE.AND P6, PT, R18, RZ, PT ;  /* 0x000000ff1200720c */ /* 0x000fe40003fc5270 */
[----:B------:R-:W-:Y:S01]  /*efd0*/  ISETP.GE.U32.AND P0, PT, R62, R65, PT ;  /* 0x000000413e00720c */ /* 0x000fe20003f06070 */
[----:B------:R-:W-:Y:S01]  /*efe0*/  IMAD.X R63, R70, 0x1, R19, P1 ;  /* 0x00000001463f7824 */ /* 0x000fe200008e0613 */
[----:B------:R-:W-:-:S04]  /*eff0*/  IADD3 R23, P1, PT, R48, R23, RZ ;  /* 0x0000001730177210 */ /* 0x000fc80007f3e0ff */
[----:B------:R-:W-:-:S04]  /*f000*/  ISETP.GE.U32.AND.EX P0, PT, R63, R70, PT, P0 ;  /* 0x000000463f00720c */ /* 0x000fc80003f06100 */
[----:B------:R-:W-:-:S04]  /*f010*/  SEL R0, RZ, 0x1, P0 ;  /* 0x00000001ff007807 */ /* 0x000fc80000000000 */
[----:B------:R-:W-:Y:S01]  /*f020*/  IADD3 R19, P2, PT, R23, R0, RZ ;  /* 0x0000000017137210 */ /* 0x000fe20007f5e0ff */
[----:B------:R-:W-:Y:S01]  /*f030*/  IMAD.X R0, R59, 0x1, R22, P1 ;  /* 0x000000013b007824 */ /* 0x000fe200008e0616 */
        /* <DEDUP_REMOVED lines=37> */
[----:B------:R3:W-:Y:S01]  /*f290*/  STL.128 [R45], R8 ;  /* 0x000000082d007387 */ /* 0x0007e20000100c00 */
        /* <DEDUP_REMOVED lines=9> */
.L_x_107:
        /* <DEDUP_REMOVED lines=33> */
.L_x_109:
[----:B------:R-:W-:-:S07]  /*f540*/  SEL R40, RZ, 0x1, !P0 ;  /* 0x00000001ff287807 */ /* 0x000fce0004000000 */
.L_x_108:
[----:B------:R-:W-:-:S13]  /*f550*/  ISETP.NE.AND P0, PT, R18, RZ, PT ;  /* 0x000000ff1200720c */ /* 0x000fda0003f05270 */
[----:B------:R-:W-:Y:S05]  /*f560*/  @!P0 BRA `(.L_x_110) ;  /* 0x00000000003c8947 */ /* 0x000fea0003800000 */
[----:B------:R-:W-:Y:S01]  /*f570*/  LOP3.LUT R0, R40, 0xffff, RZ, 0xc0, !PT ;  /* 0x0000ffff28007812 */ /* 0x000fe200078ec0ff */
[----:B------:R-:W-:Y:S01]  /*f580*/  IMAD.MOV.U32 R8, RZ, RZ, R48 ;  /* 0x000000ffff087224 */ /* 0x000fe200078e0030 */
[----:B------:R-:W-:Y:S01]  /*f590*/  MOV R3, 0x0 ;  /* 0x0000000000037802 */ /* 0x000fe20000000f00 */
[----:B------:R-:W-:Y:S01]  /*f5a0*/  IMAD.MOV.U32 R9, RZ, RZ, R49 ;  /* 0x000000ffff097224 */ /* 0x000fe200078e0031 */
[----:B------:R0:W-:Y:S01]  /*f5b0*/  STL [R45], RZ ;  /* 0x000000ff2d007387 */ /* 0x0001e20000100800 */
        /* <DEDUP_REMOVED lines=10> */
.L_x_110:
        /* <DEDUP_REMOVED lines=35> */
[C---:B------:R-:W-:Y:S02]  /*f890*/  IADD3 R19, P0, PT, R22.reuse, R5, RZ ;  /* 0x0000000516137210 */ /* 0x040fe40007f1e0ff */
        /* <DEDUP_REMOVED lines=15> */
[----:B------:R0:W-:Y:S01]  /*f990*/  STL [R45], RZ ;  /* 0x000000ff2d007387 */ /* 0x0001e20000100800 */
        /* <DEDUP_REMOVED lines=13> */
.L_x_112:
        /* <DEDUP_REMOVED lines=32> */
.L_x_114:
[----:B------:R-:W-:-:S07]  /*fc70*/  SEL R40, RZ, 0x1, !P0 ;  /* 0x00000001ff287807 */ /* 0x000fce0004000000 */
.L_x_113:
[----:B------:R-:W-:-:S13]  /*fc80*/  ISETP.NE.AND P0, PT, R18, RZ, PT ;  /* 0x000000ff1200720c */ /* 0x000fda0003f05270 */
[----:B------:R-:W-:Y:S05]  /*fc90*/  @!P0 BRA `(.L_x_115) ;  /* 0x0000000000348947 */ /* 0x000fea0003800000 */
[----:B------:R-:W-:Y:S01]  /*fca0*/  LOP3.LUT R0, R40, 0xffff, RZ, 0xc0, !PT ;  /* 0x0000ffff28007812 */ /* 0x000fe200078ec0ff */
[----:B------:R0:W-:Y:S01]  /*fcb0*/  STL [R45], R8 ;  /* 0x000000082d007387 */ /* 0x0001e20000100800 */
        /* <DEDUP_REMOVED lines=11> */
.L_x_115:
        /* <DEDUP_REMOVED lines=53> */
[----:B------:R0:W-:Y:S01]  /*100c0*/  STL [R45], R0 ;  /* 0x000000002d007387 */ /* 0x0001e20000100800 */
        /* <DEDUP_REMOVED lines=14> */
.L_x_116:
        /* <DEDUP_REMOVED lines=31> */
.L_x_118:
[----:B------:R-:W-:-:S07]  /*103a0*/  SEL R40, RZ, 0x1, !P0 ;  /* 0x00000001ff287807 */ /* 0x000fce0004000000 */
.L_x_117:
        /* <DEDUP_REMOVED lines=11> */
[----:B------:R0:W-:Y:S01]  /*10460*/  STL [R45], R8 ;  /* 0x000000082d007387 */ /* 0x0001e20000100800 */
[----:B-1----:R-:W-:Y:S02]  /*10470*/  IMAD.U32 R4, RZ, RZ, UR4 ;  /* 0x00000004ff047e24 */ /* 0x002fe4000f8e00ff */
[----:B0-----:R-:W-:-:S07]  /*10480*/  IMAD.U32 R5, RZ, RZ, UR5 ;  /* 0x00000005ff057e24 */ /* 0x001fce000f8e00ff */
[----:B------:R-:W-:-:S07]  /*10490*/  LEPC R20, `(.L_x_119) ;  /* 0x000000001014794e */ /* 0x000fce0000000000 */
[----:B--2---:R-:W-:Y:S05]  /*104a0*/  CALL.ABS.NOINC R10 ;  /* 0x000000000a007343 */ /* 0x004fea0003c00000 */
.L_x_119:
        /* <DEDUP_REMOVED lines=66> */
.L_x_120:
[----:B------:R-:W-:Y:S02]  /*108d0*/  IMAD.MOV.U32 R62, RZ, RZ, R48 ;  /* 0x000000ffff3e7224 */ /* 0x000fe400078e0030 */
[----:B------:R-:W-:-:S07]  /*108e0*/  IMAD.MOV.U32 R63, RZ, RZ, R49 ;  /* 0x000000ffff3f7224 */ /* 0x000fce00078e0031 */
.L_x_111:
        /* <DEDUP_REMOVED lines=23> */
.L_x_121:
        /* <DEDUP_REMOVED lines=30> */
[----:B0-----:R-:W-:-:S02]  /*10c40*/  ISETP.LE.U32.AND P2, PT, R15, UR4, PT ;  /* 0x000000040f007c0c */ /* 0x001fc4000bf43070 */
        /* <DEDUP_REMOVED lines=23> */
.L_x_122:
        /* <DEDUP_REMOVED lines=11> */
[----:B------:R-:W-:Y:S02]  /*10e70*/  ISETP.GE.U32.AND.EX P1, PT, R11, RZ, PT, P1 ;  /* 0x000000ff0b00720c */ /* 0x000fe40003f26110 */
[----:B------:R-:W-:Y:S02]  /*10e80*/  SEL R8, RZ, 0xffffffff, P0 ;  /* 0xffffffffff087807 */ /* 0x000fe40000000000 */
[----:B------:R-:W-:Y:S02]  /*10e90*/  ISETP.LT.U32.OR.EX P1, PT, R5, R43, !P1, P2 ;  /* 0x0000002b0500720c */ /* 0x000fe40004f21520 */
[----:B------:R-:W-:Y:S02]  /*10ea0*/  IADD3 R5, P2, PT, R21, -R48, RZ ;  /* 0x8000003015057210 */ /* 0x000fe40007f5e0ff */
[----:B------:R-:W-:Y:S02]  /*10eb0*/  SEL R0, RZ, 0x1, !P1 ;  /* 0x00000001ff007807 */ /* 0x000fe40004800000 */
[----:B------:R-:W-:Y:S01]  /*10ec0*/  IADD3 R13, P0, PT, R13, -R2, RZ ;  /* 0x800000020d0d7210 */ /* 0x000fe20007f1e0ff */
[----:B------:R-:W-:Y:S01]  /*10ed0*/  IMAD.X R7, R4, 0x1, ~R49, P2 ;  /* 0x0000000104077824 */ /* 0x000fe200010e0e31 */
[----:B------:R-:W-:-:S03]  /*10ee0*/  ISETP.GE.U32.AND P2, PT, R5, R0, PT ;  /* 0x000000000500720c */ /* 0x000fc60003f46070 */
[----:B------:R-:W-:Y:S01]  /*10ef0*/  IMAD.X R10, R10, 0x1, ~R3, P0 ;  /* 0x000000010a0a7824 */ /* 0x000fe200000e0e03 */
[----:B------:R-:W-:-:S04]  /*10f00*/  ISETP.GE.U32.AND.EX P2, PT, R7, RZ, PT, P2 ;  /* 0x000000ff0700720c */ /* 0x000fc80003f46120 */
[----:B------:R-:W-:Y:S02]  /*10f10*/  ISETP.LT.U32.OR.EX P2, PT, R4, R49, !P2, P3 ;  /* 0x000000310400720c */ /* 0x000fe40005741530 */
[----:B------:R-:W-:Y:S02]  /*10f20*/  SEL R4, RZ, 0xffffffff, !P1 ;  /* 0xffffffffff047807 */ /* 0x000fe40004800000 */
[----:B------:R-:W-:Y:S02]  /*10f30*/  SEL R0, RZ, 0xffffffff, !P2 ;  /* 0xffffffffff007807 */ /* 0x000fe40005000000 */
[----:B------:R-:W-:Y:S02]  /*10f40*/  IADD3 R2, P2, PT, R4, R5, RZ ;  /* 0x0000000504027210 */ /* 0x000fe40007f5e0ff */
[----:B------:R-:W-:Y:S02]  /*10f50*/  IADD3 R6, P1, PT, R8, R9, RZ ;  /* 0x0000000908067210 */ /* 0x000fe40007f3e0ff */
[----:B------:R-:W-:Y:S01]  /*10f60*/  IADD3 R15, P3, P4, R0, -UR4, R15 ;  /* 0x80000004000f7c10 */ /* 0x000fe2000fc7e00f */
[----:B------:R-:W-:-:S02]  /*10f70*/  IMAD.X R3, R4, 0x1, R7, P2 ;  /* 0x0000000104037824 */ /* 0x000fc400010e0607 */
[----:B------:R-:W-:Y:S01]  /*10f80*/  IMAD.X R5, R8, 0x1, R11, P1 ;  /* 0x0000000108057824 */ /* 0x000fe200008e060b */
[----:B------:R-:W-:Y:S01]  /*10f90*/  IADD3.X R17, PT, PT, R0, ~UR5, R17, P3, P4 ;  /* 0x8000000500117c10 */ /* 0x000fe20009fe8411 */
[----:B------:R-:W-:Y:S02]  /*10fa0*/  IMAD.MOV.U32 R21, RZ, RZ, R2 ;  /* 0x000000ffff157224 */ /* 0x000fe400078e0002 */
[----:B------:R-:W-:-:S07]  /*10fb0*/  IMAD.MOV.U32 R4, RZ, RZ, R3 ;  /* 0x000000ffff047224 */ /* 0x000fce00078e0003 */
.L_x_123:
[----:B------:R-:W-:-:S04]  /*10fc0*/  IADD3 R49, P1, PT, R62, R13, RZ ;  /* 0x0000000d3e317210 */ /* 0x000fc80007f3e0ff */
[----:B------:R-:W-:Y:S01]  /*10fd0*/  ISETP.GE.U32.AND P0, PT, R49, R13, PT ;  /* 0x0000000d3100720c */ /* 0x000fe20003f06070 */
[----:B------:R-:W-:-:S05]  /*10fe0*/  IMAD.X R63, R63, 0x1, R10, P1 ;  /* 0x000000013f3f7824 */ /* 0x000fca00008e060a */
[----:B------:R-:W-:-:S04]  /*10ff0*/  ISETP.GE.U32.AND.EX P0, PT, R63, R10, PT, P0 ;  /* 0x0000000a3f00720c */ /* 0x000fc80003f06100 */
[----:B------:R-:W-:-:S04]  /*11000*/  SEL R0, RZ, 0x1, P0 ;  /* 0x00000001ff007807 */ /* 0x000fc80000000000 */
[----:B------:R-:W-:-:S04]  /*11010*/  IADD3 R0, P0, PT, R6, R0, RZ ;  /* 0x0000000006007210 */ /* 0x000fc80007f1e0ff */
[----:B------:R-:W-:Y:S01]  /*11020*/  IADD3 R40, P2, PT, R19, R0, RZ ;  /* 0x0000000013287210 */ /* 0x000fe20007f5e0ff */
        /* <DEDUP_REMOVED lines=19> */
[----:B------:R-:W-:Y:S02]  /*11160*/  IADD3.X R2, PT, PT, R17, RZ, RZ, P1, P2 ;  /* 0x000000ff11027210 */ /* 0x000fe40000fe44ff */
[-C--:B------:R-:W-:Y:S02]  /*11170*/  IADD3 R47, P2, PT, R46, R0.reuse, RZ ;  /* 0x000000002e2f7210 */ /* 0x080fe40007f5e0ff */
        /* <DEDUP_REMOVED lines=8> */
[----:B------:R-:W-:Y:S01]  /*11200*/  ISETP.GE.U32.AND P0, PT, R47, UR4, PT ;  /* 0x000000042f007c0c */ /* 0x000fe2000bf06070 */
[----:B------:R-:W-:-:S03]  /*11210*/  IMAD.MOV.U32 R46, RZ, RZ, R63 ;  /* 0x000000ffff2e7224 */ /* 0x000fc600078e003f */
[----:B------:R-:W-:-:S13]  /*11220*/  ISETP.GE.U32.AND.EX P0, PT, R44, UR5, PT, P0 ;  /* 0x000000052c007c0c */ /* 0x000fda000bf06100 */
[----:B------:R-:W-:Y:S05]  /*11230*/  @!P0 BRA `(.L_x_125) ;  /* 0x0000000000c08947 */ /* 0x000fea0003800000 */
[----:B------:R-:W0:Y:S02]  /*11240*/  LDCU.64 UR6, c[0x3][0x10] ;  /* 0x00c00200ff0677ac */ /* 0x000e240008000a00 */
[----:B0-----:R-:W-:-:S04]  /*11250*/  ISETP.GT.U32.AND P0, PT, R45, UR6, PT ;  /* 0x000000062d007c0c */ /* 0x001fc8000bf04070 */
[----:B------:R-:W-:-:S13]  /*11260*/  ISETP.GT.U32.AND.EX P0, PT, R42, UR7, PT, P0 ;  /* 0x000000072a007c0c */ /* 0x000fda000bf04100 */
[----:B------:R-:W-:Y:S05]  /*11270*/  @P0 BRA `(.L_x_124) ;  /* 0x00000000003c0947 */ /* 0x000fea0003800000 */
        /* <DEDUP_REMOVED lines=8> */
[----:B------:R-:W0:Y:S01]  /*11300*/  LDCU.64 UR8, c[0x3][URZ] ;  /* 0x00c00000ff0877ac */ /* 0x000e220008000a00 */
[----:B------:R-:W-:Y:S01]  /*11310*/  ISETP.LT.U32.AND P1, PT, R40, UR6, PT ;  /* 0x0000000628007c0c */ /* 0x000fe2000bf21070 */
[----:B------:R-:W-:Y:S01]  /*11320*/  IMAD.MOV.U32 R46, RZ, RZ, R63 ;  /* 0x000000ffff2e7224 */ /* 0x000fe200078e003f */
[----:B0-----:R-:W-:-:S04]  /*11330*/  ISETP.GE.U32.AND P0, PT, R49, UR8, PT ;  /* 0x0000000831007c0c */ /* 0x001fc8000bf06070 */
[----:B------:R-:W-:-:S04]  /*11340*/  ISETP.GE.U32.AND.EX P0, PT, R63, UR9, PT, P0 ;  /* 0x000000093f007c0c */ /* 0x000fc8000bf06100 */
[----:B------:R-:W-:-:S13]  /*11350*/  ISETP.LT.U32.OR.EX P0, PT, R43, UR7, !P0, P1 ;  /* 0x000000072b007c0c */ /* 0x000fda000c701510 */
[----:B------:R-:W-:Y:S05]  /*11360*/  @P0 BRA `(.L_x_125) ;  /* 0x0000000000740947 */ /* 0x000fea0003800000 */
.L_x_124:
        /* <DEDUP_REMOVED lines=29> */
.L_x_125:
        /* <DEDUP_REMOVED lines=22> */
[----:B------:R-:W-:Y:S01]  /*116a0*/  IMAD.MOV.U32 R12, RZ, RZ, R11 ;  /* 0x000000ffff0c7224 */ /* 0x000fe200078e000b */
[----:B------:R-:W-:Y:S01]  /*116b0*/  ISETP.GE.U32.AND P2, PT, R58, R15, PT ;  /* 0x0000000f3a00720c */ /* 0x000fe20003f46070 */
[----:B------:R-:W-:-:S04]  /*116c0*/  IMAD.WIDE.U32 R22, R45, R49, RZ ;  /* 0x000000312d167225 */ /* 0x000fc800078e00ff */
[----:B------:R-:W-:-:S04]  /*116d0*/  IMAD.WIDE.U32 R2, P1, R45, R46, R2 ;  /* 0x0000002e2d027225 */ /* 0x000fc80007820002 */
[----:B------:R-:W-:Y:S01]  /*116e0*/  IMAD.WIDE.U32.X R8, R43, R46, R12, P6 ;  /* 0x0000002e2b087225 */ /* 0x000fe200030e040c */
[----:B------:R-:W-:Y:S02]  /*116f0*/  SEL R13, RZ, 0x1, P0 ;  /* 0x00000001ff0d7807 */ /* 0x000fe40000000000 */
[----:B------:R-:W-:Y:S01]  /*11700*/  IADD3 R0, P0, PT, R23, R2, RZ ;  /* 0x0000000217007210 */ /* 0x000fe20007f1e0ff */
[----:B------:R-:W-:Y:S01]  /*11710*/  IMAD.X R15, RZ, RZ, RZ, P5 ;  /* 0x000000ffff0f7224 */ /* 0x000fe200028e06ff */
[----:B------:R-:W-:Y:S01]  /*11720*/  IADD3 R6, P5, P6, R22, R8, R13 ;  /* 0x0000000816067210 */ /* 0x000fe20007ebe00d */
[----:B------:R-:W-:Y:S02]  /*11730*/  IMAD.X R23, R16, 0x1, R17, P4 ;  /* 0x0000000110177824 */ /* 0x000fe400020e0611 */
[----:B------:R-:W-:-:S03]  /*11740*/  IMAD.WIDE.U32 R10, R43, R40, RZ ;  /* 0x000000282b0a7225 */ /* 0x000fc600078e00ff */
[----:B------:R-:W-:Y:S01]  /*11750*/  ISETP.GE.U32.AND.EX P2, PT, R23, R16, PT, P2 ;  /* 0x000000101700720c */ /* 0x000fe20003f46120 */
[----:B------:R-:W-:Y:S01]  /*11760*/  IMAD.MOV.U32 R14, RZ, RZ, R7 ;  /* 0x000000ffff0e7224 */ /* 0x000fe200078e0007 */
[----:B------:R-:W-:Y:S01]  /*11770*/  IADD3.X R7, PT, PT, R0, R9, RZ, P5, P6 ;  /* 0x0000000900077210 */ /* 0x000fe20002fec4ff */
[----:B------:R-:W-:Y:S01]  /*11780*/  IMAD.WIDE.U32 R10, P4, R40, R43, R10 ;  /* 0x0000002b280a7225 */ /* 0x000fe2000788000a */
[----:B------:R-:W-:-:S03]  /*11790*/  SEL R59, RZ, 0x1, P2 ;  /* 0x00000001ff3b7807 */ /* 0x000fc60001000000 */
[----:B------:R-:W-:-:S04]  /*117a0*/  IMAD.WIDE.U32.X R14, R43, R46, R14, P3 ;  /* 0x0000002e2b0e7225 */ /* 0x000fc800018e040e */
[----:B------:R-:W-:-:S04]  /*117b0*/  IMAD.WIDE.U32 R12, R40, R40, R6 ;  /* 0x00000028280c7225 */ /* 0x000fc800078e0006 */
[----:B------:R-:W-:Y:S01]  /*117c0*/  IMAD.WIDE.U32 R8, R46, R45, RZ ;  /* 0x0000002d2e087225 */ /* 0x000fe200078e00ff */
[----:B------:R-:W-:-:S03]  /*117d0*/  IADD3 R59, P2, P3, R12, R14, R59 ;  /* 0x0000000e0c3b7210 */ /* 0x000fc60007b5e03b */
[----:B------:R-:W-:Y:S02]  /*117e0*/  IMAD.IADD R19, R10, 0x1, R13 ;  /* 0x000000010a137824 */ /* 0x000fe400078e020d */
[----:B------:R-:W-:-:S03]  /*117f0*/  IMAD.WIDE.U32 R16, R40, R40, RZ ;  /* 0x0000002828107225 */ /* 0x000fc600078e00ff */
[----:B------:R-:W-:Y:S01]  /*11800*/  IADD3.X R2, PT, PT, R19, R15, RZ, P2, P3 ;  /* 0x0000000f13027210 */ /* 0x000fe200017e64ff */
[----:B------:R-:W-:Y:S01]  /*11810*/  IMAD.WIDE.U32 R8, P5, R42, R49, R8 ;  /* 0x000000312a087225 */ /* 0x000fe200078a0008 */
[----:B------:R-:W-:Y:S02]  /*11820*/  ISETP.GE.U32.AND P2, PT, R12, R6, PT ;  /* 0x000000060c00720c */ /* 0x000fe40003f46070 */
[----:B------:R-:W-:Y:S01]  /*11830*/  ISETP.GE.U32.AND P3, PT, R59, R12, PT ;  /* 0x0000000c3b00720c */ /* 0x000fe20003f66070 */
[----:B------:R-:W-:Y:S01]  /*11840*/  IMAD.X R13, RZ, RZ, RZ, P4 ;  /* 0x000000ffff0d7224 */ /* 0x000fe200020e06ff */
[----:B------:R-:W-:Y:S01]  /*11850*/  IADD3 RZ, P6, PT, R17, R10, RZ ;  /* 0x0000000a11ff7210 */ /* 0x000fe20007fde0ff */
[----:B------:R-:W-:Y:S01]  /*11860*/  IMAD.WIDE.U32 R16, R49, R45, RZ ;  /* 0x0000002d31107225 */ /* 0x000fe200078e00ff */
[----:B------:R-:W-:Y:S02]  /*11870*/  ISETP.GE.U32.AND.EX P2, PT, R19, R7, PT, P2 ;  /* 0x000000071300720c */ /* 0x000fe40003f46120 */
[----:B------:R-:W-:Y:S01]  /*11880*/  ISETP.GE.U32.AND.EX P3, PT, R2, R19, PT, P3 ;  /* 0x000000130200720c */ /* 0x000fe20003f66130 */
[----:B------:R-:W-:Y:S01]  /*11890*/  IMAD.MOV.U32 R12, RZ, RZ, R11 ;  /* 0x000000ffff0c7224 */ /* 0x000fe200078e000b */
[----:B------:R-:W-:Y:S01]  /*118a0*/  IADD3 RZ, P4, PT, R17, R8, RZ ;  /* 0x0000000811ff7210 */ /* 0x000fe20007f9e0ff */
[----:B------:R-:W-:Y:S01]  /*118b0*/  IMAD.X R11, RZ, RZ, RZ, P5 ;  /* 0x000000ffff0b7224 */ /* 0x000fe200028e06ff */
[----:B------:R-:W-:Y:S01]  /*118c0*/  ISETP.GE.U32.AND P5, PT, R6, R22, PT ;  /* 0x000000160600720c */ /* 0x000fe20003fa6070 */
[----:B------:R-:W-:Y:S01]  /*118d0*/  IMAD.WIDE.U32 R14, R44, R49, RZ ;  /* 0x000000312c0e7225 */ /* 0x000fe200078e00ff */
[----:B------:R-:W-:-:S02]  /*118e0*/  SEL R6, RZ, 0x1, P2 ;  /* 0x00000001ff067807 */ /* 0x000fc40001000000 */
[----:B------:R-:W-:Y:S01]  /*118f0*/  SEL R65, RZ, 0x1, P3 ;  /* 0x00000001ff417807 */ /* 0x000fe20001800000 */
[----:B------:R-:W-:Y:S01]  /*11900*/  IMAD.WIDE.U32.X R12, R43, R43, R12, P6 ;  /* 0x0000002b2b0c7225 */ /* 0x000fe200030e040c */
[----:B------:R-:W-:-:S03]  /*11910*/  ISETP.GE.U32.AND.EX P2, PT, R7, R0, PT, P5 ;  /* 0x000000000700720c */ /* 0x000fc60003f46150 */
[----:B------:R-:W-:Y:S01]  /*11920*/  IMAD.MOV.U32 R10, RZ, RZ, R9 ;  /* 0x000000ffff0a7224 */ /* 0x000fe200078e0009 */
[----:B------:R-:W-:Y:S01]  /*11930*/  IADD3 R65, P3, P5, R65, R12, R6 ;  /* 0x0000000c41417210 */ /* 0x000fe20007d7e006 */
[C---:B------:R-:W-:Y:S01]  /*11940*/  IMAD.WIDE.U32 R18, R47.reuse, R49, RZ ;  /* 0x000000312f127225 */ /* 0x040fe200078e00ff */
        /* <DEDUP_REMOVED lines=23> */
[----:B------:R-:W-:Y:S02]  /*11ac0*/  IMAD.MOV.U32 R62, RZ, RZ, R61 ;  /* 0x000000ffff3e7224 */ /* 0x000fe400078e003d */
[----:B------:R-:W-:-:S04]  /*11ad0*/  IMAD.WIDE.U32 R64, R40, R45, RZ ;  /* 0x0000002d28407225 */ /* 0x000fc800078e00ff */
[----:B------:R-:W-:Y:S01]  /*11ae0*/  IMAD.X R21, R17, 0x1, R48, P4 ;  /* 0x0000000111157824 */ /* 0x000fe200020e0630 */
[----:B------:R-:W-:Y:S01]  /*11af0*/  IADD3 R22, P4, PT, R59, R22, RZ ;  /* 0x000000163b167210 */ /* 0x000fe20007f9e0ff */
        /* <DEDUP_REMOVED lines=16> */
[----:B------:R-:W-:Y:S01]  /*11c00*/  IMAD.IADD R3, R10, 0x1, R3 ;  /* 0x000000010a037824 */ /* 0x000fe200078e0203 */
[----:B------:R-:W-:Y:S01]  /*11c10*/  SEL R6, RZ, 0x1, P0 ;  /* 0x00000001ff067807 */ /* 0x000fe20000000000 */
[----:B------:R-:W-:Y:S01]  /*11c20*/  IMAD.WIDE.U32.X R12, R43, R42, R12, P5 ;  /* 0x0000002a2b0c7225 */ /* 0x000fe200028e040c */
[C---:B------:R-:W-:Y:S02]  /*11c30*/  IADD3 R59, P1, P5, R2.reuse, R64, R59 ;  /* 0x00000040023b7210 */ /* 0x040fe40007d3e03b */
[----:B------:R-:W-:Y:S01]  /*11c40*/  SEL R17, RZ, 0x1, P3 ;  /* 0x00000001ff117807 */ /* 0x000fe20001800000 */
[----:B------:R-:W-:Y:S01]  /*11c50*/  IMAD.WIDE.U32 R60, R45, R40, RZ ;  /* 0x000000282d3c7225 */ /* 0x000fe200078e00ff */
[----:B------:R-:W-:Y:S02]  /*11c60*/  IADD3.X R0, PT, PT, R3, R65, RZ, P1, P5 ;  /* 0x0000004103007210 */ /* 0x000fe40000fea4ff */
[----:B------:R-:W-:Y:S01]  /*11c70*/  ISETP.GE.U32.AND P3, PT, R2, R20, PT ;  /* 0x000000140200720c */ /* 0x000fe20003f66070 */
[----:B------:R-:W-:Y:S01]  /*11c80*/  IMAD.MOV.U32 R8, RZ, RZ, R11 ;  /* 0x000000ffff087224 */ /* 0x000fe200078e000b */
[----:B------:R-:W-:Y:S01]  /*11c90*/  IADD3 RZ, P4, PT, R10, R61, RZ ;  /* 0x0000003d0aff7210 */ /* 0x000fe20007f9e0ff */
[----:B------:R-:W-:Y:S01]  /*11ca0*/  IMAD.WIDE.U32 R60, R47, R40, RZ ;  /* 0x000000282f3c7225 */ /* 0x000fe200078e00ff */
[----:B------:R-:W-:-:S02]  /*11cb0*/  ISETP.GE.U32.AND P1, PT, R59, R2, PT ;  /* 0x000000023b00720c */ /* 0x000fc40003f26070 */
[----:B------:R-:W-:Y:S01]  /*11cc0*/  IADD3 R10, P0, PT, R69, R62, RZ ;  /* 0x0000003e450a7210 */ /* 0x000fe20007f1e0ff */
[----:B------:R-:W-:Y:S01]  /*11cd0*/  IMAD.MOV.U32 R60, RZ, RZ, R15 ;  /* 0x000000ffff3c7224 */ /* 0x000fe200078e000f */
[----:B------:R-:W-:Y:S02]  /*11ce0*/  ISETP.GE.U32.AND.EX P3, PT, R3, R21, PT, P3 ;  /* 0x000000150300720c */ /* 0x000fe40003f66130 */
[----:B------:R-:W-:Y:S01]  /*11cf0*/  ISETP.GE.U32.AND.EX P1, PT, R0, R3, PT, P1 ;  /* 0x000000030000720c */ /* 0x000fe20003f26110 */
[----:B------:R-:W-:Y:S01]  /*11d00*/  IMAD.X R11, RZ, RZ, R63, P0 ;  /* 0x000000ffff0b7224 */ /* 0x000fe200000e063f */
[----:B------:R-:W-:Y:S01]  /*11d10*/  IADD3 R17, P0, P5, R17, R12, R6 ;  /* 0x0000000c11117210 */ /* 0x000fe20007d1e006 */
[----:B------:R-:W-:Y:S01]  /*11d20*/  IMAD.WIDE.U32.X R2, R43, R42, R8, P4 ;  /* 0x0000002a2b027225 */ /* 0x000fe200020e0408 */
[----:B------:R-:W-:Y:S02]  /*11d30*/  SEL R12, RZ, 0x1, P3 ;  /* 0x00000001ff0c7807 */ /* 0x000fe40001800000 */
[----:B------:R-:W-:Y:S01]  /*11d40*/  SEL R63, RZ, 0x1, P1 ;  /* 0x00000001ff3f7807 */ /* 0x000fe20000800000 */
[----:B------:R-:W-:Y:S01]  /*11d50*/  IMAD.WIDE.U32 R6, R44, R40, RZ ;  /* 0x000000282c067225 */ /* 0x000fe200078e00ff */
[----:B------:R-:W-:-:S02]  /*11d60*/  IADD3.X R20, PT, PT, RZ, R13, RZ, P0, P5 ;  /* 0x0000000dff147210 */ /* 0x000fc400007ea4ff */
[----:B------:R-:W-:Y:S01]  /*11d70*/  IADD3 R63, P0, P1, R63, R2, R12 ;  /* 0x000000023f3f7210 */ /* 0x000fe2000791e00c */
[----:B------:R-:W-:-:S03]  /*11d80*/  IMAD.WIDE.U32 R8, R40, R47, R10 ;  /* 0x0000002f28087225 */ /* 0x000fc600078e000a */
[----:B------:R-:W-:Y:S01]  /*11d90*/  IADD3.X R14, PT, PT, RZ, R3, RZ, P0, P1 ;  /* 0x00000003ff0e7210 */ /* 0x000fe200007e24ff */
[-C--:B------:R-:W-:Y:S01]  /*11da0*/  IMAD.WIDE.U32 R12, P4, R43, R47.reuse, R6 ;  /* 0x0000002f2b0c7225 */ /* 0x080fe20007880006 */
[----:B------:R-:W-:Y:S02]  /*11db0*/  IADD3 R2, P0, PT, R17, R8, RZ ;  /* 0x0000000811027210 */ /* 0x000fe40007f1e0ff */
[----:B------:R-:W-:Y:S01]  /*11dc0*/  ISETP.GE.U32.AND P3, PT, R8, R10, PT ;  /* 0x0000000a0800720c */ /* 0x000fe20003f66070 */
[----:B------:R-:W-:Y:S01]  /*11dd0*/  IMAD.WIDE.U32 R6, R43, R47, RZ ;  /* 0x0000002f2b067225 */ /* 0x000fe200078e00ff */
[----:B------:R-:W-:-:S03]  /*11de0*/  ISETP.GE.U32.AND P1, PT, R2, R8, PT ;  /* 0x000000080200720c */ /* 0x000fc60003f26070 */
[----:B------:R-:W-:Y:S02]  /*11df0*/  IMAD.IADD R21, R9, 0x1, R12 ;  /* 0x0000000109157824 */ /* 0x000fe400078e020c */
[----:B------:R-:W-:-:S03]  /*11e00*/  IMAD.WIDE.U32 R16, R40, R47, RZ ;  /* 0x0000002f28107225 */ /* 0x000fc600078e00ff */
[----:B------:R-:W-:Y:S01]  /*11e10*/  ISETP.GE.U32.AND.EX P3, PT, R21, R11, PT, P3 ;  /* 0x0000000b1500720c */ /* 0x000fe20003f66130 */
[----:B------:R-:W-:-:S03]  /*11e20*/  IMAD.WIDE.U32 R6, P5, R40, R44, R6 ;  /* 0x0000002c28067225 */ /* 0x000fc600078a0006 */
[----:B------:R-:W-:Y:S01]  /*11e30*/  SEL R48, RZ, 0x1, P3 ;  /* 0x00000001ff307807 */ /* 0x000fe20001800000 */
[----:B------:R-:W-:Y:S01]  /*11e40*/  IMAD.X R3, R21, 0x1, R20, P0 ;  /* 0x0000000115037824 */ /* 0x000fe200000e0614 */
[----:B------:R-:W-:Y:S01]  /*11e50*/  IADD3 RZ, P0, PT, R17, R6, RZ ;  /* 0x0000000611ff7210 */ /* 0x000fe20007f1e0ff */
[----:B------:R-:W-:-:S03]  /*11e60*/  IMAD.WIDE.U32 R8, R42, R45, RZ ;  /* 0x0000002d2a087225 */ /* 0x000fc600078e00ff */
[----:B------:R-:W-:Y:S01]  /*11e70*/  ISETP.GE.U32.AND.EX P1, PT, R3, R21, PT, P1 ;  /* 0x000000150300720c */ /* 0x000fe20003f26110 */
[----:B------:R-:W-:-:S03]  /*11e80*/  IMAD.WIDE.U32 R20, R45, R45, R2 ;  /* 0x0000002d2d147225 */ /* 0x000fc600078e0002 */
[----:B------:R-:W-:Y:S01]  /*11e90*/  SEL R65, RZ, 0x1, P1 ;  /* 0x00000001ff417807 */ /* 0x000fe20000800000 */
[----:B------:R-:W-:Y:S01]  /*11ea0*/  IMAD.WIDE.U32 R16, P3, R45, R42, R8 ;  /* 0x0000002a2d107225 */ /* 0x000fe20007860008 */
[----:B------:R-:W-:-:S03]  /*11eb0*/  ISETP.GE.U32.AND P1, PT, R20, R2, PT ;  /* 0x000000021400720c */ /* 0x000fc60003f26070 */
[----:B------:R-:W-:-:S04]  /*11ec0*/  IMAD.WIDE.U32 R10, R45, R45, RZ ;  /* 0x0000002d2d0a7225 */ /* 0x000fc800078e00ff */
[----:B------:R-:W-:Y:S01]  /*11ed0*/  IMAD.X R9, RZ, RZ, RZ, P5 ;  /* 0x000000ffff097224 */ /* 0x000fe200028e06ff */
[----:B------:R-:W-:Y:S01]  /*11ee0*/  IADD3 RZ, P5, PT, R11, R16, RZ ;  /* 0x000000100bff7210 */ /* 0x000fe20007fbe0ff */
[----:B------:R-:W-:Y:S02]  /*11ef0*/  IMAD.MOV.U32 R8, RZ, RZ, R7 ;  /* 0x000000ffff087224 */ /* 0x000fe400078e0007 */
[----:B------:R-:W-:Y:S02]  /*11f00*/  IMAD.IADD R21, R16, 0x1, R21 ;  /* 0x0000000110157824 */ /* 0x000fe400078e0215 */
[----:B------:R-:W-:Y:S01]  /*11f10*/  IMAD.WIDE.U32.X R8, R43, R44, R8, P0 ;  /* 0x0000002c2b087225 */ /* 0x000fe200000e0408 */
[----:B------:R-:W-:Y:S02]  /*11f20*/  IADD3 R2, P0, PT, R63, R20, RZ ;  /* 0x000000143f027210 */ /* 0x000fe40007f1e0ff */
[----:B------:R-:W-:Y:S01]  /*11f30*/  ISETP.GE.U32.AND.EX P1, PT, R21, R3, PT, P1 ;  /* 0x000000031500720c */ /* 0x000fe20003f26110 */
[----:B------:R-:W-:-:S04]  /*11f40*/  IMAD.WIDE.U32 R6, R42, R47, RZ ;  /* 0x0000002f2a067225 */ /* 0x000fc800078e00ff */
[----:B------:R-:W-:Y:S01]  /*11f50*/  IMAD.X R11, RZ, RZ, RZ, P3 ;  /* 0x000000ffff0b7224 */ /* 0x000fe200018e06ff */
[----:B------:R-:W-:Y:S01]  /*11f60*/  IADD3 RZ, P3, PT, R12, R61, RZ ;  /* 0x0000003d0cff7210 */ /* 0x000fe20007f7e0ff */
[----:B------:R-:W-:Y:S02]  /*11f70*/  IMAD.MOV.U32 R10, RZ, RZ, R17 ;  /* 0x000000ffff0a7224 */ /* 0x000fe400078e0011 */
[----:B------:R-:W-:Y:S01]  /*11f80*/  IMAD.X R3, R21, 0x1, R14, P0 ;  /* 0x0000000115037824 */ /* 0x000fe200000e060e */
[----:B------:R-:W-:Y:S01]  /*11f90*/  ISETP.GE.U32.AND P0, PT, R2, R20, PT ;  /* 0x000000140200720c */ /* 0x000fe20003f06070 */
[----:B------:R-:W-:Y:S01]  /*11fa0*/  IMAD.WIDE.U32.X R10, R42, R42, R10, P5 ;  /* 0x0000002a2a0a7225 */ /* 0x000fe200028e040a */
[----:B------:R-:W-:Y:S02]  /*11fb0*/  SEL R14, RZ, 0x1, P1 ;  /* 0x00000001ff0e7807 */ /* 0x000fe40000800000 */
[----:B------:R-:W-:Y:S01]  /*11fc0*/  IADD3 R18, P1, PT, R59, R18, RZ ;  /* 0x000000123b127210 */ /* 0x000fe20007f3e0ff */
[----:B------:R-:W-:Y:S01]  /*11fd0*/  IMAD.WIDE.U32 R16, R45, R47, RZ ;  /* 0x0000002f2d107225 */ /* 0x000fe200078e00ff */
[----:B------:R-:W-:-:S03]  /*11fe0*/  ISETP.GE.U32.AND.EX P0, PT, R3, R21, PT, P0 ;  /* 0x000000150300720c */ /* 0x000fc60003f06100 */
[----:B------:R-:W-:-:S04]  /*11ff0*/  IMAD.WIDE.U32 R6, P5, R45, R44, R6 ;  /* 0x0000002c2d067225 */ /* 0x000fc800078a0006 */
[----:B------:R-:W-:Y:S01]  /*12000*/  IMAD.X R61, RZ, RZ, RZ, P6 ;  /* 0x000000ffff3d7224 */ /* 0x000fe200030e06ff */
[----:B------:R-:W-:Y:S01]  /*12010*/  IADD3 RZ, P6, PT, R17, R6, RZ ;  /* 0x0000000611ff7210 */ /* 0x000fe20007fde0ff */
[----:B------:R-:W-:Y:S01]  /*12020*/  IMAD.X R17, R0, 0x1, R25, P1 ;  /* 0x0000000100117824 */ /* 0x000fe200008e0619 */
[----:B------:R-:W-:Y:S01]  /*12030*/  ISETP.GE.U32.AND P1, PT, R18, R59, PT ;  /* 0x0000003b1200720c */ /* 0x000fe20003f26070 */
[----:B------:R-:W-:Y:S01]  /*12040*/  IMAD.X R15, RZ, RZ, RZ, P4 ;  /* 0x000000ffff0f7224 */ /* 0x000fe200020e06ff */
[----:B------:R-:W-:Y:S01]  /*12050*/  SEL R59, RZ, 0x1, P0 ;  /* 0x00000001ff3b7807 */ /* 0x000fe20000000000 */
[----:B------:R-:W-:Y:S01]  /*12060*/  IMAD.WIDE.U32 R20, R40, R47, R2 ;  /* 0x0000002f28147225 */ /* 0x000fe200078e0002 */
[----:B------:R-:W-:Y:S02]  /*12070*/  IADD3 R8, P0, P4, R65, R8, R48 ;  /* 0x0000000841087210 */ /* 0x000fe40007c1e030 */
[----:B------:R-:W-:Y:S01]  /*12080*/  ISETP.GE.U32.AND.EX P1, PT, R17, R0, PT, P1 ;  /* 0x000000001100720c */ /* 0x000fe20003f26110 */
[----:B------:R-:W-:Y:S01]  /*12090*/  IMAD.WIDE.U32.X R60, R44, R46, R60, P2 ;  /* 0x0000002e2c3c7225 */ /* 0x000fe200010e043c */
[----:B------:R-:W-:-:S02]  /*120a0*/  IADD3.X R9, PT, PT, RZ, R9, RZ, P0, P4 ;  /* 0x00000009ff097210 */ /* 0x000fc400007e84ff */
[----:B------:R-:W-:Y:S01]  /*120b0*/  IADD3 R59, P4, P0, R59, R10, R14 ;  /* 0x0000000a3b3b7210 */ /* 0x000fe2000789e00e */
[----:B------:R-:W-:Y:S01]  /*120c0*/  IMAD.WIDE.U32 R64, R44, R45, RZ ;  /* 0x0000002d2c407225 */ /* 0x000fe200078e00ff */
[----:B------:R-:W-:Y:S02]  /*120d0*/  SEL R63, RZ, 0x1, P1 ;  /* 0x00000001ff3f7807 */ /* 0x000fe40000800000 */
[----:B------:R-:W-:Y:S01]  /*120e0*/  IADD3.X R0, PT, PT, RZ, R11, RZ, P4, P0 ;  /* 0x0000000bff007210 */ /* 0x000fe200027e04ff */
[----:B------:R-:W-:Y:S01]  /*120f0*/  IMAD.MOV.U32 R14, RZ, RZ, R13 ;  /* 0x000000ffff0e7224 */ /* 0x000fe200078e000d */
[----:B------:R-:W-:Y:S01]  /*12100*/  IADD3 R63, P2, P1, R20, R60, R63 ;  /* 0x0000003c143f7210 */ /* 0x000fe2000795e03f */
[----:B------:R-:W-:Y:S01]  /*12110*/  IMAD.IADD R21, R12, 0x1, R21 ;  /* 0x000000010c157824 */ /* 0x000fe200078e0215 */
[----:B------:R-:W-:Y:S01]  /*12120*/  ISETP.GE.U32.AND P0, PT, R20, R2, PT ;  /* 0x000000021400720c */ /* 0x000fe20003f06070 */
[----:B------:R-:W-:-:S03]  /*12130*/  IMAD.WIDE.U32 R12, R45, R47, R8 ;  /* 0x0000002f2d0c7225 */ /* 0x000fc600078e0008 */
[C---:B------:R-:W-:Y:S01]  /*12140*/  ISETP.GE.U32.AND.EX P0, PT, R21.reuse, R3, PT, P0 ;  /* 0x000000031500720c */ /* 0x040fe20003f06100 */
[----:B------:R-:W-:Y:S01]  /*12150*/  IMAD.WIDE.U32 R10, P4, R42, R47, R64 ;  /* 0x0000002f2a0a7225 */ /* 0x000fe20007880040 */
[----:B------:R-:W-:Y:S02]  /*12160*/  IADD3.X R64, PT, PT, R21, R61, RZ, P2, P1 ;  /* 0x0000003d15407210 */ /* 0x000fe400017e24ff */
[----:B------:R-:W-:Y:S01]  /*12170*/  ISETP.GE.U32.AND P1, PT, R63, R20, PT ;  /* 0x000000143f00720c */ /* 0x000fe20003f26070 */
[----:B------:R-:W-:Y:S01]  /*12180*/  IMAD.WIDE.U32.X R14, R43, R44, R14, P3 ;  /* 0x0000002c2b0e7225 */ /* 0x000fe200018e040e */
[----:B------:R-:W-:Y:S02]  /*12190*/  IADD3 R2, P3, PT, R59, R12, RZ ;  /* 0x0000000c3b027210 */ /* 0x000fe40007f7e0ff */
[----:B------:R-:W-:Y:S01]  /*121a0*/  ISETP.GE.U32.AND.EX P1, PT, R64, R21, PT, P1 ;  /* 0x000000154000720c */ /* 0x000fe20003f26110 */
[----:B------:R-:W-:Y:S01]  /*121b0*/  IMAD.IADD R25, R13, 0x1, R10 ;  /* 0x000000010d197824 */ /* 0x000fe200078e020a */
[----:B------:R-:W-:Y:S01]  /*121c0*/  ISETP.GE.U32.AND P2, PT, R12, R8, PT ;  /* 0x000000080c00720c */ /* 0x000fe20003f46070 */
[----:B------:R-:W-:Y:S01]  /*121d0*/  IMAD.X R13, RZ, RZ, RZ, P5 ;  /* 0x000000ffff0d7224 */ /* 0x000fe200028e06ff */
[----:B------:R-:W-:Y:S01]  /*121e0*/  SEL R61, RZ, 0x1, P1 ;  /* 0x00000001ff3d7807 */ /* 0x000fe20000800000 */
[----:B------:R-:W-:Y:S01]  /*121f0*/  IMAD.X R3, R25, 0x1, R0, P3 ;  /* 0x0000000119037824 */ /* 0x000fe200018e0600 */
[----:B------:R-:W-:Y:S01]  /*12200*/  ISETP.GE.U32.AND P3, PT, R2, R12, PT ;  /* 0x0000000c0200720c */ /* 0x000fe20003f66070 */
[----:B------:R-:W-:Y:S01]  /*12210*/  IMAD.MOV.U32 R12, RZ, RZ, R7 ;  /* 0x000000ffff0c7224 */ /* 0x000fe200078e0007 */
[----:B------:R-:W-:Y:S01]  /*12220*/  SEL R0, RZ, 0x1, P0 ;  /* 0x00000001ff007807 */ /* 0x000fe20000000000 */
[----:B------:R-:W-:Y:S01]  /*12230*/  IMAD.WIDE.U32 R20, R47, R45, RZ ;  /* 0x0000002d2f147225 */ /* 0x000fe200078e00ff */
[----:B------:R-:W-:-:S02]  /*12240*/  ISETP.GE.U32.AND.EX P0, PT, R3, R25, PT, P3 ;  /* 0x000000190300720c */ /* 0x000fc40003f06130 */
[----:B------:R-:W-:Y:S01]  /*12250*/  IADD3 R61, P1, P3, R61, R14, R0 ;  /* 0x0000000e3d3d7210 */ /* 0x000fe20007b3e000 */
[----:B------:R-:W-:Y:S01]  /*12260*/  IMAD.WIDE.U32.X R6, R42, R44, R12, P6 ;  /* 0x0000002c2a067225 */ /* 0x000fe200030e040c */
[----:B------:R-:W-:Y:S02]  /*12270*/  ISETP.GE.U32.AND.EX P2, PT, R25, R9, PT, P2 ;  /* 0x000000091900720c */ /* 0x000fe40003f46120 */
[----:B------:R-:W-:Y:S01]  /*12280*/  IADD3.X R62, PT, PT, RZ, R15, RZ, P1, P3 ;  /* 0x0000000fff3e7210 */ /* 0x000fe20000fe64ff */
[----:B------:R-:W-:Y:S01]  /*12290*/  IMAD.WIDE.U32 R12, R45, R47, R2 ;  /* 0x0000002f2d0c7225 */ /* 0x000fe200078e0002 */
[----:B------:R-:W-:Y:S02]  /*122a0*/  SEL R0, RZ, 0x1, P2 ;  /* 0x00000001ff007807 */ /* 0x000fe40001000000 */
[----:B------:R-:W-:Y:S01]  /*122b0*/  SEL R25, RZ, 0x1, P0 ;  /* 0x00000001ff197807 */ /* 0x000fe20000000000 */
[----:B------:R-:W-:Y:S01]  /*122c0*/  IMAD.IADD R15, R10, 0x1, R13 ;  /* 0x000000010a0f7824 */ /* 0x000fe200078e020d */
[----:B------:R-:W-:Y:S01]  /*122d0*/  IADD3 R61, P5, PT, R61, R12, RZ ;  /* 0x0000000c3d3d7210 */ /* 0x000fe20007fbe0ff */
[----:B------:R-:W-:Y:S01]  /*122e0*/  IMAD.X R9, RZ, RZ, RZ, P4 ;  /* 0x000000ffff097224 */ /* 0x000fe200020e06ff */
[----:B------:R-:W-:Y:S01]  /*122f0*/  ISETP.GE.U32.AND P1, PT, R12, R2, PT ;  /* 0x000000020c00720c */ /* 0x000fe20003f26070 */
[----:B------:R-:W-:Y:S01]  /*12300*/  IMAD.MOV.U32 R8, RZ, RZ, R11 ;  /* 0x000000ffff087224 */ /* 0x000fe200078e000b */
[----:B------:R-:W-:Y:S01]  /*12310*/  ISETP.GE.U32.AND P0, PT, R61, R12, PT ;  /* 0x0000000c3d00720c */ /* 0x000fe20003f06070 */
[----:B------:R-:W-:Y:S01]  /*12320*/  IMAD.X R62, R15, 0x1, R62, P5 ;  /* 0x000000010f3e7824 */ /* 0x000fe200028e063e */
[----:B------:R-:W-:Y:S01]  /*12330*/  IADD3 RZ, P2, PT, R10, R21, RZ ;  /* 0x000000150aff7210 */ /* 0x000fe20007f5e0ff */
[----:B------:R-:W-:Y:S01]  /*12340*/  IMAD.WIDE.U32 R10, R44, R47, RZ ;  /* 0x0000002f2c0a7225 */ /* 0x000fe200078e00ff */
[----:B------:R-:W-:-:S02]  /*12350*/  IADD3 R6, P3, P4, R25, R6, R0 ;  /* 0x0000000619067210 */ /* 0x000fc40007c7e000 */
[----:B------:R-:W-:Y:S01]  /*12360*/  ISETP.GE.U32.AND.EX P1, PT, R15, R3, PT, P1 ;  /* 0x000000030f00720c */ /* 0x000fe20003f26110 */
[-C--:B------:R-:W-:Y:S01]  /*12370*/  IMAD.WIDE.U32.X R8, R42, R44.reuse, R8, P2 ;  /* 0x0000002c2a087225 */ /* 0x080fe200010e0408 */
[----:B------:R-:W-:Y:S02]  /*12380*/  ISETP.GE.U32.AND.EX P0, PT, R62, R15, PT, P0 ;  /* 0x0000000f3e00720c */ /* 0x000fe40003f06100 */
[----:B------:R-:W-:Y:S01]  /*12390*/  IADD3.X R7, PT, PT, RZ, R7, RZ, P3, P4 ;  /* 0x00000007ff077210 */ /* 0x000fe20001fe84ff */
[C---:B------:R-:W-:Y:S01]  /*123a0*/  IMAD.WIDE.U32 R12, P4, R47.reuse, R44, R10 ;  /* 0x0000002c2f0c7225 */ /* 0x040fe2000788000a */
[----:B------:R-:W-:Y:S02]  /*123b0*/  SEL R0, RZ, 0x1, P1 ;  /* 0x00000001ff007807 */ /* 0x000fe40000800000 */
[----:B------:R-:W-:Y:S01]  /*123c0*/  SEL R59, RZ, 0x1, P0 ;  /* 0x00000001ff3b7807 */ /* 0x000fe20000000000 */
[----:B------:R-:W-:Y:S01]  /*123d0*/  IMAD.WIDE.U32 R10, R47, R47, R6 ;  /* 0x0000002f2f0a7225 */ /* 0x000fe200078e0006 */
[----:B------:R-:W-:-:S02]  /*123e0*/  LOP3.LUT P3, RZ, R45, R49, R40, 0xfe, !PT ;  /* 0x000000312dff7212 */ /* 0x000fc4000786fe28 */
[----:B------:R-:W-:Y:S01]  /*123f0*/  LOP3.LUT R21, R46, R43, RZ, 0xfc, !PT ;  /* 0x0000002b2e157212 */ /* 0x000fe200078efcff */
[----:B------:R-:W-:Y:S01]  /*12400*/  IMAD.MOV.U32 R2, RZ, RZ, R13 ;  /* 0x000000ffff027224 */ /* 0x000fe200078e000d */
[----:B------:R-:W-:Y:S01]  /*12410*/  IADD3 R59, P1, P6, R59, R8, R0 ;  /* 0x000000083b3b7210 */ /* 0x000fe20007e3e000 */
[----:B------:R-:W-:Y:S01]  /*12420*/  IMAD.IADD R13, R12, 0x1, R11 ;  /* 0x000000010c0d7824 */ /* 0x000fe200078e020b */
[----:B------:R-:W-:Y:S01]  /*12430*/  LOP3.LUT P3, RZ, R21, R42, RZ, 0xfc, P3 ;  /* 0x0000002a15ff7212 */ /* 0x000fe2000186fcff */
[C---:B------:R-:W-:Y:S01]  /*12440*/  IMAD.WIDE.U32 R14, R47.reuse, R47, RZ ;  /* 0x0000002f2f0e7225 */ /* 0x040fe200078e00ff */
[----:B------:R-:W-:Y:S02]  /*12450*/  ISETP.EQ.U32.AND P0, PT, R47, RZ, PT ;  /* 0x000000ff2f00720c */ /* 0x000fe40003f02070 */
[----:B------:R-:W-:Y:S01]  /*12460*/  IADD3 R59, P2, PT, R59, R10, RZ ;  /* 0x0000000a3b3b7210 */ /* 0x000fe20007f5e0ff */
[----:B------:R-:W-:Y:S01]  /*12470*/  IMAD.X R3, RZ, RZ, RZ, P4 ;  /* 0x000000ffff037224 */ /* 0x000fe200020e06ff */
        /* <DEDUP_REMOVED lines=9> */
[----:B------:R-:W-:Y:S02]  /*12510*/  P2R R48, PR, RZ, 0x40 ;  /* 0x00000040ff307803 */ /* 0x000fe40000000000 */
[----:B------:R-:W-:Y:S02]  /*12520*/  ISETP.EQ.AND.EX P6, PT, R44, -0x80000000, P1, P0 ;  /* 0x800000002c00780c */ /* 0x000fe40000fc2300 */
[----:B------:R-:W-:Y:S02]  /*12530*/  IADD3 RZ, P5, PT, R15, R12, RZ ;  /* 0x0000000c0fff7210 */ /* 0x000fe40007fbe0ff */
[----:B------:R-:W-:Y:S02]  /*12540*/  ISETP.GE.U32.AND.EX P4, PT, R13, R7, PT, P4 ;  /* 0x000000070d00720c */ /* 0x000fe40003f86140 */
[----:B------:R-:W-:Y:S01]  /*12550*/  ISETP.GE.U32.AND.EX P3, PT, R60, R13, PT, P3 ;  /* 0x0000000d3c00720c */ /* 0x000fe20003f66130 */
[----:B------:R-:W-:Y:S01]  /*12560*/  IMAD.WIDE.U32.X R2, R44, R44, R2, P5 ;  /* 0x0000002c2c027225 */ /* 0x000fe200028e0402 */
[----:B------:R-:W-:-:S02]  /*12570*/  SEL R0, RZ, 0x1, P4 ;  /* 0x00000001ff007807 */ /* 0x000fc40002000000 */
[----:B------:R-:W-:-:S04]  /*12580*/  SEL R25, RZ, 0x1, P3 ;  /* 0x00000001ff197807 */ /* 0x000fc80001800000 */
[----:B------:R-:W-:Y:S02]  /*12590*/  IADD3 R25, P0, P1, R25, R2, R0 ;  /* 0x0000000219197210 */ /* 0x000fe4000791e000 */
[----:B------:R-:W-:Y:S02]  /*125a0*/  P2R R2, PR, RZ, 0x40 ;  /* 0x00000040ff027803 */ /* 0x000fe40000000000 */
[----:B------:R-:W-:Y:S01]  /*125b0*/  IADD3.X R74, PT, PT, RZ, R3, RZ, P0, P1 ;  /* 0x00000003ff4a7210 */ /* 0x000fe200007e24ff */
[----:B------:R-:W-:Y:S08]  /*125c0*/  @!P6 BRA `(.L_x_126) ;  /* 0x00000000009ce947 */ /* 0x000ff00003800000 */
[----:B------:R-:W-:Y:S01]  /*125d0*/  MOV R16, 0x0 ;  /* 0x0000000000107802 */ /* 0x000fe20000000f00 */
[----:B------:R-:W0:Y:S01]  /*125e0*/  LDCU.64 UR4, c[0x4][0x50] ;  /* 0x01000a00ff0477ac */ /* 0x000e220008000a00 */
[----:B------:R-:W-:Y:S01]  /*125f0*/  IMAD.IADD R65, R67, 0x1, R4 ;  /* 0x0000000143417824 */ /* 0x000fe200078e0204 */
[----:B------:R-:W-:Y:S01]  /*12600*/  CS2R R6, SRZ ;  /* 0x0000000000067805 */ /* 0x000fe2000001ff00 */
[----:B------:R1:W2:Y:S01]  /*12610*/  LDC.64 R8, c[0x4][R16] ;  /* 0x0100000010087b82 */ /* 0x0002a20000000a00 */
[----:B0-----:R-:W-:Y:S02]  /*12620*/  IMAD.U32 R4, RZ, RZ, UR4 ;  /* 0x00000004ff047e24 */ /* 0x001fe4000f8e00ff */
[----:B-1----:R-:W-:-:S07]  /*12630*/  IMAD.U32 R5, RZ, RZ, UR5 ;  /* 0x00000005ff057e24 */ /* 0x002fce000f8e00ff */
[----:B------:R-:W-:-:S07]  /*12640*/  LEPC R20, `(.L_x_127) ;  /* 0x000000001014794e */ /* 0x000fce0000000000 */
[----:B--2---:R-:W-:Y:S05]  /*12650*/  CALL.ABS.NOINC R8 ;  /* 0x0000000008007343 */ /* 0x004fea0003c00000 */
.L_x_127:
[----:B------:R-:W-:Y:S01]  /*12660*/  IMAD.MOV.U32 R8, RZ, RZ, R22 ;  /* 0x000000ffff087224 */ /* 0x000fe200078e0016 */
[----:B------:R-:W0:Y:S01]  /*12670*/  LDCU.64 UR6, c[0x4][0x58] ;  /* 0x01000b00ff0677ac */ /* 0x000e220008000a00 */
[----:B------:R-:W-:Y:S02]  /*12680*/  IMAD.MOV.U32 R9, RZ, RZ, R19 ;  /* 0x000000ffff097224 */ /* 0x000fe400078e0013 */
[----:B------:R-:W-:Y:S01]  /*12690*/  IMAD.MOV.U32 R10, RZ, RZ, R18 ;  /* 0x000000ffff0a7224 */ /* 0x000fe200078e0012 */
[----:B------:R-:W-:Y:S01]  /*126a0*/  UIADD3 UR4, UP0, UPT, UR46, 0x70, URZ ;  /* 0x000000702e047890 */ /* 0x000fe2000ff1e0ff */
[----:B------:R-:W-:Y:S02]  /*126b0*/  IMAD.MOV.U32 R11, RZ, RZ, R17 ;  /* 0x000000ffff0b7224 */ /* 0x000fe400078e0011 */
[----:B------:R-:W-:Y:S01]  /*126c0*/  IMAD.MOV.U32 R12, RZ, RZ, R63 ;  /* 0x000000ffff0c7224 */ /* 0x000fe200078e003f */
[----:B------:R-:W-:Y:S01]  /*126d0*/  UIADD3.X UR5, UPT, UPT, URZ, UR47, URZ, UP0, !UPT ;  /* 0x0000002fff057290 */ /* 0x000fe200087fe4ff */
[----:B------:R-:W-:Y:S01]  /*126e0*/  IMAD.MOV.U32 R13, RZ, RZ, R64 ;  /* 0x000000ffff0d7224 */ /* 0x000fe200078e0040 */
[----:B------:R1:W-:Y:S01]  /*126f0*/  STL.128 [R1+0x80], R8 ;  /* 0x0000800801007387 */ /* 0x0003e20000100c00 */
[----:B------:R-:W-:-:S02]  /*12700*/  IMAD.MOV.U32 R14, RZ, RZ, R61 ;  /* 0x000000ffff0e7224 */ /* 0x000fc400078e003d */
[----:B------:R-:W-:Y:S02]  /*12710*/  IMAD.MOV.U32 R15, RZ, RZ, R62 ;  /* 0x000000ffff0f7224 */ /* 0x000fe400078e003e */
[----:B------:R-:W-:Y:S02]  /*12720*/  IMAD.MOV.U32 R4, RZ, RZ, R66 ;  /* 0x000000ffff047224 */ /* 0x000fe400078e0042 */
[----:B------:R2:W3:Y:S01]  /*12730*/  LDC.64 R66, c[0x4][R16] ;  /* 0x0100000010427b82 */ /* 0x0004e20000000a00 */
[----:B------:R-:W-:Y:S01]  /*12740*/  STL.128 [R1+0x90], R12 ;  /* 0x0000900c01007387 */ /* 0x000fe20000100c00 */
[----:B------:R-:W-:Y:S02]  /*12750*/  IMAD.MOV.U32 R5, RZ, RZ, R65 ;  /* 0x000000ffff057224 */ /* 0x000fe400078e0041 */
[----:B------:R-:W-:Y:S02]  /*12760*/  IMAD.MOV.U32 R6, RZ, RZ, R58 ;  /* 0x000000ffff067224 */ /* 0x000fe400078e003a */
[----:B------:R-:W-:-:S02]  /*12770*/  IMAD.MOV.U32 R7, RZ, RZ, R23 ;  /* 0x000000ffff077224 */ /* 0x000fc400078e0017 */
[----:B-1----:R-:W-:Y:S02]  /*12780*/  IMAD.MOV.U32 R8, RZ, RZ, R59 ;  /* 0x000000ffff087224 */ /* 0x002fe400078e003b */
[----:B------:R-:W-:Y:S01]  /*12790*/  IMAD.MOV.U32 R9, RZ, RZ, R60 ;  /* 0x000000ffff097224 */ /* 0x000fe200078e003c */
[----:B------:R0:W-:Y:S01]  /*127a0*/  STL.128 [R1+0x70], R4 ;  /* 0x0000700401007387 */ /* 0x0001e20000100c00 */
[----:B------:R-:W-:Y:S02]  /*127b0*/  IMAD.MOV.U32 R10, RZ, RZ, R25 ;  /* 0x000000ffff0a7224 */ /* 0x000fe400078e0019 */
[----:B------:R-:W-:-:S05]  /*127c0*/  IMAD.MOV.U32 R11, RZ, RZ, R74 ;  /* 0x000000ffff0b7224 */ /* 0x000fca00078e004a */
[----:B------:R2:W-:Y:S01]  /*127d0*/  STL.128 [R1+0xa0], R8 ;  /* 0x0000a00801007387 */ /* 0x0005e20000100c00 */
[----:B0-----:R-:W-:Y:S02]  /*127e0*/  IMAD.U32 R4, RZ, RZ, UR6 ;  /* 0x00000006ff047e24 */ /* 0x001fe4000f8e00ff */
[----:B------:R-:W-:Y:S02]  /*127f0*/  IMAD.U32 R5, RZ, RZ, UR7 ;  /* 0x00000007ff057e24 */ /* 0x000fe4000f8e00ff */
[----:B------:R-:W-:Y:S02]  /*12800*/  IMAD.U32 R6, RZ, RZ, UR4 ;  /* 0x00000004ff067e24 */ /* 0x000fe4000f8e00ff */
[----:B------:R-:W-:-:S07]  /*12810*/  IMAD.U32 R7, RZ, RZ, UR5 ;  /* 0x00000005ff077e24 */ /* 0x000fce000f8e00ff */
[----:B------:R-:W-:-:S07]  /*12820*/  LEPC R20, `(.L_x_126) ;  /* 0x000000001014794e */ /* 0x000fce0000000000 */
[----:B--23--:R-:W-:Y:S05]  /*12830*/  CALL.ABS.NOINC R66 ;  /* 0x0000000042007343 */ /* 0x00cfea0003c00000 */
.L_x_126:
[----:B------:R-:W-:-:S04]  /*12840*/  IMAD.WIDE.U32 R4, R64, 0x3d1, RZ ;  /* 0x000003d140047825 */ /* 0x000fc800078e00ff */
[----:B------:R-:W-:-:S04]  /*12850*/  IMAD.WIDE.U32 R8, R63, 0x3d1, RZ ;  /* 0x000003d13f087825 */ /* 0x000fc800078e00ff */
[----:B------:R-:W-:-:S04]  /*12860*/  IMAD.WIDE.U32 R4, P0, RZ, R63, R4 ;  /* 0x0000003fff047225 */ /* 0x000fc80007800004 */
[----:B------:R-:W-:Y:S01]  /*12870*/  IMAD.X R71, RZ, RZ, RZ, P0 ;  /* 0x000000ffff477224 */ /* 0x000fe200000e06ff */
[----:B------:R-:W-:Y:S01]  /*12880*/  IADD3 RZ, P0, PT, R9, R4, RZ ;  /* 0x0000000409ff7210 */ /* 0x000fe20007f1e0ff */
[----:B------:R-:W-:-:S04]  /*12890*/  IMAD.WIDE.U32 R6, R62, 0x3d1, RZ ;  /* 0x000003d13e067825 */ /* 0x000fc800078e00ff */
[----:B------:R-:W-:Y:S02]  /*128a0*/  IMAD.MOV.U32 R70, RZ, RZ, R5 ;  /* 0x000000ffff467224 */ /* 0x000fe400078e0005 */
[----:B------:R-:W-:-:S04]  /*128b0*/  IMAD.WIDE.U32 R4, R61, 0x3d1, RZ ;  /* 0x000003d13d047825 */ /* 0x000fc800078e00ff */
[----:B------:R-:W-:-:S04]  /*128c0*/  IMAD.WIDE.U32.X R70, RZ, R64, R70, P0 ;  /* 0x00000040ff467225 */ /* 0x000fc800000e0446 */
[----:B------:R-:W-:Y:S01]  /*128d0*/  IMAD.WIDE.U32 R6, P0, RZ, R61, R6 ;  /* 0x0000003dff067225 */ /* 0x000fe20007800006 */
[----:B------:R-:W-:-:S03]  /*128e0*/  IADD3 R69, P2, PT, R70, R4, RZ ;  /* 0x0000000446457210 */ /* 0x000fc60007f5e0ff */
[----:B------:R-:W-:Y:S01]  /*128f0*/  IMAD.X R13, RZ, RZ, RZ, P0 ;  /* 0x000000ffff0d7224 */ /* 0x000fe200000e06ff */
[----:B------:R-:W-:Y:S01]  /*12900*/  IADD3 R3, P1, PT, R5, R6, RZ ;  /* 0x0000000605037210 */ /* 0x000fe20007f3e0ff */
[----:B------:R-:W-:Y:S01]  /*12910*/  IMAD.MOV.U32 R12, RZ, RZ, R7 ;  /* 0x000000ffff0c7224 */ /* 0x000fe200078e0007 */
[----:B------:R-:W-:Y:S01]  /*12920*/  ISETP.GE.U32.AND P0, PT, R69, R4, PT ;  /* 0x000000044500720c */ /* 0x000fe20003f06070 */
[----:B------:R-:W-:-:S04]  /*12930*/  IMAD.WIDE.U32 R4, R60, 0x3d1, RZ ;  /* 0x000003d13c047825 */ /* 0x000fc800078e00ff */
[----:B------:R-:W-:Y:S02]  /*12940*/  IMAD.X R70, R3, 0x1, R71, P2 ;  /* 0x0000000103467824 */ /* 0x000fe400010e0647 */
[----:B------:R-:W-:Y:S02]  /*12950*/  IMAD R0, R46, R49, RZ ;  /* 0x000000312e007224 */ /* 0x000fe400078e02ff */
[----:B------:R-:W-:Y:S01]  /*12960*/  IMAD.WIDE.U32 R8, R59, 0x3d1, RZ ;  /* 0x000003d13b087825 */ /* 0x000fe200078e00ff */
[----:B------:R-:W-:-:S03]  /*12970*/  ISETP.GE.U32.AND.EX P0, PT, R70, R3, PT, P0 ;  /* 0x000000034600720c */ /* 0x000fc60003f06100 */
[----:B------:R-:W-:Y:S01]  /*12980*/  IMAD.WIDE.U32 R4, P2, RZ, R59, R4 ;  /* 0x0000003bff047225 */ /* 0x000fe20007840004 */
[----:B------:R-:W-:-:S03]  /*12990*/  SEL R67, RZ, 0x1, P0 ;  /* 0x00000001ff437807 */ /* 0x000fc60000000000 */
[----:B------:R-:W-:Y:S01]  /*129a0*/  IMAD.WIDE.U32.X R12, RZ, R62, R12, P1 ;  /* 0x0000003eff0c7225 */ /* 0x000fe200008e040c */
[----:B------:R-:W-:-:S03]  /*129b0*/  IADD3 R3, P1, PT, R9, R4, RZ ;  /* 0x0000000409037210 */ /* 0x000fc60007f3e0ff */
[----:B------:R-:W-:Y:S01]  /*129c0*/  IMAD.WIDE.U32 R6, R49, R49, RZ ;  /* 0x0000003131067225 */ /* 0x000fe200078e00ff */
[----:B------:R-:W-:-:S03]  /*129d0*/  IADD3 R67, P3, P4, R8, R12, R67 ;  /* 0x0000000c08437210 */ /* 0x000fc60007c7e043 */
[----:B------:R-:W-:Y:S01]  /*129e0*/  IMAD R15, R49, R46, R0 ;  /* 0x0000002e310f7224 */ /* 0x000fe200078e0200 */
[----:B------:R-:W-:Y:S01]  /*129f0*/  ISETP.NE.U32.AND P0, PT, R6, RZ, PT ;  /* 0x000000ff0600720c */ /* 0x000fe20003f05070 */
[----:B------:R-:W-:Y:S01]  /*12a00*/  IMAD.X R11, RZ, RZ, RZ, P2 ;  /* 0x000000ffff0b7224 */ /* 0x000fe200010e06ff */
[----:B------:R-:W-:Y:S01]  /*12a10*/  IADD3.X R68, PT, PT, R3, R13, RZ, P3, P4 ;  /* 0x0000000d03447210 */ /* 0x000fe20001fe84ff */
[----:B------:R-:W-:Y:S01]  /*12a20*/  IMAD.IADD R0, R15, 0x1, R7 ;  /* 0x000000010f007824 */ /* 0x000fe200078e0207 */
[----:B------:R-:W-:Y:S01]  /*12a30*/  ISETP.GE.U32.AND P2, PT, R67, R8, PT ;  /* 0x000000084300720c */ /* 0x000fe20003f46070 */
[----:B------:R-:W-:Y:S01]  /*12a40*/  IMAD.WIDE.U32 R6, R74, 0x3d1, RZ ;  /* 0x000003d14a067825 */ /* 0x000fe200078e00ff */
[C---:B------:R-:W-:Y:S02]  /*12a50*/  ISETP.EQ.U32.AND P3, PT, R25.reuse, RZ, PT ;  /* 0x000000ff1900720c */ /* 0x040fe40003f62070 */
[----:B------:R-:W-:Y:S01]  /*12a60*/  ISETP.NE.AND.EX P0, PT, R0, RZ, PT, P0 ;  /* 0x000000ff0000720c */ /* 0x000fe20003f05300 */
[----:B------:R-:W-:Y:S01]  /*12a70*/  IMAD.MOV.U32 R10, RZ, RZ, R5 ;  /* 0x000000ffff0a7224 */ /* 0x000fe200078e0005 */
[----:B------:R-:W-:Y:S01]  /*12a80*/  ISETP.GE.U32.AND.EX P2, PT, R68, R3, PT, P2 ;  /* 0x000000034400720c */ /* 0x000fe20003f46120 */
[----:B------:R-:W-:Y:S01]  /*12a90*/  IMAD.WIDE.U32 R8, R25, 0x3d1, RZ ;  /* 0x000003d119087825 */ /* 0x000fe200078e00ff */
[----:B------:R-:W-:-:S02]  /*12aa0*/  ISETP.EQ.U32.AND P4, PT, R58, RZ, PT ;  /* 0x000000ff3a00720c */ /* 0x000fc40003f82070 */
[----:B------:R-:W-:Y:S01]  /*12ab0*/  ISETP.EQ.AND.EX P3, PT, R74, 0x40000000, !P0, P3 ;  /* 0x400000004a00780c */ /* 0x000fe20004762330 */
[----:B------:R-:W-:Y:S01]  /*12ac0*/  IMAD.WIDE.U32.X R10, RZ, R60, R10, P1 ;  /* 0x0000003cff0a7225 */ /* 0x000fe200008e040a */
[----:B------:R-:W-:Y:S02]  /*12ad0*/  SEL R65, RZ, 0x1, P2 ;  /* 0x00000001ff417807 */ /* 0x000fe40001000000 */
[----:B------:R-:W-:Y:S01]  /*12ae0*/  ISETP.EQ.U32.AND P0, PT, R22, RZ, PT ;  /* 0x000000ff1600720c */ /* 0x000fe20003f02070 */
[----:B------:R-:W-:Y:S01]  /*12af0*/  IMAD.WIDE.U32 R6, P1, RZ, R25, R6 ;  /* 0x00000019ff067225 */ /* 0x000fe20007820006 */
[----:B------:R-:W-:Y:S02]  /*12b00*/  ISETP.EQ.AND.EX P4, PT, R23, RZ, P3, P4 ;  /* 0x000000ff1700720c */ /* 0x000fe40001f82340 */
[----:B------:R-:W-:Y:S01]  /*12b10*/  IADD3 R65, P2, P3, R8, R10, R65 ;  /* 0x0000000a08417210 */ /* 0x000fe20007b5e041 */
[----:B------:R-:W-:Y:S01]  /*12b20*/  IMAD.X R5, RZ, RZ, RZ, P1 ;  /* 0x000000ffff057224 */ /* 0x000fe200008e06ff */
[----:B------:R-:W-:Y:S01]  /*12b30*/  IADD3 R3, P1, PT, R9, R6, RZ ;  /* 0x0000000609037210 */ /* 0x000fe20007f3e0ff */
[----:B------:R-:W-:Y:S01]  /*12b40*/  IMAD.MOV.U32 R4, RZ, RZ, R7 ;  /* 0x000000ffff047224 */ /* 0x000fe200078e0007 */
[----:B------:R-:W-:-:S02]  /*12b50*/  ISETP.EQ.AND.EX P0, PT, R19, RZ, P4, P0 ;  /* 0x000000ff1300720c */ /* 0x000fc40002702300 */
[----:B------:R-:W-:Y:S01]  /*12b60*/  ISETP.EQ.U32.AND P4, PT, R18, RZ, PT ;  /* 0x000000ff1200720c */ /* 0x000fe20003f82070 */
[----:B------:R-:W-:Y:S01]  /*12b70*/  IMAD.WIDE.U32.X R4, RZ, R74, R4, P1 ;  /* 0x0000004aff047225 */ /* 0x000fe200008e0404 */
[----:B------:R-:W-:Y:S02]  /*12b80*/  IADD3.X R66, PT, PT, R3, R11, RZ, P2, P3 ;  /* 0x0000000b03427210 */ /* 0x000fe400017e64ff */
[----:B------:R-:W-:Y:S02]  /*12b90*/  ISETP.EQ.U32.AND P2, PT, R63, RZ, PT ;  /* 0x000000ff3f00720c */ /* 0x000fe40003f42070 */
[----:B------:R-:W-:Y:S02]  /*12ba0*/  ISETP.EQ.AND.EX P4, PT, R17, RZ, P0, P4 ;  /* 0x000000ff1100720c */ /* 0x000fe40000782340 */
[----:B------:R-:W-:Y:S02]  /*12bb0*/  ISETP.EQ.U32.AND P0, PT, R61, RZ, PT ;  /* 0x000000ff3d00720c */ /* 0x000fe40003f02070 */
[----:B------:R-:W-:-:S02]  /*12bc0*/  ISETP.EQ.AND.EX P2, PT, R64, RZ, P4, P2 ;  /* 0x000000ff4000720c */ /* 0x000fc40002742320 */
[----:B------:R-:W-:Y:S02]  /*12bd0*/  ISETP.EQ.U32.AND P1, PT, R59, RZ, PT ;  /* 0x000000ff3b00720c */ /* 0x000fe40003f22070 */
[----:B------:R-:W-:Y:S02]  /*12be0*/  ISETP.EQ.AND.EX P0, PT, R62, RZ, P2, P0 ;  /* 0x000000ff3e00720c */ /* 0x000fe40001702300 */
[----:B------:R-:W-:Y:S02]  /*12bf0*/  ISETP.GE.U32.AND P3, PT, R65, R8, PT ;  /* 0x000000084100720c */ /* 0x000fe40003f66070 */
[----:B------:R-:W-:Y:S02]  /*12c00*/  ISETP.EQ.AND.EX P5, PT, R60, RZ, P0, P1 ;  /* 0x000000ff3c00720c */ /* 0x000fe400007a2310 */
[----:B------:R-:W-:Y:S02]  /*12c10*/  ISETP.GE.U32.AND.EX P3, PT, R66, R3, PT, P3 ;  /* 0x000000034200720c */ /* 0x000fe40003f66130 */
[----:B------:R-:W-:-:S02]  /*12c20*/  P2R R16, PR, RZ, 0x20 ;  /* 0x00000020ff107803 */ /* 0x000fc40000000000 */
[----:B------:R-:W-:-:S04]  /*12c30*/  SEL R77, RZ, 0x1, P3 ;  /* 0x00000001ff4d7807 */ /* 0x000fc80001800000 */
[----:B------:R-:W-:-:S05]  /*12c40*/  IADD3 R76, P0, PT, R77, R4, RZ ;  /* 0x000000044d4c7210 */ /* 0x000fca0007f1e0ff */
[----:B------:R-:W-:Y:S01]  /*12c50*/  IMAD.X R77, RZ, RZ, R5, P0 ;  /* 0x000000ffff4d7224 */ /* 0x000fe200000e0605 */
[----:B------:R-:W-:Y:S07]  /*12c60*/  @!P5 BRA `(.L_x_128) ;  /* 0x000000040014d947 */ /* 0x000fee0003800000 */
        /* <DEDUP_REMOVED lines=8> */
.L_x_129:
[----:B------:R-:W-:Y:S01]  /*12cf0*/  IMAD.MOV.U32 R10, RZ, RZ, 0x0 ;  /* 0x00000000ff0a7424 */ /* 0x000fe200078e00ff */
[----:B------:R-:W-:Y:S01]  /*12d00*/  CS2R R8, SRZ ;  /* 0x0000000000087805 */ /* 0x000fe2000001ff00 */
[----:B------:R-:W-:Y:S01]  /*12d10*/  IMAD.MOV.U32 R11, RZ, RZ, 0x40000000 ;  /* 0x40000000ff0b7424 */ /* 0x000fe200078e00ff */
[----:B------:R-:W-:Y:S01]  /*12d20*/  MOV R71, 0x0 ;  /* 0x0000000000477802 */ /* 0x000fe20000000f00 */
[----:B------:R0:W-:Y:S01]  /*12d30*/  STL.128 [R1+0xb0], RZ ;  /* 0x0000b0ff01007387 */ /* 0x0001e20000100c00 */
[----:B------:R-:W1:Y:S02]  /*12d40*/  LDCU.64 UR6, c[0x4][0x10] ;  /* 0x01000200ff0677ac */ /* 0x000e640008000a00 */
[----:B------:R0:W2:Y:S01]  /*12d50*/  LDC.64 R12, c[0x4][R71] ;  /* 0x01000000470c7b82 */ /* 0x0000a20000000a00 */
[----:B------:R0:W-:Y:S01]  /*12d60*/  STL.128 [R1+0xc0], R8 ;  /* 0x0000c00801007387 */ /* 0x0001e20000100c00 */
[----:B------:R-:W-:-:S04]  /*12d70*/  UIADD3 UR4, UP0, UPT, UR46, 0xb0, URZ ;  /* 0x000000b02e047890 */ /* 0x000fc8000ff1e0ff */
[----:B------:R-:W-:Y:S02]  /*12d80*/  UIADD3.X UR5, UPT, UPT, URZ, UR47, URZ, UP0, !UPT ;  /* 0x0000002fff057290 */ /* 0x000fe400087fe4ff */
[----:B------:R-:W-:-:S04]  /*12d90*/  IMAD.U32 R6, RZ, RZ, UR4 ;  /* 0x00000004ff067e24 */ /* 0x000fc8000f8e00ff */
[----:B------:R-:W-:Y:S02]  /*12da0*/  IMAD.U32 R7, RZ, RZ, UR5 ;  /* 0x00000005ff077e24 */ /* 0x000fe4000f8e00ff */
[----:B-1----:R-:W-:Y:S02]  /*12db0*/  IMAD.U32 R4, RZ, RZ, UR6 ;  /* 0x00000006ff047e24 */ /* 0x002fe4000f8e00ff */
[----:B0-----:R-:W-:-:S07]  /*12dc0*/  IMAD.U32 R5, RZ, RZ, UR7 ;  /* 0x00000007ff057e24 */ /* 0x001fce000f8e00ff */
[----:B------:R-:W-:-:S07]  /*12dd0*/  LEPC R20, `(.L_x_130) ;  /* 0x000000001014794e */ /* 0x000fce0000000000 */
[----:B--2---:R-:W-:Y:S05]  /*12de0*/  CALL.ABS.NOINC R12 ;  /* 0x000000000c007343 */ /* 0x004fea0003c00000 */
.L_x_130:
        /* <DEDUP_REMOVED lines=14> */
[----:B--2---:R-:W-:-:S03]  /*12ed0*/  IMAD.U32 R4, RZ, RZ, UR4 ;  /* 0x00000004ff047e24 */ /* 0x004fc6000f8e00ff */
[----:B------:R0:W-:Y:S01]  /*12ee0*/  STL.64 [R1+0xd0], R74 ;  /* 0x0000d04a01007387 */ /* 0x0001e20000100a00 */
[----:B------:R-:W-:Y:S01]  /*12ef0*/  IADD3 R78, P0, PT, R78, 0xb0, RZ ;  /* 0x000000b04e4e7810 */ /* 0x000fe20007f1e0ff */
[----:B------:R-:W-:-:S04]  /*12f00*/  IMAD.U32 R5, RZ, RZ, UR5 ;  /* 0x00000005ff057e24 */ /* 0x000fc8000f8e00ff */
[----:B------:R-:W-:Y:S02]  /*12f10*/  IMAD.X R79, RZ, RZ, UR47, P0 ;  /* 0x0000002fff4f7e24 */ /* 0x000fe400080e06ff */
[----:B------:R-:W-:Y:S02]  /*12f20*/  IMAD.MOV.U32 R6, RZ, RZ, R78 ;  /* 0x000000ffff067224 */ /* 0x000fe400078e004e */
[----:B------:R-:W-:-:S07]  /*12f30*/  IMAD.MOV.U32 R7, RZ, RZ, R79 ;  /* 0x000000ffff077224 */ /* 0x000fce00078e004f */
[----:B------:R-:W-:-:S07]  /*12f40*/  LEPC R20, `(.L_x_131) ;  /* 0x000000001014794e */ /* 0x000fce0000000000 */
[----:B01----:R-:W-:Y:S05]  /*12f50*/  CALL.ABS.NOINC R72 ;  /* 0x0000000048007343 */ /* 0x003fea0003c00000 */
.L_x_131:
        /* <DEDUP_REMOVED lines=22> */
.L_x_128:
        /* <DEDUP_REMOVED lines=28> */
[----:B------:R-:W-:-:S03]  /*13280*/  IMAD.U32 R59, RZ, RZ, UR46 ;  /* 0x0000002eff3b7e24 */ /* 0x000fc6000f8e00ff */
        /* <DEDUP_REMOVED lines=8> */
[-C--:B------:R-:W-:Y:S02]  /*13310*/  IADD3.X R68, PT, PT, R66, R25.reuse, RZ, P1, P2 ;  /* 0x0000001942447210 */ /* 0x080fe40000fe44ff */
[----:B------:R-:W-:Y:S02]  /*13320*/  IADD3 R59, P2, PT, R59, 0xb0, RZ ;  /* 0x000000b03b3b7810 */ /* 0x000fe40007f5e0ff */
[----:B------:R-:W-:-:S03]  /*13330*/  ISETP.GE.U32.AND.EX P0, PT, R68, R25, PT, P0 ;  /* 0x000000194400720c */ /* 0x000fc60003f06100 */
[----:B------:R-:W-:Y:S01]  /*13340*/  IMAD.X R25, RZ, RZ, UR47, P2 ;  /* 0x0000002fff197e24 */ /* 0x000fe200090e06ff */
        /* <DEDUP_REMOVED lines=29> */
.L_x_132:
        /* <DEDUP_REMOVED lines=55> */
.L_x_133:
        /* <DEDUP_REMOVED lines=12> */
[----:B------:R2:W-:Y:S01]  /*13950*/  STL.128 [R1+0xb0], R8 ;  /* 0x0000b00801007387 */ /* 0x0005e20000100c00 */
        /* <DEDUP_REMOVED lines=11> */
.L_x_134:
[-C--:B------:R-:W-:Y:S01]  /*13a10*/  IMAD R0, R46, R49.reuse, RZ ;  /* 0x000000312e007224 */ /* 0x080fe200078e02ff */
[----:B------:R-:W-:Y:S01]  /*13a20*/  ISETP.NE.AND P6, PT, R16, RZ, PT ;  /* 0x000000ff1000720c */ /* 0x000fe20003fc5270 */
[----:B------:R-:W-:Y:S02]  /*13a30*/  IMAD.MOV.U32 R4, RZ, RZ, R61 ;  /* 0x000000ffff047224 */ /* 0x000fe400078e003d */
[----:B------:R-:W-:Y:S02]  /*13a40*/  IMAD.MOV.U32 R5, RZ, RZ, R72 ;  /* 0x000000ffff057224 */ /* 0x000fe400078e0048 */
[----:B------:R-:W-:Y:S01]  /*13a50*/  IMAD R63, R49, R46, R0 ;  /* 0x0000002e313f7224 */ /* 0x000fe200078e0200 */
[----:B------:R-:W-:Y:S01]  /*13a60*/  IADD3 R0, P1, PT, R71, R58, RZ ;  /* 0x0000003a47007210 */ /* 0x000fe20007f3e0ff */
        /* <DEDUP_REMOVED lines=21> */
[----:B------:R-:W-:Y:S01]  /*13bc0*/  IMAD.MOV.U32 R62, RZ, RZ, R4 ;  /* 0x000000ffff3e7224 */ /* 0x000fe200078e0004 */
        /* <DEDUP_REMOVED lines=33> */
.L_x_135:
        /* <DEDUP_REMOVED lines=33> */
.L_x_137:
[----:B------:R-:W-:-:S07]  /*13ff0*/  SEL R17, RZ, 0x1, !P0 ;  /* 0x00000001ff117807 */ /* 0x000fce0004000000 */
.L_x_136:
[----:B------:R-:W-:-:S13]  /*14000*/  ISETP.NE.AND P0, PT, R16, RZ, PT ;  /* 0x000000ff1000720c */ /* 0x000fda0003f05270 */
[----:B------:R-:W-:Y:S05]  /*14010*/  @!P0 BRA `(.L_x_138) ;  /* 0x00000000003c8947 */ /* 0x000fea0003800000 */
[----:B------:R-:W-:Y:S01]  /*14020*/  MOV R8, 0x0 ;  /* 0x0000000000087802 */ /* 0x000fe20000000f00 */
[----:B------:R-:W-:Y:S01]  /*14030*/  IMAD.MOV.U32 R10, RZ, RZ, R66 ;  /* 0x000000ffff0a7224 */ /* 0x000fe200078e0042 */
[----:B------:R-:W-:Y:S01]  /*14040*/  LOP3.LUT R0, R17, 0xffff, RZ, 0xc0, !PT ;  /* 0x0000ffff11007812 */ /* 0x000fe200078ec0ff */
[----:B------:R-:W-:Y:S01]  /*14050*/  IMAD.MOV.U32 R11, RZ, RZ, R67 ;  /* 0x000000ffff0b7224 */ /* 0x000fe200078e0043 */
[----:B------:R0:W-:Y:S01]  /*14060*/  STL [R1+0xb0], RZ ;  /* 0x0000b0ff01007387 */ /* 0x0001e20000100800 */
[----:B------:R-:W1:Y:S01]  /*14070*/  LDCU.64 UR4, c[0x4][0x40] ;  /* 0x01000800ff0477ac */ /* 0x000e620008000a00 */
[----:B------:R-:W2:Y:S01]  /*14080*/  LDC.64 R8, c[0x4][R8] ;  /* 0x0100000008087b82 */ /* 0x000ea20000000a00 */
        /* <DEDUP_REMOVED lines=8> */
.L_x_138:
        /* <DEDUP_REMOVED lines=39> */
[C---:B------:R-:W-:Y:S01]  /*14380*/  IADD3 R66, P3, PT, R3.reuse, R66, RZ ;  /* 0x0000004203427210 */ /* 0x040fe20007f7e0ff */
[----:B------:R-:W-:Y:S02]  /*14390*/  IMAD.X R60, R60, 0x1, R11, P1 ;  /* 0x000000013c3c7824 */ /* 0x000fe400008e060b */
[----:B------:R-:W-:Y:S02]  /*143a0*/  IMAD.X R22, R22, 0x1, R7, P2 ;  /* 0x0000000116167824 */ /* 0x000fe400010e0607 */
[----:B------:R-:W-:Y:S01]  /*143b0*/  IMAD.X R67, R3, 0x1, R67, P3 ;  /* 0x0000000103437824 */ /* 0x000fe200018e0643 */
[----:B------:R-:W-:Y:S07]  /*143c0*/  @!P6 BRA `(.L_x_140) ;  /* 0x000000000054e947 */ /* 0x000fee0003800000 */
[----:B------:R-:W-:Y:S01]  /*143d0*/  MOV R62, 0x0 ;  /* 0x00000000003e7802 */ /* 0x000fe20000000f00 */
[----:B------:R-:W-:Y:S01]  /*143e0*/  IMAD.MOV.U32 R8, RZ, RZ, R61 ;  /* 0x000000ffff087224 */ /* 0x000fe200078e003d */
[----:B------:R0:W-:Y:S01]  /*143f0*/  STL.64 [R1+0xb8], R64 ;  /* 0x0000b84001007387 */ /* 0x0001e20000100a00 */
[----:B------:R-:W-:Y:S01]  /*14400*/  IMAD.MOV.U32 R9, RZ, RZ, R58 ;  /* 0x000000ffff097224 */ /* 0x000fe200078e003a */
[----:B------:R-:W1:Y:S01]  /*14410*/  LDCU.64 UR4, c[0x4][0x48] ;  /* 0x01000900ff0477ac */ /* 0x000e620008000a00 */
[----:B------:R-:W-:Y:S01]  /*14420*/  IMAD.MOV.U32 R10, RZ, RZ, R23 ;  /* 0x000000ffff0a7224 */ /* 0x000fe200078e0017 */
[----:B------:R0:W-:Y:S01]  /*14430*/  STL [R1+0xb0], RZ ;  /* 0x0000b0ff01007387 */ /* 0x0001e20000100800 */
[----:B------:R-:W-:Y:S01]  /*14440*/  IMAD.MOV.U32 R11, RZ, RZ, R60 ;  /* 0x000000ffff0b7224 */ /* 0x000fe200078e003c */
[----:B------:R-:W2:Y:S01]  /*14450*/  LDC.64 R62, c[0x4][R62] ;  /* 0x010000003e3e7b82 */ /* 0x000ea20000000a00 */
[----:B------:R-:W-:Y:S02]  /*14460*/  IMAD.MOV.U32 R12, RZ, RZ, R19 ;  /* 0x000000ffff0c7224 */ /* 0x000fe400078e0013 */
[----:B------:R-:W-:Y:S01]  /*14470*/  IMAD.MOV.U32 R13, RZ, RZ, R22 ;  /* 0x000000ffff0d7224 */ /* 0x000fe200078e0016 */
[----:B------:R0:W-:Y:S01]  /*14480*/  STL.128 [R1+0xc0], R8 ;  /* 0x0000c00801007387 */ /* 0x0001e20000100c00 */
[----:B------:R-:W-:-:S02]  /*14490*/  IMAD.MOV.U32 R14, RZ, RZ, R66 ;  /* 0x000000ffff0e7224 */ /* 0x000fc400078e0042 */
[----:B------:R-:W-:Y:S02]  /*144a0*/  IMAD.MOV.U32 R15, RZ, RZ, R67 ;  /* 0x000000ffff0f7224 */ /* 0x000fe400078e0043 */
[----:B------:R-:W-:Y:S02]  /*144b0*/  IMAD.MOV.U32 R6, RZ, RZ, R59 ;  /* 0x000000ffff067224 */ /* 0x000fe400078e003b */
[----:B------:R-:W-:Y:S01]  /*144c0*/  IMAD.MOV.U32 R7, RZ, RZ, R25 ;  /* 0x000000ffff077224 */ /* 0x000fe200078e0019 */
[----:B------:R0:W-:Y:S01]  /*144d0*/  STL.128 [R1+0xd0], R12 ;  /* 0x0000d00c01007387 */ /* 0x0001e20000100c00 */
[----:B-1----:R-:W-:Y:S02]  /*144e0*/  IMAD.U32 R4, RZ, RZ, UR4 ;  /* 0x00000004ff047e24 */ /* 0x002fe4000f8e00ff */
[----:B------:R-:W-:-:S07]  /*144f0*/  IMAD.U32 R5, RZ, RZ, UR5 ;  /* 0x00000005ff057e24 */ /* 0x000fce000f8e00ff */
[----:B------:R-:W-:-:S07]  /*14500*/  LEPC R20, `(.L_x_140) ;  /* 0x000000001014794e */ /* 0x000fce0000000000 */
[----:B0-2---:R-:W-:Y:S05]  /*14510*/  CALL.ABS.NOINC R62 ;  /* 0x000000003e007343 */ /* 0x005fea0003c00000 */
.L_x_140:
        /* <DEDUP_REMOVED lines=32> */
.L_x_142:
[----:B------:R-:W-:-:S07]  /*14720*/  SEL R17, RZ, 0x1, !P0 ;  /* 0x00000001ff117807 */ /* 0x000fce0004000000 */
.L_x_141:
[----:B------:R-:W-:-:S13]  /*14730*/  ISETP.NE.AND P0, PT, R16, RZ, PT ;  /* 0x000000ff1000720c */ /* 0x000fda0003f05270 */
[----:B------:R-:W-:Y:S05]  /*14740*/  @!P0 BRA `(.L_x_143) ;  /* 0x0000000000348947 */ /* 0x000fea0003800000 */
[----:B------:R-:W-:Y:S01]  /*14750*/  MOV R8, 0x0 ;  /* 0x0000000000087802 */ /* 0x000fe20000000f00 */
[----:B------:R0:W-:Y:S01]  /*14760*/  STL [R1+0xb0], R10 ;  /* 0x0000b00a01007387 */ /* 0x0001e20000100800 */
[----:B------:R-:W-:Y:S01]  /*14770*/  LOP3.LUT R0, R17, 0xffff, RZ, 0xc0, !PT ;  /* 0x0000ffff11007812 */ /* 0x000fe200078ec0ff */
[----:B------:R-:W1:Y:S01]  /*14780*/  LDCU.64 UR4, c[0x4][0x40] ;  /* 0x01000800ff0477ac */ /* 0x000e620008000a00 */
[----:B------:R-:W-:Y:S01]  /*14790*/  IMAD.MOV.U32 R6, RZ, RZ, R59 ;  /* 0x000000ffff067224 */ /* 0x000fe200078e003b */
[----:B------:R0:W-:Y:S01]  /*147a0*/  STL.64 [R1+0xb8], R66 ;  /* 0x0000b84201007387 */ /* 0x0001e20000100a00 */
[----:B------:R-:W2:Y:S01]  /*147b0*/  LDC.64 R8, c[0x4][R8] ;  /* 0x0100000008087b82 */ /* 0x000ea20000000a00 */
[----:B------:R-:W-:Y:S02]  /*147c0*/  IMAD.MOV.U32 R7, RZ, RZ, R25 ;  /* 0x000000ffff077224 */ /* 0x000fe400078e0019 */
[----:B------:R0:W-:Y:S01]  /*147d0*/  STL [R1+0xc0], R0 ;  /* 0x0000c00001007387 */ /* 0x0001e20000100800 */
[----:B-1----:R-:W-:-:S02]  /*147e0*/  IMAD.U32 R4, RZ, RZ, UR4 ;  /* 0x00000004ff047e24 */ /* 0x002fc4000f8e00ff */
[----:B0-----:R-:W-:-:S07]  /*147f0*/  IMAD.U32 R5, RZ, RZ, UR5 ;  /* 0x00000005ff057e24 */ /* 0x001fce000f8e00ff */
[----:B------:R-:W-:-:S07]  /*14800*/  LEPC R20, `(.L_x_143) ;  /* 0x000000001014794e */ /* 0x000fce0000000000 */
[----:B--2---:R-:W-:Y:S05]  /*14810*/  CALL.ABS.NOINC R8 ;  /* 0x0000000008007343 */ /* 0x004fea0003c00000 */
.L_x_143:
        /* <DEDUP_REMOVED lines=47> */
[----:B------:R-:W-:Y:S01]  /*14b10*/  IMAD.MOV.U32 R0, RZ, RZ, 0x1 ;  /* 0x00000001ff007424 */ /* 0x000fe200078e00ff */
[----:B------:R0:W-:Y:S01]  /*14b20*/  STL.64 [R1+0xb8], R62 ;  /* 0x0000b83e01007387 */ /* 0x0001e20000100a00 */
[----:B------:R-:W-:Y:S01]  /*14b30*/  IMAD.MOV.U32 R8, RZ, RZ, R61 ;  /* 0x000000ffff087224 */ /* 0x000fe200078e003d */
[----:B------:R-:W1:Y:S01]  /*14b40*/  LDCU.64 UR4, c[0x4][0x48] ;  /* 0x01000900ff0477ac */ /* 0x000e620008000a00 */
[----:B------:R-:W-:Y:S01]  /*14b50*/  IMAD.MOV.U32 R9, RZ, RZ, R58 ;  /* 0x000000ffff097224 */ /* 0x000fe200078e003a */
[----:B------:R0:W-:Y:S01]  /*14b60*/  STL [R1+0xb0], R0 ;  /* 0x0000b00001007387 */ /* 0x0001e20000100800 */
        /* <DEDUP_REMOVED lines=11> */
[----:B-1----:R-:W-:-:S02]  /*14c20*/  IMAD.U32 R4, RZ, RZ, UR4 ;  /* 0x00000004ff047e24 */ /* 0x002fc4000f8e00ff */
[----:B------:R-:W-:-:S07]  /*14c30*/  IMAD.U32 R5, RZ, RZ, UR5 ;  /* 0x00000005ff057e24 */ /* 0x000fce000f8e00ff */
[----:B------:R-:W-:-:S07]  /*14c40*/  LEPC R20, `(.L_x_144) ;  /* 0x000000001014794e */ /* 0x000fce0000000000 */
[----:B0-2---:R-:W-:Y:S05]  /*14c50*/  CALL.ABS.NOINC R66 ;  /* 0x0000000042007343 */ /* 0x005fea0003c00000 */
.L_x_144:
        /* <DEDUP_REMOVED lines=31> */
.L_x_146:
[----:B------:R-:W-:-:S07]  /*14e50*/  SEL R17, RZ, 0x1, !P0 ;  /* 0x00000001ff117807 */ /* 0x000fce0004000000 */
.L_x_145:
[----:B------:R-:W-:-:S13]  /*14e60*/  ISETP.NE.AND P0, PT, R16, RZ, PT ;  /* 0x000000ff1000720c */ /* 0x000fda0003f05270 */
[----:B------:R-:W-:Y:S05]  /*14e70*/  @!P0 BRA `(.L_x_147) ;  /* 0x0000000000388947 */ /* 0x000fea0003800000 */
[----:B------:R-:W-:Y:S01]  /*14e80*/  MOV R8, 0x0 ;  /* 0x0000000000087802 */ /* 0x000fe20000000f00 */
[----:B------:R-:W-:Y:S01]  /*14e90*/  IMAD.MOV.U32 R10, RZ, RZ, 0x2 ;  /* 0x00000002ff0a7424 */ /* 0x000fe200078e00ff */
[----:B------:R-:W-:Y:S01]  /*14ea0*/  LOP3.LUT R0, R17, 0xffff, RZ, 0xc0, !PT ;  /* 0x0000ffff11007812 */ /* 0x000fe200078ec0ff */
[----:B------:R0:W-:Y:S01]  /*14eb0*/  STL.64 [R1+0xb8], R64 ;  /* 0x0000b84001007387 */ /* 0x0001e20000100a00 */
[----:B------:R-:W1:Y:S01]  /*14ec0*/  LDCU.64 UR4, c[0x4][0x40] ;  /* 0x01000800ff0477ac */ /* 0x000e620008000a00 */
[----:B------:R-:W-:Y:S01]  /*14ed0*/  IMAD.MOV.U32 R6, RZ, RZ, R59 ;  /* 0x000000ffff067224 */ /* 0x000fe200078e003b */
[----:B------:R-:W2:Y:S01]  /*14ee0*/  LDC.64 R8, c[0x4][R8] ;  /* 0x0100000008087b82 */ /* 0x000ea20000000a00 */
[----:B------:R0:W-:Y:S01]  /*14ef0*/  STL [R1+0xc0], R0 ;  /* 0x0000c00001007387 */ /* 0x0001e20000100800 */
[----:B------:R-:W-:-:S03]  /*14f00*/  IMAD.MOV.U32 R7, RZ, RZ, R25 ;  /* 0x000000ffff077224 */ /* 0x000fc600078e0019 */
[----:B------:R0:W-:Y:S01]  /*14f10*/  STL [R1+0xb0], R10 ;  /* 0x0000b00a01007387 */ /* 0x0001e20000100800 */
[----:B-1----:R-:W-:Y:S02]  /*14f20*/  IMAD.U32 R4, RZ, RZ, UR4 ;  /* 0x00000004ff047e24 */ /* 0x002fe4000f8e00ff */
[----:B0-----:R-:W-:-:S07]  /*14f30*/  IMAD.U32 R5, RZ, RZ, UR5 ;  /* 0x00000005ff057e24 */ /* 0x001fce000f8e00ff */
[----:B------:R-:W-:-:S07]  /*14f40*/  LEPC R20, `(.L_x_147) ;  /* 0x000000001014794e */ /* 0x000fce0000000000 */
[----:B--2---:R-:W-:Y:S05]  /*14f50*/  CALL.ABS.NOINC R8 ;  /* 0x0000000008007343 */ /* 0x004fea0003c00000 */
.L_x_147:
        /* <DEDUP_REMOVED lines=60> */
[----:B------:R-:W-:Y:S01]  /*15320*/  IMAD.MOV.U32 R7, RZ, RZ, R25 ;  /* 0x000000ffff077224 */ /* 0x000fe200078e0019 */
[----:B------:R0:W-:Y:S01]  /*15330*/  STL.128 [R1+0xd0], R12 ;  /* 0x0000d00c01007387 */ /* 0x0001e20000100c00 */
[----:B-1----:R-:W-:Y:S02]  /*15340*/  IMAD.U32 R4, RZ, RZ, UR4 ;  /* 0x00000004ff047e24 */ /* 0x002fe4000f8e00ff */
[----:B------:R-:W-:-:S07]  /*15350*/  IMAD.U32 R5, RZ, RZ, UR5 ;  /* 0x00000005ff057e24 */ /* 0x000fce000f8e00ff */
[----:B------:R-:W-:-:S07]  /*15360*/  LEPC R20, `(.L_x_148) ;  /* 0x000000001014794e */ /* 0x000fce0000000000 */
[----:B0-2---:R-:W-:Y:S05]  /*15370*/  CALL.ABS.NOINC R62 ;  /* 0x000000003e007343 */ /* 0x005fea0003c00000 */
.L_x_148:
[----:B------:R-:W-:Y:S02]  /*15380*/  IMAD.MOV.U32 R62, RZ, RZ, R16 ;  /* 0x000000ffff3e7224 */ /* 0x000fe400078e0010 */
[----:B------:R-:W-:-:S07]  /*15390*/  IMAD.MOV.U32 R63, RZ, RZ, R17 ;  /* 0x000000ffff3f7224 */ /* 0x000fce00078e0011 */
.L_x_139:
        /* <DEDUP_REMOVED lines=23> */
.L_x_149:
        /* <DEDUP_REMOVED lines=25> */
[C---:B------:R-:W-:Y:S02]  /*156a0*/  IADD3.X R2, PT, PT, R41.reuse, RZ, RZ, P1, P2 ;  /* 0x000000ff29027210 */ /* 0x040fe40000fe44ff */
        /* <DEDUP_REMOVED lines=8> */
[----:B------:R-:W-:Y:S01]  /*15730*/  ISETP.GE.U32.AND P0, PT, R16, UR4, PT ;  /* 0x0000000410007c0c */ /* 0x000fe2000bf06070 */
[----:B------:R-:W-:Y:S02]  /*15740*/  IMAD.MOV.U32 R9, RZ, RZ, R17 ;  /* 0x000000ffff097224 */ /* 0x000fe400078e0011 */
[----:B------:R-:W-:Y:S01]  /*15750*/  IMAD.MOV.U32 R0, RZ, RZ, R18 ;  /* 0x000000ffff007224 */ /* 0x000fe200078e0012 */
[----:B------:R-:W-:-:S13]  /*15760*/  ISETP.GE.U32.AND.EX P0, PT, R7, UR5, PT, P0 ;  /* 0x0000000507007c0c */ /* 0x000fda000bf06100 */
[----:B------:R-:W-:Y:S05]  /*15770*/  @!P0 BRA `(.L_x_151) ;  /* 0x0000000000cc8947 */ /* 0x000fea0003800000 */
[----:B------:R-:W0:Y:S02]  /*15780*/  LDCU.64 UR6, c[0x3][0x10] ;  /* 0x00c00200ff0677ac */ /* 0x000e240008000a00 */
[----:B0-----:R-:W-:-:S04]  /*15790*/  ISETP.GT.U32.AND P0, PT, R6, UR6, PT ;  /* 0x0000000606007c0c */ /* 0x001fc8000bf04070 */
[----:B------:R-:W-:-:S13]  /*157a0*/  ISETP.GT.U32.AND.EX P0, PT, R11, UR7, PT, P0 ;  /* 0x000000070b007c0c */ /* 0x000fda000bf04100 */
[----:B------:R-:W-:Y:S05]  /*157b0*/  @P0 BRA `(.L_x_150) ;  /* 0x0000000000440947 */ /* 0x000fea0003800000 */
        /* <DEDUP_REMOVED lines=11> */
[----:B------:R-:W-:Y:S02]  /*15870*/  IMAD.MOV.U32 R9, RZ, RZ, R17 ;  /* 0x000000ffff097224 */ /* 0x000fe400078e0011 */
[----:B------:R-:W-:Y:S01]  /*15880*/  IMAD.MOV.U32 R0, RZ, RZ, R18 ;  /* 0x000000ffff007224 */ /* 0x000fe200078e0012 */
[----:B0-----:R-:W-:-:S04]  /*15890*/  ISETP.GE.U32.AND P0, PT, R17, UR8, PT ;  /* 0x0000000811007c0c */ /* 0x001fc8000bf06070 */
[----:B------:R-:W-:-:S04]  /*158a0*/  ISETP.GE.U32.AND.EX P0, PT, R18, UR9, PT, P0 ;  /* 0x0000000912007c0c */ /* 0x000fc8000bf06100 */
[----:B------:R-:W-:-:S13]  /*158b0*/  ISETP.LT.U32.OR.EX P0, PT, R13, UR7, !P0, P1 ;  /* 0x000000070d007c0c */ /* 0x000fda000c701510 */
[----:B------:R-:W-:Y:S05]  /*158c0*/  @P0 BRA `(.L_x_151) ;  /* 0x0000000000780947 */ /* 0x000fea0003800000 */
.L_x_150:
        /* <DEDUP_REMOVED lines=18> */
[----:B------:R-:W-:-:S02]  /*159f0*/  IADD3 R9, P0, PT, R17, -R2, RZ ;  /* 0x8000000211097210 */ /* 0x000fc40007f1e0ff */
[----:B------:R-:W-:-:S04]  /*15a00*/  ISETP.GE.U32.AND.EX P2, PT, R8, RZ, PT, P2 ;  /* 0x000000ff0800720c */ /* 0x000fc80003f46120 */
[----:B------:R-:W-:Y:S02]  /*15a10*/  ISETP.LT.U32.OR.EX P2, PT, R11, R5, !P2, P3 ;  /* 0x000000050b00720c */ /* 0x000fe40005741530 */
[----:B------:R-:W-:Y:S02]  /*15a20*/  SEL R11, RZ, 0xffffffff, !P1 ;  /* 0xffffffffff0b7807 */ /* 0x000fe40004800000 */
[----:B------:R-:W-:Y:S02]  /*15a30*/  SEL R4, RZ, 0xffffffff, !P2 ;  /* 0xffffffffff047807 */ /* 0x000fe40005000000 */
[----:B------:R-:W-:Y:S02]  /*15a40*/  IADD3 R10, P1, PT, R13, R12, RZ ;  /* 0x0000000c0d0a7210 */ /* 0x000fe40007f3e0ff */
[----:B------:R-:W-:Y:S01]  /*15a50*/  IADD3 R6, P2, PT, R11, R0, RZ ;  /* 0x000000000b067210 */ /* 0x000fe20007f5e0ff */
[----:B------:R-:W-:Y:S01]  /*15a60*/  IMAD.X R0, R18, 0x1, ~R3, P0 ;  /* 0x0000000112007824 */ /* 0x000fe200000e0e03 */
[----:B------:R-:W-:Y:S01]  /*15a70*/  IADD3 R16, P3, P4, R4, -UR4, R16 ;  /* 0x8000000404107c10 */ /* 0x000fe2000fc7e010 */
[----:B------:R-:W-:-:S02]  /*15a80*/  IMAD.X R13, R13, 0x1, R14, P1 ;  /* 0x000000010d0d7824 */ /* 0x000fc400008e060e */
[----:B------:R-:W-:Y:S01]  /*15a90*/  IMAD.X R11, R11, 0x1, R8, P2 ;  /* 0x000000010b0b7824 */ /* 0x000fe200010e0608 */
[----:B------:R-:W-:-:S09]  /*15aa0*/  IADD3.X R7, PT, PT, R4, ~UR5, R7, P3, P4 ;  /* 0x8000000504077c10 */ /* 0x000fd20009fe8407 */
.L_x_151:
[----:B------:R-:W-:-:S04]  /*15ab0*/  ISETP.GT.U32.AND P0, PT, R19, R16, PT ;  /* 0x000000101300720c */ /* 0x000fc80003f04070 */
[----:B------:R-:W-:-:S13]  /*15ac0*/  ISETP.GT.U32.AND.EX P0, PT, R22, R7, PT, P0 ;  /* 0x000000071600720c */ /* 0x000fda0003f04100 */
[----:B------:R-:W-:Y:S05]  /*15ad0*/  @P0 BRA `(.L_x_152) ;  /* 0x0000000000400947 */ /* 0x000fea0003800000 */
[----:B------:R-:W-:-:S04]  /*15ae0*/  ISETP.GE.U32.AND P0, PT, R19, R16, PT ;  /* 0x000000101300720c */ /* 0x000fc80003f06070 */
[----:B------:R-:W-:-:S13]  /*15af0*/  ISETP.GE.U32.AND.EX P0, PT, R22, R7, PT, P0 ;  /* 0x000000071600720c */ /* 0x000fda0003f06100 */
[----:B------:R-:W-:Y:S05]  /*15b00*/  @!P0 BRA `(.L_x_153) ;  /* 0x00000000009c8947 */ /* 0x000fea0003800000 */
[----:B------:R-:W-:-:S04]  /*15b10*/  ISETP.GT.U32.AND P0, PT, R23, R6, PT ;  /* 0x000000061700720c */ /* 0x000fc80003f04070 */
[----:B------:R-:W-:-:S13]  /*15b20*/  ISETP.GT.U32.AND.EX P0, PT, R60, R11, PT, P0 ;  /* 0x0000000b3c00720c */ /* 0x000fda0003f04100 */
[----:B------:R-:W-:Y:S05]  /*15b30*/  @P0 BRA `(.L_x_152) ;  /* 0x0000000000280947 */ /* 0x000fea0003800000 */
[----:B------:R-:W-:Y:S02]  /*15b40*/  ISETP.GE.U32.AND P3, PT, R62, R9, PT ;  /* 0x000000093e00720c */ /* 0x000fe40003f66070 */
[CC--:B------:R-:W-:Y:S02]  /*15b50*/  ISETP.LT.U32.AND P0, PT, R61.reuse, R10.reuse, PT ;  /* 0x0000000a3d00720c */ /* 0x0c0fe40003f01070 */
[----:B------:R-:W-:Y:S02]  /*15b60*/  ISETP.GT.U32.AND P2, PT, R61, R10, PT ;  /* 0x0000000a3d00720c */ /* 0x000fe40003f44070 */
[----:B------:R-:W-:Y:S02]  /*15b70*/  ISETP.GE.U32.AND P1, PT, R23, R6, PT ;  /* 0x000000061700720c */ /* 0x000fe40003f26070 */
[----:B------:R-:W-:Y:S02]  /*15b80*/  ISETP.GE.U32.AND.EX P3, PT, R63, R0, PT, P3 ;  /* 0x000000003f00720c */ /* 0x000fe40003f66130 */
[----:B------:R-:W-:-:S02]  /*15b90*/  ISETP.GT.U32.AND.EX P2, PT, R58, R13, PT, P2 ;  /* 0x0000000d3a00720c */ /* 0x000fc40003f44120 */
[----:B------:R-:W-:Y:S02]  /*15ba0*/  ISETP.GE.U32.AND.EX P1, PT, R60, R11, PT, P1 ;  /* 0x0000000b3c00720c */ /* 0x000fe40003f26110 */
[----:B------:R-:W-:-:S04]  /*15bb0*/  ISETP.LT.U32.OR.EX P0, PT, R58, R13, !P3, P0 ;  /* 0x0000000d3a00720c */ /* 0x000fc80005f01500 */
[----:B------:R-:W-:-:S13]  /*15bc0*/  PLOP3.LUT P0, PT, P1, P2, P0, 0x2f, 0x0 ;  /* 0x000000000000781c */ /* 0x000fda0000f04507 */
[----:B------:R-:W-:Y:S05]  /*15bd0*/  @P0 BRA `(.L_x_153) ;  /* 0x0000000000680947 */ /* 0x000fea0003800000 */
.L_x_152:
[----:B------:R-:W-:Y:S02]  /*15be0*/  ISETP.GE.U32.AND P0, PT, R62, R9, PT ;  /* 0x000000093e00720c */ /* 0x000fe40003f06070 */
[----:B------:R-:W-:Y:S02]  /*15bf0*/  IADD3 R15, P1, PT, R61, -R10, RZ ;  /* 0x8000000a3d0f7210 */ /* 0x000fe40007f3e0ff */
[----:B------:R-:W-:Y:S02]  /*15c00*/  ISETP.GE.U32.AND.EX P0, PT, R63, R0, PT, P0 ;  /* 0x000000003f00720c */ /* 0x000fe40003f06100 */
[----:B------:R-:W-:Y:S01]  /*15c10*/  ISETP.LT.U32.AND P2, PT, R61, R10, PT ;  /* 0x0000000a3d00720c */ /* 0x000fe20003f41070 */
[----:B------:R-:W-:Y:S01]  /*15c20*/  IMAD.X R21, R58, 0x1, ~R13, P1 ;  /* 0x000000013a157824 */ /* 0x000fe200008e0e0d */
[----:B------:R-:W-:Y:S02]  /*15c30*/  SEL R2, RZ, 0x1, P0 ;  /* 0x00000001ff027807 */ /* 0x000fe40000000000 */
[----:B------:R-:W-:-:S02]  /*15c40*/  ISETP.LT.U32.AND P3, PT, R23, R6, PT ;  /* 0x000000061700720c */ /* 0x000fc40003f61070 */
[----:B------:R-:W-:Y:S02]  /*15c50*/  ISETP.GE.U32.AND P1, PT, R15, R2, PT ;  /* 0x000000020f00720c */ /* 0x000fe40003f26070 */
[----:B------:R-:W-:Y:S02]  /*15c60*/  SEL R18, RZ, 0xffffffff, P0 ;  /* 0xffffffffff127807 */ /* 0x000fe40000000000 */
[----:B------:R-:W-:-:S04]  /*15c70*/  ISETP.GE.U32.AND.EX P1, PT, R21, RZ, PT, P1 ;  /* 0x000000ff1500720c */ /* 0x000fc80003f26110 */
[----:B------:R-:W-:Y:S02]  /*15c80*/  ISETP.LT.U32.OR.EX P1, PT, R58, R13, !P1, P2 ;  /* 0x0000000d3a00720c */ /* 0x000fe40004f21520 */
[----:B------:R-:W-:Y:S02]  /*15c90*/  IADD3 R17, P2, PT, R23, -R6, RZ ;  /* 0x8000000617117210 */ /* 0x000fe40007f5e0ff */
[----:B------:R-:W-:Y:S02]  /*15ca0*/  SEL R2, RZ, 0x1, !P1 ;  /* 0x00000001ff027807 */ /* 0x000fe40004800000 */
[----:B------:R-:W-:Y:S01]  /*15cb0*/  SEL R4, RZ, 0xffffffff, !P1 ;  /* 0xffffffffff047807 */ /* 0x000fe20004800000 */
[----:B------:R-:W-:Y:S01]  /*15cc0*/  IMAD.X R5, R60, 0x1, ~R11, P2 ;  /* 0x000000013c057824 */ /* 0x000fe200010e0e0b */
[----:B------:R-:W-:Y:S02]  /*15cd0*/  ISETP.GE.U32.AND P2, PT, R17, R2, PT ;  /* 0x000000021100720c */ /* 0x000fe40003f46070 */
[----:B------:R-:W-:-:S02]  /*15ce0*/  IADD3 R2, P0, PT, R18, R15, RZ ;  /* 0x0000000f12027210 */ /* 0x000fc40007f1e0ff */
[----:B------:R-:W-:Y:S02]  /*15cf0*/  ISETP.GE.U32.AND.EX P2, PT, R5, RZ, PT, P2 ;  /* 0x000000ff0500720c */ /* 0x000fe40003f46120 */
[----:B------:R-:W-:Y:S01]  /*15d00*/  IADD3 R17, P1, PT, R4, R17, RZ ;  /* 0x0000001104117210 */ /* 0x000fe20007f3e0ff */
[----:B------:R-:W-:Y:S01]  /*15d10*/  IMAD.X R18, R18, 0x1, R21, P0 ;  /* 0x0000000112127824 */ /* 0x000fe200000e0615 */
[----:B------:R-:W-:-:S04]  /*15d20*/  ISETP.LT.U32.OR.EX P2, PT, R60, R11, !P2, P3 ;  /* 0x0000000b3c00720c */ /* 0x000fc80005741530 */
[----:B------:R-:W-:-:S04]  /*15d30*/  SEL R3, RZ, 0xffffffff, !P2 ;  /* 0xffffffffff037807 */ /* 0x000fc80005000000 */
[----:B------:R-:W-:Y:S01]  /*15d40*/  IADD3 R16, P2, P3, R3, R19, -R16 ;  /* 0x0000001303107210 */ /* 0x000fe20007b5e810 */
[----:B------:R-:W-:-:S03]  /*15d50*/  IMAD.X R19, R4, 0x1, R5, P1 ;  /* 0x0000000104137824 */ /* 0x000fc600008e0605 */
[----:B------:R-:W-:Y:S01]  /*15d60*/  IADD3.X R22, PT, PT, R3, R22, ~R7, P2, P3 ;  /* 0x0000001603167210 */ /* 0x000fe200017e6c07 */
[----:B------:R-:W-:Y:S08]  /*15d70*/  BRA `(.L_x_154) ;  /* 0x0000000000ec7947 */ /* 0x000ff00003800000 */
.L_x_153:
[----:B------:R-:W0:Y:S08]  /*15d80*/  LDC.64 R4, c[0x3][RZ] ;  /* 0x00c00000ff047b82 */ /* 0x000e300000000a00 */
[----:B------:R-:W1:Y:S01]  /*15d90*/  LDC.64 R2, c[0x3][0x8] ;  /* 0x00c00200ff027b82 */ /* 0x000e620000000a00 */
[----:B0-----:R-:W-:-:S04]  /*15da0*/  IADD3 R14, P1, PT, R62, R4, RZ ;  /* 0x000000043e0e7210 */ /* 0x001fc80007f3e0ff */
[----:B------:R-:W-:Y:S01]  /*15db0*/  ISETP.GE.U32.AND P0, PT, R14, R62, PT ;  /* 0x0000003e0e00720c */ /* 0x000fe20003f06070 */
[----:B------:R-:W-:Y:S02]  /*15dc0*/  IMAD.X R20, R63, 0x1, R5, P1 ;  /* 0x000000013f147824 */ /* 0x000fe400008e0605 */
[----:B------:R-:W0:Y:S01]  /*15dd0*/  LDC.64 R4, c[0x3][0x10] ;  /* 0x00c00400ff047b82 */ /* 0x000e220000000a00 */
[----:B------:R-:W-:Y:S02]  /*15de0*/  IMAD.MOV.U32 R62, RZ, RZ, R14 ;  /* 0x000000ffff3e7224 */ /* 0x000fe400078e000e */
[----:B------:R-:W-:Y:S01]  /*15df0*/  ISETP.GE.U32.AND.EX P0, PT, R20, R63, PT, P0 ;  /* 0x0000003f1400720c */ /* 0x000fe20003f06100 */
[----:B------:R-:W-:-:S03]  /*15e00*/  IMAD.MOV.U32 R63, RZ, RZ, R20 ;  /* 0x000000ffff3f7224 */ /* 0x000fc600078e0014 */
[----:B------:R-:W-:-:S04]  /*15e10*/  SEL R8, RZ, 0x1, P0 ;  /* 0x00000001ff087807 */ /* 0x000fc80000000000 */
[----:B------:R-:W-:-:S04]  /*15e20*/  IADD3 R8, P0, PT, R61, R8, RZ ;  /* 0x000000083d087210 */ /* 0x000fc80007f1e0ff */
[----:B-1----:R-:W-:Y:S01]  /*15e30*/  IADD3 R17, P3, PT, R8, R2, RZ ;  /* 0x0000000208117210 */ /* 0x002fe20007f7e0ff */
[----:B------:R-:W-:Y:S01]  /*15e40*/  IMAD.X R15, RZ, RZ, R58, P0 ;  /* 0x000000ffff0f7224 */ /* 0x000fe200000e063a */
[----:B------:R-:W-:Y:S02]  /*15e50*/  ISETP.GE.U32.AND P0, PT, R14, R9, PT ;  /* 0x000000090e00720c */ /* 0x000fe40003f06070 */
[----:B------:R-:W-:Y:S01]  /*15e60*/  ISETP.GE.U32.AND P1, PT, R8, R61, PT ;  /* 0x0000003d0800720c */ /* 0x000fe20003f26070 */
[----:B------:R-:W-:Y:S01]  /*15e70*/  IMAD.X R12, R15, 0x1, R3, P3 ;  /* 0x000000010f0c7824 */ /* 0x000fe200018e0603 */
[----:B------:R-:W-:Y:S02]  /*15e80*/  ISETP.GE.U32.AND P2, PT, R17, R8, PT ;  /* 0x000000081100720c */ /* 0x000fe40003f46070 */
[----:B------:R-:W-:Y:S02]  /*15e90*/  ISETP.GE.U32.AND.EX P0, PT, R20, R0, PT, P0 ;  /* 0x000000001400720c */ /* 0x000fe40003f06100 */
[----:B------:R-:W-:-:S02]  /*15ea0*/  ISETP.GE.U32.AND.EX P1, PT, R15, R58, PT, P1 ;  /* 0x0000003a0f00720c */ /* 0x000fc40003f26110 */
[----:B------:R-:W-:Y:S02]  /*15eb0*/  ISETP.GE.U32.AND.EX P2, PT, R12, R15, PT, P2 ;  /* 0x0000000f0c00720c */ /* 0x000fe40003f46120 */
[----:B------:R-:W-:Y:S02]  /*15ec0*/  IADD3 R15, P3, PT, -R10, R17, RZ ;  /* 0x000000110a0f7210 */ /* 0x000fe40007f7e1ff */
[----:B------:R-:W-:Y:S02]  /*15ed0*/  SEL R2, RZ, 0x1, P0 ;  /* 0x00000001ff027807 */ /* 0x000fe40000000000 */
[----:B------:R-:W-:Y:S01]  /*15ee0*/  SEL R3, RZ, 0x1, P1 ;  /* 0x00000001ff037807 */ /* 0x000fe20000800000 */
[----:B------:R-:W-:Y:S01]  /*15ef0*/  IMAD.X R21, R12, 0x1, ~R13, P3 ;  /* 0x000000010c157824 */ /* 0x000fe200018e0e0d */
[----:B------:R-:W-:Y:S02]  /*15f00*/  SEL R8, RZ, 0x1, P2 ;  /* 0x00000001ff087807 */ /* 0x000fe40001000000 */
[----:B------:R-:W-:-:S02]  /*15f10*/  ISETP.GE.U32.AND P2, PT, R15, R2, PT ;  /* 0x000000020f00720c */ /* 0x000fc40003f46070 */
[----:B------:R-:W-:Y:S02]  /*15f20*/  IADD3 R2, P3, P5, R23, R8, R3 ;  /* 0x0000000817027210 */ /* 0x000fe40007d7e003 */
[----:B------:R-:W-:Y:S02]  /*15f30*/  ISETP.LT.U32.AND P1, PT, R17, R10, PT ;  /* 0x0000000a1100720c */ /* 0x000fe40003f21070 */
[----:B------:R-:W-:Y:S02]  /*15f40*/  ISETP.GE.U32.AND.EX P2, PT, R21, RZ, PT, P2 ;  /* 0x000000ff1500720c */ /* 0x000fe40003f46120 */
[----:B0-----:R-:W-:Y:S02]  /*15f50*/  IADD3 R17, P4, PT, R2, R4, RZ ;  /* 0x0000000402117210 */ /* 0x001fe40007f9e0ff */
[----:B------:R-:W-:Y:S02]  /*15f60*/  IADD3.X R25, PT, PT, R60, RZ, RZ, P3, P5 ;  /* 0x000000ff3c197210 */ /* 0x000fe40001fea4ff */
[----:B------:R-:W-:-:S02]  /*15f70*/  ISETP.LT.U32.OR.EX P1, PT, R12, R13, !P2, P1 ;  /* 0x0000000d0c00720c */ /* 0x000fc40005721510 */
[----:B------:R-:W-:Y:S01]  /*15f80*/  ISETP.GE.U32.AND P2, PT, R2, R23, PT ;  /* 0x000000170200720c */ /* 0x000fe20003f46070 */
[----:B------:R-:W-:Y:S01]  /*15f90*/  IMAD.X R10, R25, 0x1, R5, P4 ;  /* 0x00000001190a7824 */ /* 0x000fe200020e0605 */
[----:B------:R-:W-:Y:S02]  /*15fa0*/  ISETP.GE.U32.AND P3, PT, R17, R2, PT ;  /* 0x000000021100720c */ /* 0x000fe40003f66070 */
[----:B------:R-:W-:Y:S02]  /*15fb0*/  IADD3 R4, P4, PT, -R6, R17, RZ ;  /* 0x0000001106047210 */ /* 0x000fe40007f9e1ff */
[----:B------:R-:W-:Y:S02]  /*15fc0*/  SEL R3, RZ, 0x1, !P1 ;  /* 0x00000001ff037807 */ /* 0x000fe40004800000 */
[----:B------:R-:W-:Y:S01]  /*15fd0*/  ISETP.GE.U32.AND.EX P2, PT, R25, R60, PT, P2 ;  /* 0x0000003c1900720c */ /* 0x000fe20003f46120 */
[C---:B------:R-:W-:Y:S01]  /*15fe0*/  IMAD.X R8, R10.reuse, 0x1, ~R11, P4 ;  /* 0x000000010a087824 */ /* 0x040fe200020e0e0b */
[----:B------:R-:W-:-:S02]  /*15ff0*/  ISETP.GE.U32.AND.EX P5, PT, R10, R25, PT, P3 ;  /* 0x000000190a00720c */ /* 0x000fc40003fa6130 */
[----:B------:R-:W-:Y:S02]  /*16000*/  ISETP.GE.U32.AND P3, PT, R4, R3, PT ;  /* 0x000000030400720c */ /* 0x000fe40003f66070 */
[----:B------:R-:W-:Y:S02]  /*16010*/  SEL R3, RZ, 0x1, P2 ;  /* 0x00000001ff037807 */ /* 0x000fe40001000000 */
[----:B------:R-:W-:Y:S02]  /*16020*/  SEL R2, RZ, 0x1, P5 ;  /* 0x00000001ff027807 */ /* 0x000fe40002800000 */
[----:B------:R-:W-:Y:S02]  /*16030*/  ISETP.LT.U32.AND P2, PT, R17, R6, PT ;  /* 0x000000061100720c */ /* 0x000fe40003f41070 */
[----:B------:R-:W-:Y:S02]  /*16040*/  ISETP.GE.U32.AND.EX P5, PT, R8, RZ, PT, P3 ;  /* 0x000000ff0800720c */ /* 0x000fe40003fa6130 */
[----:B------:R-:W-:-:S02]  /*16050*/  IADD3 R19, P3, P4, R19, R2, R3 ;  /* 0x0000000213137210 */ /* 0x000fc40007c7e003 */
[----:B------:R-:W-:Y:S02]  /*16060*/  ISETP.LT.U32.OR.EX P2, PT, R10, R11, !P5, P2 ;  /* 0x0000000b0a00720c */ /* 0x000fe40006f41520 */
[----:B------:R-:W-:Y:S02]  /*16070*/  IADD3.X R2, PT, PT, R22, RZ, RZ, P3, P4 ;  /* 0x000000ff16027210 */ /* 0x000fe40001fe84ff */
[----:B------:R-:W-:Y:S02]  /*16080*/  IADD3 R16, P3, P4, -R16, UR4, R19 ;  /* 0x0000000410107c10 */ /* 0x000fe4000fc7e113 */
[----:B------:R-:W-:Y:S02]  /*16090*/  SEL R18, RZ, 0xffffffff, P0 ;  /* 0xffffffffff127807 */ /* 0x000fe40000000000 */
[----:B------:R-:W-:Y:S02]  /*160a0*/  SEL R19, RZ, 0xffffffff, !P1 ;  /* 0xffffffffff137807 */ /* 0x000fe40004800000 */
[----:B------:R-:W-:-:S02]  /*160b0*/  SEL R22, RZ, 0xffffffff, !P2 ;  /* 0xffffffffff167807 */ /* 0x000fc40005000000 */
[----:B------:R-:W-:Y:S02]  /*160c0*/  IADD3.X R7, PT, PT, ~R7, UR5, R2, P3, P4 ;  /* 0x0000000507077c10 */ /* 0x000fe40009fe8502 */
[----:B------:R-:W-:Y:S02]  /*160d0*/  IADD3 R2, P0, PT, R18, R15, RZ ;  /* 0x0000000f12027210 */ /* 0x000fe40007f1e0ff */
[C---:B------:R-:W-:Y:S02]  /*160e0*/  IADD3 R17, P1, PT, R19.reuse, R4, RZ ;  /* 0x0000000413117210 */ /* 0x040fe40007f3e0ff */
[----:B------:R-:W-:Y:S01]  /*160f0*/  IADD3 R16, P2, PT, R16, R22, RZ ;  /* 0x0000001610107210 */ /* 0x000fe20007f5e0ff */
[----:B------:R-:W-:Y:S02]  /*16100*/  IMAD.X R18, R18, 0x1, R21, P0 ;  /* 0x0000000112127824 */ /* 0x000fe400000e0615 */
[----:B------:R-:W-:Y:S02]  /*16110*/  IMAD.X R19, R19, 0x1, R8, P1 ;  /* 0x0000000113137824 */ /* 0x000fe400008e0608 */
[----:B------:R-:W-:-:S08]  /*16120*/  IMAD.X R22, R7, 0x1, R22, P2 ;  /* 0x0000000107167824 */ /* 0x000fd000010e0616 */
.L_x_154:
[----:B------:R-:W-:Y:S02]  /*16130*/  ISETP.GT.U32.AND P0, PT, R39, R16, PT ;  /* 0x000000102700720c */ /* 0x000fe40003f04070 */
[----:B------:R-:W-:Y:S02]  /*16140*/  IADD3 R23, P1, PT, R62, -R9, RZ ;  /* 0x800000093e177210 */ /* 0x000fe40007f3e0ff */
[----:B------:R-:W-:-:S03]  /*16150*/  ISETP.GT.U32.AND.EX P0, PT, R41, R22, PT, P0 ;  /* 0x000000162900720c */ /* 0x000fc60003f04100 */
[----:B------:R-:W-:-:S10]  /*16160*/  IMAD.X R25, R63, 0x1, ~R0, P1 ;  /* 0x000000013f197824 */ /* 0x000fd400008e0e00 */
        /* <DEDUP_REMOVED lines=17> */
.L_x_155:
[----:B------:R-:W-:Y:S02]  /*16280*/  ISETP.GE.U32.AND P0, PT, R36, R23, PT ;  /* 0x000000172400720c */ /* 0x000fe40003f06070 */
[CC--:B------:R-:W-:Y:S02]  /*16290*/  IADD3 R71, P1, PT, R35.reuse, -R2.reuse, RZ ;  /* 0x8000000223477210 */ /* 0x0c0fe40007f3e0ff */
[----:B------:R-:W-:Y:S02]  /*162a0*/  ISETP.GE.U32.AND.EX P0, PT, R38, R25, PT, P0 ;  /* 0x000000192600720c */ /* 0x000fe40003f06100 */
[----:B------:R-:W-:Y:S01]  /*162b0*/  ISETP.LT.U32.AND P2, PT, R35, R2, PT ;  /* 0x000000022300720c */ /* 0x000fe20003f41070 */
[----:B------:R-:W-:Y:S01]  /*162c0*/  IMAD.X R7, R37, 0x1, ~R18, P1 ;  /* 0x0000000125077824 */ /* 0x000fe200008e0e12 */
[----:B------:R-:W-:Y:S02]  /*162d0*/  SEL R0, RZ, 0x1, P0 ;  /* 0x00000001ff007807 */ /* 0x000fe40000000000 */
[----:B------:R-:W-:-:S02]  /*162e0*/  ISETP.LT.U32.AND P3, PT, R32, R17, PT ;  /* 0x000000112000720c */ /* 0x000fc40003f61070 */
[----:B------:R-:W-:-:S04]  /*162f0*/  ISETP.GE.U32.AND P1, PT, R71, R0, PT ;  /* 0x000000004700720c */ /* 0x000fc80003f26070 */
        /* <DEDUP_REMOVED lines=11> */
[----:B------:R-:W-:Y:S01]  /*163b0*/  IADD3 R3, P1, PT, R0, R3, RZ ;  /* 0x0000000300037210 */ /* 0x000fe20007f3e0ff */
[----:B------:R-:W-:Y:S01]  /*163c0*/  IMAD.X R32, R32, 0x1, R7, P0 ;  /* 0x0000000120207824 */ /* 0x000fe200000e0607 */
[----:B------:R-:W-:-:S03]  /*163d0*/  SEL R70, RZ, 0xffffffff, !P2 ;  /* 0xffffffffff467807 */ /* 0x000fc60005000000 */
[----:B------:R-:W-:Y:S01]  /*163e0*/  IMAD.X R0, R0, 0x1, R5, P1 ;  /* 0x0000000100007824 */ /* 0x000fe200008e0605 */
[----:B------:R-:W-:-:S04]  /*163f0*/  IADD3 R72, P2, P3, R70, R39, -R16 ;  /* 0x0000002746487210 */ /* 0x000fc80007b5e810 */
[----:B------:R-:W-:Y:S01]  /*16400*/  IADD3.X R70, PT, PT, R70, R41, ~R22, P2, P3 ;  /* 0x0000002946467210 */ /* 0x000fe200017e6c16 */
[----:B------:R-:W-:Y:S08]  /*16410*/  BRA `(.L_x_157) ;  /* 0x0000000000ec7947 */ /* 0x000ff00003800000 */
.L_x_156:
[----:B------:R-:W0:Y:S08]  /*16420*/  LDC.64 R8, c[0x3][RZ] ;  /* 0x00c00000ff087b82 */ /* 0x000e300000000a00 */
[----:B------:R-:W1:Y:S08]  /*16430*/  LDC.64 R12, c[0x3][0x8] ;  /* 0x00c00200ff0c7b82 */ /* 0x000e700000000a00 */
[----:B------:R-:W2:Y:S01]  /*16440*/  LDC.64 R4, c[0x3][0x10] ;  /* 0x00c00400ff047b82 */ /* 0x000ea20000000a00 */
[----:B0-----:R-:W-:-:S04]  /*16450*/  IADD3 R8, P1, PT, R36, R8, RZ ;  /* 0x0000000824087210 */ /* 0x001fc80007f3e0ff */
[----:B------:R-:W-:Y:S01]  /*16460*/  ISETP.GE.U32.AND P0, PT, R8, R36, PT ;  /* 0x000000240800720c */ /* 0x000fe20003f06070 */
[----:B------:R-:W-:Y:S02]  /*16470*/  IMAD.X R10, R38, 0x1, R9, P1 ;  /* 0x00000001260a7824 */ /* 0x000fe400008e0609 */
[----:B------:R-:W-:-:S03]  /*16480*/  IMAD.MOV.U32 R36, RZ, RZ, R8 ;  /* 0x000000ffff247224 */ /* 0x000fc600078e0008 */
        /* <DEDUP_REMOVED lines=12> */
[C---:B------:R-:W-:Y:S02]  /*16550*/  ISETP.GE.U32.AND.EX P2, PT, R11.reuse, R6, PT, P2 ;  /* 0x000000060b00720c */ /* 0x040fe40003f46120 */
        /* <DEDUP_REMOVED lines=9> */
[----:B--2---:R-:W-:Y:S02]  /*165f0*/  IADD3 R4, P4, PT, R3, R4, RZ ;  /* 0x0000000403047210 */ /* 0x004fe40007f9e0ff */
[----:B------:R-:W-:Y:S02]  /*16600*/  IADD3.X R7, PT, PT, R34, RZ, RZ, P3, P5 ;  /* 0x000000ff22077210 */ /* 0x000fe40001fea4ff */
[----:B------:R-:W-:-:S02]  /*16610*/  ISETP.LT.U32.OR.EX P1, PT, R11, R18, !P2, P1 ;  /* 0x000000120b00720c */ /* 0x000fc40005721510 */
[----:B------:R-:W-:Y:S01]  /*16620*/  ISETP.GE.U32.AND P2, PT, R3, R32, PT ;  /* 0x000000200300720c */ /* 0x000fe20003f46070 */
[----:B------:R-:W-:Y:S01]  /*16630*/  IMAD.X R6, R7, 0x1, R5, P4 ;  /* 0x0000000107067824 */ /* 0x000fe200020e0605 */
[----:B------:R-:W-:Y:S02]  /*16640*/  ISETP.GE.U32.AND P3, PT, R4, R3, PT ;  /* 0x000000030400720c */ /* 0x000fe40003f66070 */
[----:B------:R-:W-:Y:S02]  /*16650*/  IADD3 R3, P4, PT, -R17, R4, RZ ;  /* 0x0000000411037210 */ /* 0x000fe40007f9e1ff */
[----:B------:R-:W-:Y:S02]  /*16660*/  SEL R0, RZ, 0x1, !P1 ;  /* 0x00000001ff007807 */ /* 0x000fe40004800000 */
[----:B------:R-:W-:Y:S02]  /*16670*/  ISETP.GE.U32.AND.EX P2, PT, R7, R34, PT, P2 ;  /* 0x000000220700720c */ /* 0x000fe40003f46120 */
[C---:B------:R-:W-:Y:S01]  /*16680*/  ISETP.GE.U32.AND.EX P5, PT, R6.reuse, R7, PT, P3 ;  /* 0x000000070600720c */ /* 0x040fe20003fa6130 */
[----:B------:R-:W-:Y:S01]  /*16690*/  IMAD.X R7, R6, 0x1, ~R19, P4 ;  /* 0x0000000106077824 */ /* 0x000fe200020e0e13 */
[----:B------:R-:W-:-:S02]  /*166a0*/  ISETP.GE.U32.AND P3, PT, R3, R0, PT ;  /* 0x000000000300720c */ /* 0x000fc40003f66070 */
[----:B------:R-:W-:Y:S02]  /*166b0*/  SEL R5, RZ, 0x1, P2 ;  /* 0x00000001ff057807 */ /* 0x000fe40001000000 */
[----:B------:R-:W-:Y:S02]  /*166c0*/  SEL R0, RZ, 0x1, P5 ;  /* 0x00000001ff007807 */ /* 0x000fe40002800000 */
[----:B------:R-:W-:Y:S02]  /*166d0*/  ISETP.LT.U32.AND P2, PT, R4, R17, PT ;  /* 0x000000110400720c */ /* 0x000fe40003f41070 */
[----:B------:R-:W-:Y:S02]  /*166e0*/  ISETP.GE.U32.AND.EX P5, PT, R7, RZ, PT, P3 ;  /* 0x000000ff0700720c */ /* 0x000fe40003fa6130 */
[----:B------:R-:W-:Y:S02]  /*166f0*/  IADD3 R39, P3, P4, R39, R0, R5 ;  /* 0x0000000027277210 */ /* 0x000fe40007c7e005 */
[----:B------:R-:W-:-:S02]  /*16700*/  ISETP.LT.U32.OR.EX P2, PT, R6, R19, !P5, P2 ;  /* 0x000000130600720c */ /* 0x000fc40006f41520 */
[----:B------:R-:W-:Y:S02]  /*16710*/  IADD3.X R41, PT, PT, R41, RZ, RZ, P3, P4 ;  /* 0x000000ff29297210 */ /* 0x000fe40001fe84ff */
[----:B------:R-:W-:Y:S02]  /*16720*/  IADD3 R72, P3, P4, -R16, UR4, R39 ;  /* 0x0000000410487c10 */ /* 0x000fe4000fc7e127 */
[----:B------:R-:W-:Y:S02]  /*16730*/  SEL R32, RZ, 0xffffffff, P0 ;  /* 0xffffffffff207807 */ /* 0x000fe40000000000 */
[----:B------:R-:W-:Y:S02]  /*16740*/  SEL R0, RZ, 0xffffffff, !P1 ;  /* 0xffffffffff007807 */ /* 0x000fe40004800000 */
[----:B------:R-:W-:Y:S02]  /*16750*/  SEL R5, RZ, 0xffffffff, !P2 ;  /* 0xffffffffff057807 */ /* 0x000fe40005000000 */
[----:B------:R-:W-:-:S02]  /*16760*/  IADD3.X R70, PT, PT, ~R22, UR5, R41, P3, P4 ;  /* 0x0000000516467c10 */ /* 0x000fc40009fe8529 */
[----:B------:R-:W-:Y:S02]  /*16770*/  IADD3 R71, P0, PT, R32, R71, RZ ;  /* 0x0000004720477210 */ /* 0x000fe40007f1e0ff */
[----:B------:R-:W-:Y:S02]  /*16780*/  IADD3 R3, P1, PT, R0, R3, RZ ;  /* 0x0000000300037210 */ /* 0x000fe40007f3e0ff */
[----:B------:R-:W-:Y:S01]  /*16790*/  IADD3 R72, P2, PT, R72, R5, RZ ;  /* 0x0000000548487210 */ /* 0x000fe20007f5e0ff */
[----:B------:R-:W-:Y:S02]  /*167a0*/  IMAD.X R32, R32, 0x1, R9, P0 ;  /* 0x0000000120207824 */ /* 0x000fe400000e0609 */
[----:B------:R-:W-:Y:S02]  /*167b0*/  IMAD.X R0, R0, 0x1, R7, P1 ;  /* 0x0000000100007824 */ /* 0x000fe400008e0607 */
[----:B------:R-:W-:-:S08]  /*167c0*/  IMAD.X R70, R70, 0x1, R5, P2 ;  /* 0x0000000146467824 */ /* 0x000fd000010e0605 */
.L_x_157:
[----:B------:R-:W-:Y:S01]  /*167d0*/  IADD3 R73, P0, PT, R36, -R23, RZ ;  /* 0x8000001724497210 */ /* 0x000fe20007f1e0ff */
[----:B------:R-:W-:-:S03]  /*167e0*/  IMAD.WIDE.U32 R12, R46, R71, RZ ;  /* 0x000000472e0c7225 */ /* 0x000fc600078e00ff */
[----:B------:R-:W-:Y:S01]  /*167f0*/  ISETP.EQ.U32.AND P6, PT, R73, RZ, PT ;  /* 0x000000ff4900720c */ /* 0x000fe20003fc2070 */
[----:B------:R-:W-:-:S04]  /*16800*/  IMAD.WIDE.U32 R4, R46, R73, RZ ;  /* 0x000000492e047225 */ /* 0x000fc800078e00ff */
[----:B------:R-:W-:Y:S02]  /*16810*/  IMAD.X R74, R38, 0x1, ~R25, P0 ;  /* 0x00000001264a7824 */ /* 0x000fe400000e0e19 */
[----:B------:R-:W-:-:S04]  /*16820*/  IMAD.WIDE.U32 R10, R49, R71, RZ ;  /* 0x00000047310a7225 */ /* 0x000fc800078e00ff */
[----:B------:R-:W-:-:S04]  /*16830*/  IMAD.WIDE.U32 R6, P0, R49, R74, R4 ;  /* 0x0000004a31067225 */ /* 0x000fc80007800004 */
[----:B------:R-:W-:-:S04]  /*16840*/  IMAD.WIDE.U32 R4, R49, R73, RZ ;  /* 0x0000004931047225 */ /* 0x000fc800078e00ff */
[----:B------:R-:W-:Y:S01]  /*16850*/  IMAD.X R9, RZ, RZ, RZ, P0 ;  /* 0x000000ffff097224 */ /* 0x000fe200000e06ff */
[----:B------:R-:W-:Y:S01]  /*16860*/  IADD3 RZ, P0, PT, R5, R6, RZ ;  /* 0x0000000605ff7210 */ /* 0x000fe20007f1e0ff */
[----:B------:R-:W-:Y:S02]  /*16870*/  IMAD.MOV.U32 R8, RZ, RZ, R7 ;  /* 0x000000ffff087224 */ /* 0x000fe400078e0007 */
[-C--:B------:R-:W-:Y:S02]  /*16880*/  IMAD R6, R32, R49.reuse, RZ ;  /* 0x0000003120067224 */ /* 0x080fe400078e02ff */
[----:B------:R-:W-:-:S04]  /*16890*/  IMAD.WIDE.U32 R4, R71, R49, RZ ;  /* 0x0000003147047225 */ /* 0x000fc800078e00ff */
[----:B------:R-:W-:-:S04]  /*168a0*/  IMAD.WIDE.U32.X R8, R46, R74, R8, P0 ;  /* 0x0000004a2e087225 */ /* 0x000fc800000e0408 */
[----:B------:R-:W-:Y:S01]  /*168b0*/  IMAD R15, R46, R71, R6 ;  /* 0x000000472e0f7224 */ /* 0x000fe200078e0206 */
[----:B------:R-:W-:Y:S01]  /*168c0*/  IADD3 R36, P2, PT, R8, R4, RZ ;  /* 0x0000000408247210 */ /* 0x000fe20007f5e0ff */
[----:B------:R-:W-:-:S04]  /*168d0*/  IMAD.WIDE.U32 R6, P0, R49, R32, R12 ;  /* 0x0000002031067225 */ /* 0x000fc8000780000c */
[----:B------:R-:W-:Y:S01]  /*168e0*/  IMAD.IADD R5, R5, 0x1, R15 ;  /* 0x0000000105057824 */ /* 0x000fe200078e020f */
[----:B------:R-:W-:Y:S01]  /*168f0*/  IADD3 RZ, P1, PT, R11, R6, RZ ;  /* 0x000000060bff7210 */ /* 0x000fe20007f3e0ff */
[----:B------:R-:W-:Y:S01]  /*16900*/  IMAD.X R11, RZ, RZ, RZ, P0 ;  /* 0x000000ffff0b7224 */ /* 0x000fe200000e06ff */
[----:B------:R-:W-:Y:S01]  /*16910*/  ISETP.GE.U32.AND P0, PT, R36, R4, PT ;  /* 0x000000042400720c */ /* 0x000fe20003f06070 */
[----:B------:R-:W-:Y:S02]  /*16920*/  IMAD.X R37, R5, 0x1, R9, P2 ;  /* 0x0000000105257824 */ /* 0x000fe400010e0609 */
[----:B------:R-:W-:Y:S02]  /*16930*/  IMAD R6, R0, R49, RZ ;  /* 0x0000003100067224 */ /* 0x000fe400078e02ff */
[----:B------:R-:W-:Y:S01]  /*16940*/  IMAD.MOV.U32 R10, RZ, RZ, R7 ;  /* 0x000000ffff0a7224 */ /* 0x000fe200078e0007 */
[----:B------:R-:W-:Y:S01]  /*16950*/  ISETP.GE.U32.AND.EX P0, PT, R37, R5, PT, P0 ;  /* 0x000000052500720c */ /* 0x000fe20003f06100 */
[----:B------:R-:W-:-:S03]  /*16960*/  IMAD.WIDE.U32 R8, R46, R3, RZ ;  /* 0x000000032e087225 */ /* 0x000fc600078e00ff */
[----:B------:R-:W-:Y:S01]  /*16970*/  SEL R35, RZ, 0x1, P0 ;  /* 0x00000001ff237807 */ /* 0x000fe20000000000 */
[----:B------:R-:W-:-:S04]  /*16980*/  IMAD.WIDE.U32 R4, R3, R49, RZ ;  /* 0x0000003103047225 */ /* 0x000fc800078e00ff */
[C---:B------:R-:W-:Y:S02]  /*16990*/  IMAD R15, R46.reuse, R3, R6 ;  /* 0x000000032e0f7224 */ /* 0x040fe400078e0206 */
[----:B------:R-:W-:-:S04]  /*169a0*/  IMAD.WIDE.U32.X R12, R46, R32, R10, P1 ;  /* 0x000000202e0c7225 */ /* 0x000fc800008e040a */
[----:B------:R-:W-:Y:S01]  /*169b0*/  IMAD.WIDE.U32 R6, P2, R49, R0, R8 ;  /* 0x0000000031067225 */ /* 0x000fe20007840008 */
[----:B------:R-:W-:-:S03]  /*169c0*/  IADD3 R34, P0, P3, R4, R12, R35 ;  /* 0x0000000c04227210 */ /* 0x000fc60007b1e023 */
[----:B------:R-:W-:Y:S01]  /*169d0*/  IMAD.IADD R5, R5, 0x1, R15 ;  /* 0x0000000105057824 */ /* 0x000fe200078e020f */
[----:B------:R-:W-:Y:S01]  /*169e0*/  ISETP.GE.U32.AND P1, PT, R34, R4, PT ;  /* 0x000000042200720c */ /* 0x000fe20003f26070 */
[----:B------:R-:W-:-:S03]  /*169f0*/  IMAD.WIDE.U32 R8, R49, R3, RZ ;  /* 0x0000000331087225 */ /* 0x000fc600078e00ff */
[----:B------:R-:W-:Y:S01]  /*16a00*/  IADD3.X R35, PT, PT, R5, R13, RZ, P0, P3 ;  /* 0x0000000d05237210 */ /* 0x000fe200007e64ff */
[----:B------:R-:W-:Y:S01]  /*16a10*/  IMAD.X R11, RZ, RZ, RZ, P2 ;  /* 0x000000ffff0b7224 */ /* 0x000fe200010e06ff */
[----:B------:R-:W-:Y:S01]  /*16a20*/  IADD3 RZ, P2, PT, R9, R6, RZ ;  /* 0x0000000609ff7210 */ /* 0x000fe20007f5e0ff */
[----:B------:R-:W-:Y:S01]  /*16a30*/  IMAD.MOV.U32 R10, RZ, RZ, R7 ;  /* 0x000000ffff0a7224 */ /* 0x000fe200078e0007 */
[----:B------:R-:W-:Y:S01]  /*16a40*/  ISETP.GE.U32.AND.EX P1, PT, R35, R5, PT, P1 ;  /* 0x000000052300720c */ /* 0x000fe20003f26110 */
[----:B------:R-:W-:-:S03]  /*16a50*/  IMAD.WIDE.U32 R8, R43, R73, RZ ;  /* 0x000000492b087225 */ /* 0x000fc600078e00ff */
[----:B------:R-:W-:Y:S01]  /*16a60*/  SEL R15, RZ, 0x1, P1 ;  /* 0x00000001ff0f7807 */ /* 0x000fe20000800000 */
[----:B------:R-:W-:Y:S02]  /*16a70*/  IMAD R4, R74, R40, RZ ;  /* 0x000000284a047224 */ /* 0x000fe400078e02ff */
[----:B------:R-:W-:Y:S02]  /*16a80*/  IMAD R7, R70, R49, RZ ;  /* 0x0000003146077224 */ /* 0x000fe400078e02ff */
[----:B------:R-:W-:-:S04]  /*16a90*/  IMAD.WIDE.U32 R64, R40, R73, R36 ;  /* 0x0000004928407225 */ /* 0x000fc800078e0024 */
[----:B------:R-:W-:Y:S01]  /*16aa0*/  IMAD R39, R43, R73, R4 ;  /* 0x000000492b277224 */ /* 0x000fe200078e0204 */
[----:B------:R-:W-:Y:S01]  /*16ab0*/  ISETP.GE.U32.AND P0, PT, R64, R36, PT ;  /* 0x000000244000720c */ /* 0x000fe20003f06070 */
[----:B------:R-:W-:-:S04]  /*16ac0*/  IMAD.WIDE.U32 R12, R72, R49, RZ ;  /* 0x00000031480c7225 */ /* 0x000fc800078e00ff */
[C---:B------:R-:W-:Y:S02]  /*16ad0*/  IMAD R21, R46.reuse, R72, R7 ;  /* 0x000000482e157224 */ /* 0x040fe400078e0207 */
[----:B------:R-:W-:-:S04]  /*16ae0*/  IMAD.WIDE.U32.X R10, R46, R0, R10, P2 ;  /* 0x000000002e0a7225 */ /* 0x000fc800010e040a */
[----:B------:R-:W-:-:S04]  /*16af0*/  IMAD.WIDE.U32 R8, P3, R40, R74, R8 ;  /* 0x0000004a28087225 */ /* 0x000fc80007860008 */
[----:B------:R-:W-:Y:S01]  /*16b00*/  IMAD.WIDE.U32 R6, R40, R73, RZ ;  /* 0x0000004928067225 */ /* 0x000fe200078e00ff */
[----:B------:R-:W-:-:S03]  /*16b10*/  IADD3 R6, P1, P2, R12, R10, R15 ;  /* 0x0000000a0c067210 */ /* 0x000fc60007a3e00f */
[----:B------:R-:W-:Y:S02]  /*16b20*/  IMAD.IADD R36, R65, 0x1, R39 ;  /* 0x0000000141247824 */ /* 0x000fe400078e0227 */
[----:B------:R-:W-:Y:S01]  /*16b30*/  IMAD.X R5, RZ, RZ, RZ, P3 ;  /* 0x000000ffff057224 */ /* 0x000fe200018e06ff */
[----:B------:R-:W-:Y:S01]  /*16b40*/  IADD3 RZ, P3, PT, R7, R8, RZ ;  /* 0x0000000807ff7210 */ /* 0x000fe20007f7e0ff */
[----:B------:R-:W-:Y:S01]  /*16b50*/  IMAD.IADD R13, R13, 0x1, R21 ;  /* 0x000000010d0d7824 */ /* 0x000fe200078e0215 */
[----:B------:R-:W-:Y:S01]  /*16b60*/  ISETP.GE.U32.AND.EX P0, PT, R36, R37, PT, P0 ;  /* 0x000000252400720c */ /* 0x000fe20003f06100 */
[----:B------:R-:W-:Y:S02]  /*16b70*/  IMAD R10, R32, R40, RZ ;  /* 0x00000028200a7224 */ /* 0x000fe400078e02ff */
[----:B------:R-:W-:Y:S01]  /*16b80*/  IMAD.MOV.U32 R4, RZ, RZ, R9 ;  /* 0x000000ffff047224 */ /* 0x000fe200078e0009 */
[----:B------:R-:W-:Y:S01]  /*16b90*/  IADD3.X R7, PT, PT, R13, R11, RZ, P1, P2 ;  /* 0x0000000b0d077210 */ /* 0x000fe20000fe44ff */
[----:B------:R-:W-:Y:S01]  /*16ba0*/  IMAD.WIDE.U32 R38, R43, R71, RZ ;  /* 0x000000472b267225 */ /* 0x000fe200078e00ff */
[----:B------:R-:W-:-:S03]  /*16bb0*/  SEL R41, RZ, 0x1, P0 ;  /* 0x00000001ff297807 */ /* 0x000fc60000000000 */
[-C--:B------:R-:W-:Y:S02]  /*16bc0*/  IMAD R37, R43, R71.reuse, R10 ;  /* 0x000000472b257224 */ /* 0x080fe400078e020a */
[----:B------:R-:W-:-:S04]  /*16bd0*/  IMAD.WIDE.U32 R10, R40, R71, R34 ;  /* 0x00000047280a7225 */ /* 0x000fc800078e0022 */
[----:B------:R-:W-:-:S04]  /*16be0*/  IMAD.WIDE.U32.X R4, R43, R74, R4, P3 ;  /* 0x0000004a2b047225 */ /* 0x000fc800018e0404 */
[----:B------:R-:W-:Y:S01]  /*16bf0*/  IMAD.IADD R37, R11, 0x1, R37 ;  /* 0x000000010b257824 */ /* 0x000fe200078e0225 */
[----:B------:R-:W-:Y:S01]  /*16c00*/  IADD3 R4, P3, P4, R10, R4, R41 ;  /* 0x000000040a047210 */ /* 0x000fe20007c7e029 */
[----:B------:R-:W-:-:S03]  /*16c10*/  IMAD.WIDE.U32 R58, R40, R71, RZ ;  /* 0x00000047283a7225 */ /* 0x000fc600078e00ff */
[----:B------:R-:W-:Y:S01]  /*16c20*/  IADD3.X R5, PT, PT, R37, R5, RZ, P3, P4 ;  /* 0x0000000525057210 */ /* 0x000fe20001fe84ff */
[----:B------:R-:W-:-:S04]  /*16c30*/  IMAD.WIDE.U32 R38, P0, R40, R32, R38 ;  /* 0x0000002028267225 */ /* 0x000fc80007800026 */
[----:B------:R-:W-:Y:S01]  /*16c40*/  IMAD.WIDE.U32 R14, R46, R72, RZ ;  /* 0x000000482e0e7225 */ /* 0x000fe200078e00ff */
[----:B------:R-:W-:-:S03]  /*16c50*/  IADD3 RZ, P3, PT, R59, R38, RZ ;  /* 0x000000263bff7210 */ /* 0x000fc60007f7e0ff */
[----:B------:R-:W-:Y:S01]  /*16c60*/  IMAD.X R59, RZ, RZ, RZ, P0 ;  /* 0x000000ffff3b7224 */ /* 0x000fe200000e06ff */
[----:B------:R-:W-:Y:S01]  /*16c70*/  ISETP.GE.U32.AND P0, PT, R10, R34, PT ;  /* 0x000000220a00720c */ /* 0x000fe20003f06070 */
[----:B------:R-:W-:-:S03]  /*16c80*/  IMAD.WIDE.U32 R14, P1, R49, R70, R14 ;  /* 0x00000046310e7225 */ /* 0x000fc6000782000e */
[----:B------:R-:W-:Y:S01]  /*16c90*/  ISETP.GE.U32.AND.EX P0, PT, R37, R35, PT, P0 ;  /* 0x000000232500720c */ /* 0x000fe20003f06100 */
[----:B------:R-:W-:Y:S01]  /*16ca0*/  IMAD.X R11, RZ, RZ, RZ, P1 ;  /* 0x000000ffff0b7224 */ /* 0x000fe200008e06ff */
[----:B------:R-:W-:Y:S01]  /*16cb0*/  ISETP.GE.U32.AND P1, PT, R4, R10, PT ;  /* 0x0000000a0400720c */ /* 0x000fe20003f26070 */
[----:B------:R-:W-:-:S03]  /*16cc0*/  IMAD.WIDE.U32 R8, R49, R72, RZ ;  /* 0x0000004831087225 */ /* 0x000fc600078e00ff */
[----:B------:R-:W-:Y:S01]  /*16cd0*/  ISETP.GE.U32.AND.EX P1, PT, R5, R37, PT, P1 ;  /* 0x000000250500720c */ /* 0x000fe20003f26110 */
[----:B------:R-:W-:Y:S01]  /*16ce0*/  IMAD.WIDE.U32 R20, R43, R3, RZ ;  /* 0x000000032b147225 */ /* 0x000fe200078e00ff */
[----:B------:R-:W-:Y:S02]  /*16cf0*/  IADD3 RZ, P2, PT, R9, R14, RZ ;  /* 0x0000000e09ff7210 */ /* 0x000fe40007f5e0ff */
[----:B------:R-:W-:Y:S01]  /*16d00*/  SEL R37, RZ, 0x1, P0 ;  /* 0x00000001ff257807 */ /* 0x000fe20000000000 */
[----:B------:R-:W-:Y:S01]  /*16d10*/  IMAD.WIDE.U32 R34, R43, R72, RZ ;  /* 0x000000482b227225 */ /* 0x000fe200078e00ff */
[----:B------:R-:W-:-:S03]  /*16d20*/  SEL R41, RZ, 0x1, P1 ;  /* 0x00000001ff297807 */ /* 0x000fc60000800000 */
[----:B------:R-:W-:-:S04]  /*16d30*/  IMAD.WIDE.U32 R8, R40, R3, RZ ;  /* 0x0000000328087225 */ /* 0x000fc800078e00ff */
[----:B------:R-:W-:-:S04]  /*16d40*/  IMAD.WIDE.U32 R20, P4, R40, R0, R20 ;  /* 0x0000000028147225 */ /* 0x000fc80007880014 */
[----:B------:R-:W-:Y:S01]  /*16d50*/  IMAD.MOV.U32 R58, RZ, RZ, R39 ;  /* 0x000000ffff3a7224 */ /* 0x000fe200078e0027 */
[----:B------:R-:W-:Y:S01]  /*16d60*/  IADD3 RZ, P5, PT, R9, R20, RZ ;  /* 0x0000001409ff7210 */ /* 0x000fe20007fbe0ff */
[----:B------:R-:W-:-:S04]  /*16d70*/  IMAD.WIDE.U32 R60, R40, R72, RZ ;  /* 0x00000048283c7225 */ /* 0x000fc800078e00ff */
[----:B------:R-:W-:-:S04]  /*16d80*/  IMAD.WIDE.U32 R34, P0, R40, R70, R34 ;  /* 0x0000004628227225 */ /* 0x000fc80007800022 */
[----:B------:R-:W-:-:S04]  /*16d90*/  IMAD.WIDE.U32 R66, R42, R73, RZ ;  /* 0x000000492a427225 */ /* 0x000fc800078e00ff */
[----:B------:R-:W-:-:S04]  /*16da0*/  IMAD.WIDE.U32 R38, R42, R71, RZ ;  /* 0x000000472a267225 */ /* 0x000fc800078e00ff */
[----:B------:R-:W-:Y:S01]  /*16db0*/  IMAD.WIDE.U32.X R58, R43, R32, R58, P3 ;  /* 0x000000202b3a7225 */ /* 0x000fe200018e043a */
[----:B------:R-:W-:-:S03]  /*16dc0*/  IADD3 RZ, P3, PT, R61, R34, RZ ;  /* 0x000000223dff7210 */ /* 0x000fc60007f7e0ff */
[----:B------:R-:W-:Y:S02]  /*16dd0*/  IMAD.X R63, RZ, RZ, RZ, P0 ;  /* 0x000000ffff3f7224 */ /* 0x000fe400000e06ff */
[----:B------:R-:W-:Y:S02]  /*16de0*/  IMAD.X R61, RZ, RZ, RZ, P4 ;  /* 0x000000ffff3d7224 */ /* 0x000fe400020e06ff */
[----:B------:R-:W-:-:S04]  /*16df0*/  IMAD.WIDE.U32 R66, P0, R45, R74, R66 ;  /* 0x0000004a2d427225 */ /* 0x000fc80007800042 */
[----:B------:R-:W-:Y:S02]  /*16e00*/  IMAD.MOV.U32 R60, RZ, RZ, R21 ;  /* 0x000000ffff3c7224 */ /* 0x000fe400078e0015 */
[----:B------:R-:W-:-:S04]  /*16e10*/  IMAD.WIDE.U32 R38, P1, R45, R32, R38 ;  /* 0x000000202d267225 */ /* 0x000fc80007820026 */
[----:B------:R-:W-:Y:S02]  /*16e20*/  IMAD.MOV.U32 R10, RZ, RZ, R15 ;  /* 0x000000ffff0a7224 */ /* 0x000fe400078e000f */
[----:B------:R-:W-:Y:S02]  /*16e30*/  IMAD.MOV.U32 R62, RZ, RZ, R35 ;  /* 0x000000ffff3e7224 */ /* 0x000fe400078e0023 */
[----:B------:R-:W-:Y:S02]  /*16e40*/  IMAD R14, R0, R40, RZ ;  /* 0x00000028000e7224 */ /* 0x000fe400078e02ff */
[----:B------:R-:W-:-:S04]  /*16e50*/  IMAD.WIDE.U32 R8, R45, R71, RZ ;  /* 0x000000472d087225 */ /* 0x000fc800078e00ff */
[----:B------:R-:W-:Y:S01]  /*16e60*/  IMAD.X R15, RZ, RZ, RZ, P0 ;  /* 0x000000ffff0f7224 */ /* 0x000fe200000e06ff */
[----:B------:R-:W-:Y:S01]  /*16e70*/  IADD3 RZ, P4, PT, R9, R38, RZ ;  /* 0x0000002609ff7210 */ /* 0x000fe20007f9e0ff */
[----:B------:R-:W-:Y:S01]  /*16e80*/  IMAD.WIDE.U32.X R60, R43, R0, R60, P5 ;  /* 0x000000002b3c7225 */ /* 0x000fe200028e043c */
[----:B------:R-:W-:-:S03]  /*16e90*/  IADD3 R37, P0, P5, R41, R58, R37 ;  /* 0x0000003a29257210 */ /* 0x000fc60007d1e025 */
[----:B------:R-:W-:-:S04]  /*16ea0*/  IMAD.WIDE.U32 R34, R40, R3, R6 ;  /* 0x0000000328227225 */ /* 0x000fc800078e0006 */
[----:B------:R-:W-:Y:S02]  /*16eb0*/  IMAD.MOV.U32 R8, RZ, RZ, R39 ;  /* 0x000000ffff087224 */ /* 0x000fe400078e0027 */
[C---:B------:R-:W-:Y:S02]  /*16ec0*/  IMAD R39, R43.reuse, R3, R14 ;  /* 0x000000032b277224 */ /* 0x040fe400078e020e */
[----:B------:R-:W-:Y:S01]  /*16ed0*/  IMAD.WIDE.U32.X R20, R43, R70, R62, P3 ;  /* 0x000000462b147225 */ /* 0x000fe200018e043e */
[----:B------:R-:W-:Y:S02]  /*16ee0*/  ISETP.GE.U32.AND P3, PT, R6, R12, PT ;  /* 0x0000000c0600720c */ /* 0x000fe40003f66070 */
[----:B------:R-:W-:Y:S01]  /*16ef0*/  IADD3.X R12, PT, PT, RZ, R59, RZ, P0, P5 ;  /* 0x0000003bff0c7210 */ /* 0x000fe200007ea4ff */
[----:B------:R-:W-:Y:S01]  /*16f00*/  IMAD R41, R74, R45, RZ ;  /* 0x0000002d4a297224 */ /* 0x000fe200078e02ff */
[----:B------:R-:W-:Y:S01]  /*16f10*/  IADD3 R38, P0, PT, R37, R34, RZ ;  /* 0x0000002225267210 */ /* 0x000fe20007f1e0ff */
[----:B------:R-:W-:Y:S01]  /*16f20*/  IMAD.WIDE.U32 R62, R45, R73, R4 ;  /* 0x000000492d3e7225 */ /* 0x000fe200078e0004 */
[----:B------:R-:W-:-:S02]  /*16f30*/  ISETP.GE.U32.AND.EX P3, PT, R7, R13, PT, P3 ;  /* 0x0000000d0700720c */ /* 0x000fc40003f66130 */
[----:B------:R-:W-:Y:S01]  /*16f40*/  ISETP.GE.U32.AND P5, PT, R38, R34, PT ;  /* 0x000000222600720c */ /* 0x000fe20003fa6070 */
[----:B------:R-:W-:Y:S02]  /*16f50*/  IMAD.IADD R35, R35, 0x1, R39 ;  /* 0x0000000123237824 */ /* 0x000fe400078e0227 */
[-C--:B------:R-:W-:Y:S02]  /*16f60*/  IMAD R37, R42, R73.reuse, R41 ;  /* 0x000000492a257224 */ /* 0x080fe400078e0229 */
[----:B------:R-:W-:-:S04]  /*16f70*/  IMAD.WIDE.U32 R68, R45, R73, RZ ;  /* 0x000000492d447225 */ /* 0x000fc800078e00ff */
[----:B------:R-:W-:Y:S01]  /*16f80*/  IMAD.X R39, R35, 0x1, R12, P0 ;  /* 0x0000000123277824 */ /* 0x000fe200000e060c */
[----:B------:R-:W-:Y:S01]  /*16f90*/  ISETP.GE.U32.AND P0, PT, R62, R4, PT ;  /* 0x000000043e00720c */ /* 0x000fe20003f06070 */
[----:B------:R-:W-:Y:S02]  /*16fa0*/  IMAD.IADD R37, R63, 0x1, R37 ;  /* 0x000000013f257824 */ /* 0x000fe400078e0225 */
[----:B------:R-:W-:Y:S01]  /*16fb0*/  IMAD.X R9, RZ, RZ, RZ, P1 ;  /* 0x000000ffff097224 */ /* 0x000fe200008e06ff */
[----:B------:R-:W-:Y:S01]  /*16fc0*/  IADD3 RZ, P1, PT, R69, R66, RZ ;  /* 0x0000004245ff7210 */ /* 0x000fe20007f3e0ff */
[----:B------:R-:W-:Y:S01]  /*16fd0*/  IMAD.WIDE.U32.X R58, R46, R70, R10, P2 ;  /* 0x000000462e3a7225 */ /* 0x000fe200010e040a */
[----:B------:R-:W-:Y:S02]  /*16fe0*/  ISETP.GE.U32.AND P2, PT, R34, R6, PT ;  /* 0x000000062200720c */ /* 0x000fe40003f46070 */
[----:B------:R-:W-:Y:S01]  /*16ff0*/  ISETP.GE.U32.AND.EX P0, PT, R37, R5, PT, P0 ;  /* 0x000000052500720c */ /* 0x000fe20003f06100 */
[----:B------:R-:W-:Y:S01]  /*17000*/  IMAD.MOV.U32 R14, RZ, RZ, R67 ;  /* 0x000000ffff0e7224 */ /* 0x000fe200078e0043 */
[----:B------:R-:W-:Y:S01]  /*17010*/  ISETP.GE.U32.AND.EX P2, PT, R35, R7, PT, P2 ;  /* 0x000000072300720c */ /* 0x000fe20003f46120 */
[----:B------:R-:W-:Y:S01]  /*17020*/  IMAD R4, R32, R45, RZ ;  /* 0x0000002d20047224 */ /* 0x000fe200078e02ff */
[----:B------:R-:W-:Y:S01]  /*17030*/  SEL R11, RZ, 0x1, P0 ;  /* 0x00000001ff0b7807 */ /* 0x000fe20000000000 */
[----:B------:R-:W-:Y:S01]  /*17040*/  IMAD.WIDE.U32.X R14, R42, R74, R14, P1 ;  /* 0x0000004a2a0e7225 */ /* 0x000fe200008e040e */
[----:B------:R-:W-:-:S02]  /*17050*/  ISETP.GE.U32.AND.EX P0, PT, R39, R35, PT, P5 ;  /* 0x000000232700720c */ /* 0x000fc40003f06150 */
[----:B------:R-:W-:Y:S01]  /*17060*/  SEL R12, RZ, 0x1, P2 ;  /* 0x00000001ff0c7807 */ /* 0x000fe20001000000 */
[-C--:B------:R-:W-:Y:S01]  /*17070*/  IMAD R13, R42, R71.reuse, R4 ;  /* 0x000000472a0d7224 */ /* 0x080fe200078e0204 */
[----:B------:R-:W-:Y:S01]  /*17080*/  SEL R5, RZ, 0x1, P3 ;  /* 0x00000001ff057807 */ /* 0x000fe20001800000 */
[----:B------:R-:W-:-:S03]  /*17090*/  IMAD.WIDE.U32 R6, R45, R71, R38 ;  /* 0x000000472d067225 */ /* 0x000fc600078e0026 */
[----:B------:R-:W-:Y:S01]  /*170a0*/  IADD3 R4, P3, PT, R5, R58, RZ ;  /* 0x0000003a05047210 */ /* 0x000fe20007f7e0ff */
[----:B------:R-:W-:Y:S01]  /*170b0*/  IMAD.IADD R7, R7, 0x1, R13 ;  /* 0x0000000107077824 */ /* 0x000fe200078e020d */
[----:B------:R-:W-:Y:S01]  /*170c0*/  IADD3 R10, P2, P5, R6, R14, R11 ;  /* 0x0000000e060a7210 */ /* 0x000fe20007d5e00b */
[----:B------:R-:W-:Y:S01]  /*170d0*/  IMAD R69, R70, R40, RZ ;  /* 0x0000002846457224 */ /* 0x000fe200078e02ff */
[----:B------:R-:W-:Y:S01]  /*170e0*/  SEL R13, RZ, 0x1, P0 ;  /* 0x00000001ff0d7807 */ /* 0x000fe20000000000 */
[----:B------:R-:W-:Y:S01]  /*170f0*/  IMAD.X R5, RZ, RZ, R59, P3 ;  /* 0x000000ffff057224 */ /* 0x000fe200018e063b */
[----:B------:R-:W-:Y:S01]  /*17100*/  ISETP.GE.U32.AND P1, PT, R6, R38, PT ;  /* 0x000000260600720c */ /* 0x000fe20003f26070 */
[----:B------:R-:W-:Y:S01]  /*17110*/  IMAD.WIDE.U32.X R8, R42, R32, R8, P4 ;  /* 0x000000202a087225 */ /* 0x000fe200020e0408 */
[----:B------:R-:W-:Y:S02]  /*17120*/  ISETP.GE.U32.AND P0, PT, R10, R6, PT ;  /* 0x000000060a00720c */ /* 0x000fe40003f06070 */
[C---:B------:R-:W-:Y:S01]  /*17130*/  IADD3.X R11, PT, PT, R7.reuse, R15, RZ, P2, P5 ;  /* 0x0000000f070b7210 */ /* 0x040fe200017ea4ff */
[----:B------:R-:W-:Y:S01]  /*17140*/  IMAD.WIDE.U32 R40, R40, R72, R4 ;  /* 0x0000004828287225 */ /* 0x000fe200078e0004 */
[----:B------:R-:W-:-:S02]  /*17150*/  ISETP.GE.U32.AND.EX P1, PT, R7, R39, PT, P1 ;  /* 0x000000270700720c */ /* 0x000fc40003f26110 */
[----:B------:R-:W-:Y:S01]  /*17160*/  ISETP.GE.U32.AND.EX P0, PT, R11, R7, PT, P0 ;  /* 0x000000070b00720c */ /* 0x000fe20003f06100 */
[----:B------:R-:W-:Y:S01]  /*17170*/  IMAD.WIDE.U32 R6, R42, R3, RZ ;  /* 0x000000032a067225 */ /* 0x000fe200078e00ff */
[----:B------:R-:W-:Y:S02]  /*17180*/  IADD3 R15, P2, P3, R13, R60, R12 ;  /* 0x0000003c0d0f7210 */ /* 0x000fe40007b5e00c */
[----:B------:R-:W-:Y:S01]  /*17190*/  SEL R12, RZ, 0x1, P1 ;  /* 0x00000001ff0c7807 */ /* 0x000fe20000800000 */
[----:B------:R-:W-:Y:S01]  /*171a0*/  IMAD R69, R43, R72, R69 ;  /* 0x000000482b457224 */ /* 0x000fe200078e0245 */
[----:B------:R-:W-:Y:S01]  /*171b0*/  SEL R39, RZ, 0x1, P0 ;  /* 0x00000001ff277807 */ /* 0x000fe20000000000 */
[----:B------:R-:W-:Y:S01]  /*171c0*/  IMAD.WIDE.U32 R6, P1, R45, R0, R6 ;  /* 0x000000002d067225 */ /* 0x000fe20007820006 */
[----:B------:R-:W-:Y:S02]  /*171d0*/  IADD3.X R60, PT, PT, RZ, R61, RZ, P2, P3 ;  /* 0x0000003dff3c7210 */ /* 0x000fe400017e64ff */
[----:B------:R-:W-:Y:S01]  /*171e0*/  IADD3 R39, P5, P2, R39, R8, R12 ;  /* 0x0000000827277210 */ /* 0x000fe20007abe00c */
[----:B------:R-:W-:Y:S01]  /*171f0*/  IMAD.WIDE.U32 R12, R45, R3, RZ ;  /* 0x000000032d0c7225 */ /* 0x000fe200078e00ff */
[----:B------:R-:W-:-:S02]  /*17200*/  IADD3 R12, P0, PT, R15, R40, RZ ;  /* 0x000000280f0c7210 */ /* 0x000fc40007f1e0ff */
[----:B------:R-:W-:Y:S01]  /*17210*/  IADD3.X R8, PT, PT, RZ, R9, RZ, P5, P2 ;  /* 0x00000009ff087210 */ /* 0x000fe20002fe44ff */
[----:B------:R-:W-:Y:S01]  /*17220*/  IMAD.IADD R69, R41, 0x1, R69 ;  /* 0x0000000129457824 */ /* 0x000fe200078e0245 */
[----:B------:R-:W-:Y:S01]  /*17230*/  IADD3 RZ, P4, PT, R13, R6, RZ ;  /* 0x000000060dff7210 */ /* 0x000fe20007f9e0ff */
[----:B------:R-:W-:-:S04]  /*17240*/  IMAD.WIDE.U32 R34, R42, R72, RZ ;  /* 0x000000482a227225 */ /* 0x000fc800078e00ff */
[----:B------:R-:W-:Y:S01]  /*17250*/  IMAD.X R13, R69, 0x1, R60, P0 ;  /* 0x00000001450d7824 */ /* 0x000fe200000e063c */
[----:B------:R-:W-:Y:S01]  /*17260*/  ISETP.GE.U32.AND P0, PT, R40, R4, PT ;  /* 0x000000042800720c */ /* 0x000fe20003f06070 */
[----:B------:R-:W-:Y:S02]  /*17270*/  IMAD R6, R0, R45, RZ ;  /* 0x0000002d00067224 */ /* 0x000fe400078e02ff */
[----:B------:R-:W-:Y:S01]  /*17280*/  IMAD.WIDE.U32 R14, R45, R72, RZ ;  /* 0x000000482d0e7225 */ /* 0x000fe200078e00ff */
[----:B------:R-:W-:Y:S02]  /*17290*/  ISETP.GE.U32.AND.EX P5, PT, R69, R5, PT, P0 ;  /* 0x000000054500720c */ /* 0x000fe40003fa6100 */
[----:B------:R-:W-:Y:S01]  /*172a0*/  ISETP.GE.U32.AND P0, PT, R12, R40, PT ;  /* 0x000000280c00720c */ /* 0x000fe20003f06070 */
[----:B------:R-:W-:Y:S01]  /*172b0*/  IMAD.WIDE.U32 R34, P3, R45, R70, R34 ;  /* 0x000000462d227225 */ /* 0x000fe20007860022 */
[----:B------:R-:W-:Y:S02]  /*172c0*/  SEL R38, RZ, 0x1, P5 ;  /* 0x00000001ff267807 */ /* 0x000fe40002800000 */
[----:B------:R-:W-:Y:S01]  /*172d0*/  ISETP.GE.U32.AND.EX P0, PT, R13, R69, PT, P0 ;  /* 0x000000450d00720c */ /* 0x000fe20003f06100 */
[----:B------:R-:W-:Y:S01]  /*172e0*/  IMAD.WIDE.U32 R4, R45, R3, R12 ;  /* 0x000000032d047225 */ /* 0x000fe200078e000c */
[----:B------:R-:W-:-:S03]  /*172f0*/  IADD3 RZ, P2, PT, R15, R34, RZ ;  /* 0x000000220fff7210 */ /* 0x000fc60007f5e0ff */
[----:B------:R-:W-:Y:S01]  /*17300*/  IMAD R9, R42, R3, R6 ;  /* 0x000000032a097224 */ /* 0x000fe200078e0206 */
[----:B------:R-:W-:Y:S01]  /*17310*/  IADD3 R6, P5, PT, R39, R4, RZ ;  /* 0x0000000427067210 */ /* 0x000fe20007fbe0ff */
[----:B------:R-:W-:Y:S01]  /*17320*/  IMAD.X R15, RZ, RZ, RZ, P1 ;  /* 0x000000ffff0f7224 */ /* 0x000fe200008e06ff */
[----:B------:R-:W-:Y:S01]  /*17330*/  ISETP.GE.U32.AND P1, PT, R4, R12, PT ;  /* 0x0000000c0400720c */ /* 0x000fe20003f26070 */
[----:B------:R-:W-:Y:S01]  /*17340*/  IMAD.IADD R5, R5, 0x1, R9 ;  /* 0x0000000105057824 */ /* 0x000fe200078e0209 */
[----:B------:R-:W-:Y:S01]  /*17350*/  SEL R9, RZ, 0x1, P0 ;  /* 0x00000001ff097807 */ /* 0x000fe20000000000 */
[----:B------:R-:W-:Y:S01]  /*17360*/  IMAD.MOV.U32 R14, RZ, RZ, R7 ;  /* 0x000000ffff0e7224 */ /* 0x000fe200078e0007 */
[----:B------:R-:W-:Y:S01]  /*17370*/  ISETP.GE.U32.AND P0, PT, R6, R4, PT ;  /* 0x000000040600720c */ /* 0x000fe20003f06070 */
[C---:B------:R-:W-:Y:S01]  /*17380*/  IMAD.X R7, R5.reuse, 0x1, R8, P5 ;  /* 0x0000000105077824 */ /* 0x040fe200028e0608 */
[----:B------:R-:W-:Y:S01]  /*17390*/  ISETP.GE.U32.AND.EX P1, PT, R5, R13, PT, P1 ;  /* 0x0000000d0500720c */ /* 0x000fe20003f26110 */
[----:B------:R-:W-:-:S03]  /*173a0*/  IMAD.WIDE.U32 R60, R47, R73, R10 ;  /* 0x000000492f3c7225 */ /* 0x000fc600078e000a */
[----:B------:R-:W-:Y:S01]  /*173b0*/  SEL R34, RZ, 0x1, P1 ;  /* 0x00000001ff227807 */ /* 0x000fe20000800000 */
[----:B------:R-:W-:Y:S01]  /*173c0*/  IMAD.WIDE.U32.X R14, R42, R0, R14, P4 ;  /* 0x000000002a0e7225 */ /* 0x000fe200020e040e */
[----:B------:R-:W-:Y:S02]  /*173d0*/  IADD3 R4, P1, P5, R9, R20, R38 ;  /* 0x0000001409047210 */ /* 0x000fe40007d3e026 */
[----:B------:R-:W-:Y:S01]  /*173e0*/  ISETP.GE.U32.AND.EX P0, PT, R7, R5, PT, P0 ;  /* 0x000000050700720c */ /* 0x000fe20003f06100 */
[----:B------:R-:W-:Y:S01]  /*173f0*/  IMAD.WIDE.U32 R8, R44, R73, RZ ;  /* 0x000000492c087225 */ /* 0x000fe200078e00ff */
[----:B------:R-:W-:Y:S02]  /*17400*/  ISETP.GE.U32.AND P4, PT, R60, R10, PT ;  /* 0x0000000a3c00720c */ /* 0x000fe40003f86070 */
[----:B------:R-:W-:Y:S01]  /*17410*/  SEL R43, RZ, 0x1, P0 ;  /* 0x00000001ff2b7807 */ /* 0x000fe20000000000 */
[----:B------:R-:W-:Y:S02]  /*17420*/  IMAD R5, R74, R47, RZ ;  /* 0x0000002f4a057224 */ /* 0x000fe400078e02ff */
[----:B------:R-:W-:-:S04]  /*17430*/  IMAD.WIDE.U32 R8, P0, R47, R74, R8 ;  /* 0x0000004a2f087225 */ /* 0x000fc80007800008 */
[----:B------:R-:W-:Y:S01]  /*17440*/  IMAD R39, R44, R73, R5 ;  /* 0x000000492c277224 */ /* 0x000fe200078e0205 */
[----:B------:R-:W-:Y:S01]  /*17450*/  IADD3.X R5, PT, PT, RZ, R21, RZ, P1, P5 ;  /* 0x00000015ff057210 */ /* 0x000fe20000fea4ff */
[----:B------:R-:W-:Y:S01]  /*17460*/  IMAD.WIDE.U32 R12, R47, R73, RZ ;  /* 0x000000492f0c7225 */ /* 0x000fe200078e00ff */
[----:B------:R-:W-:-:S03]  /*17470*/  IADD3 R43, P1, P5, R43, R14, R34 ;  /* 0x0000000e2b2b7210 */ /* 0x000fc60007d3e022 */
[----:B------:R-:W-:Y:S01]  /*17480*/  IMAD.IADD R39, R61, 0x1, R39 ;  /* 0x000000013d277824 */ /* 0x000fe200078e0227 */
[----:B------:R-:W-:Y:S01]  /*17490*/  IADD3.X R34, PT, PT, RZ, R15, RZ, P1, P5 ;  /* 0x0000000fff227210 */ /* 0x000fe20000fea4ff */
[----:B------:R-:W-:Y:S01]  /*174a0*/  IMAD.X R59, RZ, RZ, RZ, P0 ;  /* 0x000000ffff3b7224 */ /* 0x000fe200000e06ff */
[----:B------:R-:W-:Y:S01]  /*174b0*/  IADD3 RZ, P0, PT, R13, R8, RZ ;  /* 0x000000080dff7210 */ /* 0x000fe20007f1e0ff */
[----:B------:R-:W-:Y:S01]  /*174c0*/  IMAD.MOV.U32 R58, RZ, RZ, R9 ;  /* 0x000000ffff3a7224 */ /* 0x000fe200078e0009 */
[----:B------:R-:W-:Y:S01]  /*174d0*/  ISETP.GE.U32.AND.EX P4, PT, R39, R11, PT, P4 ;  /* 0x0000000b2700720c */ /* 0x000fe20003f86140 */
[----:B------:R-:W-:Y:S02]  /*174e0*/  IMAD R10, R32, R47, RZ ;  /* 0x0000002f200a7224 */ /* 0x000fe400078e02ff */
[----:B------:R-:W-:Y:S01]  /*174f0*/  IMAD.WIDE.U32 R20, R44, R71, RZ ;  /* 0x000000472c147225 */ /* 0x000fe200078e00ff */
[----:B------:R-:W-:-:S03]  /*17500*/  SEL R11, RZ, 0x1, P4 ;  /* 0x00000001ff0b7807 */ /* 0x000fc60002000000 */
[----:B------:R-:W-:-:S04]  /*17510*/  IMAD.WIDE.U32 R8, R44, R3, RZ ;  /* 0x000000032c087225 */ /* 0x000fc800078e00ff */
[-C--:B------:R-:W-:Y:S02]  /*17520*/  IMAD R15, R44, R71.reuse, R10 ;  /* 0x000000472c0f7224 */ /* 0x080fe400078e020a */
[----:B------:R-:W-:-:S04]  /*17530*/  IMAD.WIDE.U32 R12, R47, R71, R6 ;  /* 0x000000472f0c7225 */ /* 0x000fc800078e0006 */
[----:B------:R-:W-:-:S04]  /*17540*/  IMAD.WIDE.U32.X R58, R44, R74, R58, P0 ;  /* 0x0000004a2c3a7225 */ /* 0x000fc800000e043a */
[----:B------:R-:W-:Y:S01]  /*17550*/  IMAD.WIDE.U32 R40, R47, R71, RZ ;  /* 0x000000472f287225 */ /* 0x000fe200078e00ff */
[----:B------:R-:W-:-:S03]  /*17560*/  IADD3 R58, P0, P1, R12, R58, R11 ;  /* 0x0000003a0c3a7210 */ /* 0x000fc6000791e00b */
[----:B------:R-:W-:-:S04]  /*17570*/  IMAD.WIDE.U32 R20, P5, R47, R32, R20 ;  /* 0x000000202f147225 */ /* 0x000fc800078a0014 */
[----:B------:R-:W-:Y:S02]  /*17580*/  IMAD.IADD R13, R13, 0x1, R15 ;  /* 0x000000010d0d7824 */ /* 0x000fe400078e020f */
[----:B------:R-:W-:-:S04]  /*17590*/  IMAD.WIDE.U32 R8, P4, R47, R0, R8 ;  /* 0x000000002f087225 */ /* 0x000fc80007880008 */
[----:B------:R-:W-:-:S04]  /*175a0*/  IMAD.WIDE.U32 R10, R47, R3, RZ ;  /* 0x000000032f0a7225 */ /* 0x000fc800078e00ff */
[----:B------:R-:W-:Y:S01]  /*175b0*/  IMAD.X R15, RZ, RZ, RZ, P5 ;  /* 0x000000ffff0f7224 */ /* 0x000fe200028e06ff */
[----:B------:R-:W-:Y:S01]  /*175c0*/  IADD3 RZ, P5, PT, R41, R20, RZ ;  /* 0x0000001429ff7210 */ /* 0x000fe20007fbe0ff */
[----:B------:R-:W-:Y:S01]  /*175d0*/  IMAD.MOV.U32 R14, RZ, RZ, R21 ;  /* 0x000000ffff0e7224 */ /* 0x000fe200078e0015 */
[----:B------:R-:W-:Y:S01]  /*175e0*/  IADD3.X R41, PT, PT, R13, R59, RZ, P0, P1 ;  /* 0x0000003b0d297210 */ /* 0x000fe200007e24ff */
[----:B------:R-:W-:Y:S01]  /*175f0*/  IMAD R59, R70, R45, RZ ;  /* 0x0000002d463b7224 */ /* 0x000fe200078e02ff */
[----:B------:R-:W-:Y:S01]  /*17600*/  IADD3 RZ, P1, PT, R11, R8, RZ ;  /* 0x000000080bff7210 */ /* 0x000fe20007f3e0ff */
[----:B------:R-:W-:Y:S01]  /*17610*/  IMAD.WIDE.U32 R10, R45, R72, R4 ;  /* 0x000000482d0a7225 */ /* 0x000fe200078e0004 */
[----:B------:R-:W-:-:S03]  /*17620*/  ISETP.GE.U32.AND P0, PT, R12, R6, PT ;  /* 0x000000060c00720c */ /* 0x000fc60003f06070 */
[----:B------:R-:W-:Y:S01]  /*17630*/  IMAD.X R21, RZ, RZ, RZ, P3 ;  /* 0x000000ffff157224 */ /* 0x000fe200018e06ff */
[----:B------:R-:W-:Y:S01]  /*17640*/  ISETP.GE.U32.AND P3, PT, R58, R12, PT ;  /* 0x0000000c3a00720c */ /* 0x000fe20003f66070 */
[----:B------:R-:W-:Y:S01]  /*17650*/  IMAD R59, R42, R72, R59 ;  /* 0x000000482a3b7224 */ /* 0x000fe200078e023b */
[----:B------:R-:W-:Y:S01]  /*17660*/  ISETP.GE.U32.AND.EX P0, PT, R13, R7, PT, P0 ;  /* 0x000000070d00720c */ /* 0x000fe20003f06100 */
[----:B------:R-:W-:Y:S01]  /*17670*/  IMAD.WIDE.U32.X R14, R44, R32, R14, P5 ;  /* 0x000000202c0e7225 */ /* 0x000fe200028e040e */
[----:B------:R-:W-:Y:S02]  /*17680*/  IADD3 R6, P5, PT, R43, R10, RZ ;  /* 0x0000000a2b067210 */ /* 0x000fe40007fbe0ff */
[----:B------:R-:W-:Y:S01]  /*17690*/  ISETP.GE.U32.AND.EX P3, PT, R41, R13, PT, P3 ;  /* 0x0000000d2900720c */ /* 0x000fe20003f66130 */
[----:B------:R-:W-:Y:S01]  /*176a0*/  IMAD.IADD R11, R11, 0x1, R59 ;  /* 0x000000010b0b7824 */ /* 0x000fe200078e023b */
[----:B------:R-:W-:Y:S01]  /*176b0*/  SEL R8, RZ, 0x1, P0 ;  /* 0x00000001ff087807 */ /* 0x000fe20000000000 */
[----:B------:R-:W-:Y:S01]  /*176c0*/  IMAD.X R13, RZ, RZ, RZ, P4 ;  /* 0x000000ffff0d7224 */ /* 0x000fe200020e06ff */
[----:B------:R-:W-:Y:S01]  /*176d0*/  SEL R43, RZ, 0x1, P3 ;  /* 0x00000001ff2b7807 */ /* 0x000fe20001800000 */
[----:B------:R-:W-:Y:S01]  /*176e0*/  IMAD.X R7, R11, 0x1, R34, P5 ;  /* 0x000000010b077824 */ /* 0x000fe200028e0622 */
[----:B------:R-:W-:Y:S01]  /*176f0*/  ISETP.GE.U32.AND P3, PT, R10, R4, PT ;  /* 0x000000040a00720c */ /* 0x000fe20003f66070 */
[----:B------:R-:W-:Y:S01]  /*17700*/  IMAD R34, R0, R47, RZ ;  /* 0x0000002f00227224 */ /* 0x000fe200078e02ff */
[----:B------:R-:W-:Y:S01]  /*17710*/  IADD3 R43, P0, P4, R43, R14, R8 ;  /* 0x0000000e2b2b7210 */ /* 0x000fe20007c1e008 */
[----:B------:R-:W-:Y:S01]  /*17720*/  IMAD.MOV.U32 R12, RZ, RZ, R9 ;  /* 0x000000ffff0c7224 */ /* 0x000fe200078e0009 */
[----:B------:R-:W-:Y:S01]  /*17730*/  ISETP.GE.U32.AND.EX P3, PT, R11, R5, PT, P3 ;  /* 0x000000050b00720c */ /* 0x000fe20003f66130 */
[----:B------:R-:W-:-:S02]  /*17740*/  IMAD.MOV.U32 R20, RZ, RZ, R35 ;  /* 0x000000ffff147224 */ /* 0x000fc400078e0023 */
[----:B------:R-:W-:Y:S01]  /*17750*/  IMAD.WIDE.U32 R8, R47, R3, R6 ;  /* 0x000000032f087225 */ /* 0x000fe200078e0006 */
[----:B------:R-:W-:-:S03]  /*17760*/  SEL R4, RZ, 0x1, P3 ;  /* 0x00000001ff047807 */ /* 0x000fc60001800000 */
[----:B------:R-:W-:Y:S01]  /*17770*/  IMAD R35, R44, R3, R34 ;  /* 0x000000032c237224 */ /* 0x000fe200078e0222 */
[----:B------:R-:W-:Y:S01]  /*17780*/  IADD3 R43, P5, PT, R43, R8, RZ ;  /* 0x000000082b2b7210 */ /* 0x000fe20007fbe0ff */
[----:B------:R-:W-:Y:S01]  /*17790*/  IMAD.WIDE.U32.X R20, R42, R70, R20, P2 ;  /* 0x000000462a147225 */ /* 0x000fe200010e0414 */
[----:B------:R-:W-:Y:S02]  /*177a0*/  IADD3.X R42, PT, PT, RZ, R15, RZ, P0, P4 ;  /* 0x0000000fff2a7210 */ /* 0x000fe400007e84ff */
[----:B------:R-:W-:Y:S01]  /*177b0*/  ISETP.GE.U32.AND P4, PT, R6, R10, PT ;  /* 0x0000000a0600720c */ /* 0x000fe20003f86070 */
[----:B------:R-:W-:Y:S01]  /*177c0*/  IMAD.IADD R9, R9, 0x1, R35 ;  /* 0x0000000109097824 */ /* 0x000fe200078e0223 */
[----:B------:R-:W-:Y:S01]  /*177d0*/  ISETP.GE.U32.AND P0, PT, R8, R6, PT ;  /* 0x000000060800720c */ /* 0x000fe20003f06070 */
[----:B------:R-:W-:Y:S01]  /*177e0*/  IMAD.WIDE.U32.X R12, R44, R0, R12, P1 ;  /* 0x000000002c0c7225 */ /* 0x000fe200008e040c */
[----:B------:R-:W-:Y:S02]  /*177f0*/  ISETP.GE.U32.AND P2, PT, R43, R8, PT ;  /* 0x000000082b00720c */ /* 0x000fe40003f46070 */
[----:B------:R-:W-:Y:S01]  /*17800*/  ISETP.GE.U32.AND.EX P4, PT, R7, R11, PT, P4 ;  /* 0x0000000b0700720c */ /* 0x000fe20003f86140 */
[C---:B------:R-:W-:Y:S01]  /*17810*/  IMAD.X R42, R9.reuse, 0x1, R42, P5 ;  /* 0x00000001092a7824 */ /* 0x040fe200028e062a */
[----:B------:R-:W-:-:S02]  /*17820*/  ISETP.GE.U32.AND.EX P0, PT, R9, R7, PT, P0 ;  /* 0x000000070900720c */ /* 0x000fc40003f06100 */
[----:B------:R-:W-:Y:S02]  /*17830*/  SEL R7, RZ, 0x1, P4 ;  /* 0x00000001ff077807 */ /* 0x000fe40002000000 */
[----:B------:R-:W-:Y:S01]  /*17840*/  ISETP.GE.U32.AND.EX P2, PT, R42, R9, PT, P2 ;  /* 0x000000092a00720c */ /* 0x000fe20003f46120 */
[----:B------:R-:W-:Y:S01]  /*17850*/  IMAD.WIDE.U32 R8, R44, R72, RZ ;  /* 0x000000482c087225 */ /* 0x000fe200078e00ff */
[----:B------:R-:W-:Y:S02]  /*17860*/  SEL R5, RZ, 0x1, P0 ;  /* 0x00000001ff057807 */ /* 0x000fe40000000000 */
[----:B------:R-:W-:Y:S02]  /*17870*/  SEL R15, RZ, 0x1, P2 ;  /* 0x00000001ff0f7807 */ /* 0x000fe40001000000 */
[----:B------:R-:W-:Y:S01]  /*17880*/  IADD3 R4, P0, P1, R7, R20, R4 ;  /* 0x0000001407047210 */ /* 0x000fe2000791e004 */
[----:B------:R-:W-:Y:S01]  /*17890*/  IMAD R7, R70, R47, RZ ;  /* 0x0000002f46077224 */ /* 0x000fe200078e02ff */
[----:B------:R-:W-:-:S02]  /*178a0*/  IADD3 R15, P3, P4, R15, R12, R5 ;  /* 0x0000000c0f0f7210 */ /* 0x000fc40007c7e005 */
[----:B------:R-:W-:Y:S02]  /*178b0*/  IADD3.X R5, PT, PT, RZ, R21, RZ, P0, P1 ;  /* 0x00000015ff057210 */ /* 0x000fe400007e24ff */
[----:B------:R-:W-:Y:S01]  /*178c0*/  IADD3.X R14, PT, PT, RZ, R13, RZ, P3, P4 ;  /* 0x0000000dff0e7210 */ /* 0x000fe20001fe84ff */
[----:B------:R-:W-:Y:S01]  /*178d0*/  IMAD.WIDE.U32 R8, P3, R47, R70, R8 ;  /* 0x000000462f087225 */ /* 0x000fe20007860008 */
[----:B------:R-:W-:Y:S02]  /*178e0*/  ISETP.NE.AND P4, PT, R48, RZ, PT ;  /* 0x000000ff3000720c */ /* 0x000fe40003f85270 */
[----:B------:R-:W-:Y:S01]  /*178f0*/  ISETP.EQ.U32.AND P1, PT, R3, RZ, PT ;  /* 0x000000ff0300720c */ /* 0x000fe20003f22070 */
[-C--:B------:R-:W-:Y:S01]  /*17900*/  IMAD R3, R44, R72.reuse, R7 ;  /* 0x000000482c037224 */ /* 0x080fe200078e0207 */
[----:B------:R-:W-:Y:S01]  /*17910*/  ISETP.EQ.U32.AND P2, PT, R71, RZ, PT ;  /* 0x000000ff4700720c */ /* 0x000fe20003f42070 */
[----:B------:R-:W-:Y:S01]  /*17920*/  IMAD.WIDE.U32 R6, R47, R72, R4 ;  /* 0x000000482f067225 */ /* 0x000fe200078e0004 */
[----:B------:R-:W-:-:S02]  /*17930*/  ISETP.EQ.AND.EX P6, PT, R74, RZ, P4, P6 ;  /* 0x000000ff4a00720c */ /* 0x000fc400027c2360 */
[----:B------:R-:W-:Y:S01]  /*17940*/  ISETP.EQ.U32.AND P0, PT, R72, RZ, PT ;  /* 0x000000ff4800720c */ /* 0x000fe20003f02070 */
[----:B------:R-:W-:Y:S01]  /*17950*/  IMAD.WIDE.U32 R12, R47, R72, RZ ;  /* 0x000000482f0c7225 */ /* 0x000fe200078e00ff */
[----:B------:R-:W-:-:S03]  /*17960*/  ISETP.EQ.AND.EX P2, PT, R32, RZ, P6, P2 ;  /* 0x000000ff2000720c */ /* 0x000fc60003742320 */
[----:B------:R-:W-:Y:S01]  /*17970*/  IMAD.X R11, RZ, RZ, RZ, P3 ;  /* 0x000000ffff0b7224 */ /* 0x000fe200018e06ff */
[-C--:B------:R-:W-:Y:S01]  /*17980*/  IADD3 R47, P3, PT, R15, R6.reuse, RZ ;  /* 0x000000060f2f7210 */ /* 0x080fe20007f7e0ff */
[----:B------:R-:W-:Y:S01]  /*17990*/  IMAD.IADD R3, R7, 0x1, R3 ;  /* 0x0000000107037824 */ /* 0x000fe200078e0203 */
[----:B------:R-:W-:Y:S01]  /*179a0*/  ISETP.EQ.AND.EX P1, PT, R0, RZ, P2, P1 ;  /* 0x000000ff0000720c */ /* 0x000fe20001722310 */
[----:B------:R-:W-:Y:S01]  /*179b0*/  IMAD.MOV.U32 R10, RZ, RZ, R9 ;  /* 0x000000ffff0a7224 */ /* 0x000fe200078e0009 */
[----:B------:R-:W-:Y:S01]  /*179c0*/  ISETP.GE.U32.AND P4, PT, R47, R6, PT ;  /* 0x000000062f00720c */ /* 0x000fe20003f86070 */
[----:B------:R-:W-:Y:S01]  /*179d0*/  IMAD.X R45, R3, 0x1, R14, P3 ;  /* 0x00000001032d7824 */ /* 0x000fe200018e060e */
[----:B------:R-:W-:Y:S01]  /*179e0*/  ISETP.GE.U32.AND P3, PT, R6, R4, PT ;  /* 0x000000040600720c */ /* 0x000fe20003f66070 */
[-C--:B------:R-:W-:Y:S01]  /*179f0*/  IMAD R74, R74, R49.reuse, RZ ;  /* 0x000000314a4a7224 */ /* 0x080fe200078e02ff */
[----:B------:R-:W-:Y:S01]  /*17a00*/  ISETP.EQ.AND.EX P6, PT, R70, -0x80000000, P1, P0 ;  /* 0x800000004600780c */ /* 0x000fe20000fc2300 */
[----:B------:R-:W-:Y:S01]  /*17a10*/  IMAD.WIDE.U32 R48, R73, R49, RZ ;  /* 0x0000003149307225 */ /* 0x000fe200078e00ff */
[----:B------:R-:W-:-:S02]  /*17a20*/  IADD3 RZ, P5, PT, R13, R8, RZ ;  /* 0x000000080dff7210 */ /* 0x000fc40007fbe0ff */
[----:B------:R-:W-:Y:S01]  /*17a30*/  ISETP.GE.U32.AND.EX P3, PT, R3, R5, PT, P3 ;  /* 0x000000050300720c */ /* 0x000fe20003f66130 */
[----:B------:R-:W-:Y:S01]  /*17a40*/  IMAD R5, R46, R73, R74 ;  /* 0x000000492e057224 */ /* 0x000fe200078e024a */
[----:B------:R-:W-:Y:S01]  /*17a50*/  ISETP.GE.U32.AND.EX P4, PT, R45, R3, PT, P4 ;  /* 0x000000032d00720c */ /* 0x000fe20003f86140 */
[----:B------:R-:W-:Y:S01]  /*17a60*/  IMAD.WIDE.U32.X R6, R44, R70, R10, P5 ;  /* 0x000000462c067225 */ /* 0x000fe200028e040a */
[----:B------:R-:W-:Y:S02]  /*17a70*/  SEL R44, RZ, 0x1, P3 ;  /* 0x00000001ff2c7807 */ /* 0x000fe40001800000 */
[----:B------:R-:W-:Y:S01]  /*17a80*/  SEL R3, RZ, 0x1, P4 ;  /* 0x00000001ff037807 */ /* 0x000fe20002000000 */
[----:B------:R-:W-:Y:S01]  /*17a90*/  IMAD.IADD R40, R49, 0x1, R5 ;  /* 0x0000000131287824 */ /* 0x000fe200078e0205 */
        /* <DEDUP_REMOVED lines=12> */
.L_x_159:
        /* <DEDUP_REMOVED lines=30> */
.L_x_158:
        /* <DEDUP_REMOVED lines=19> */
[----:B------:R-:W-:-:S03]  /*17e70*/  IMAD.WIDE.U32 R6, R47, 0x3d1, RZ ;  /* 0x000003d12f067825 */ /* 0x000fc600078e00ff */
[----:B------:R-:W-:Y:S01]  /*17e80*/  ISETP.GE.U32.AND.EX P0, PT, R70, R3, PT, P0 ;  /* 0x000000034600720c */ /* 0x000fe20003f06100 */
[----:B------:R-:W-:-:S03]  /*17e90*/  IMAD.WIDE.U32 R4, P1, RZ, R47, R4 ;  /* 0x0000002fff047225 */ /* 0x000fc60007820004 */
[----:B------:R-:W-:Y:S01]  /*17ea0*/  SEL R67, RZ, 0x1, P0 ;  /* 0x00000001ff437807 */ /* 0x000fe20000000000 */
[----:B------:R-:W-:Y:S01]  /*17eb0*/  IMAD.WIDE.U32.X R10, RZ, R42, R10, P2 ;  /* 0x0000002aff0a7225 */ /* 0x000fe200010e040a */
[----:B------:R-:W-:-:S03]  /*17ec0*/  IADD3 R3, P4, PT, R7, R4, RZ ;  /* 0x0000000407037210 */ /* 0x000fc60007f9e0ff */
[----:B------:R-:W-:Y:S01]  /*17ed0*/  IMAD.X R9, RZ, RZ, RZ, P1 ;  /* 0x000000ffff097224 */ /* 0x000fe200008e06ff */
[----:B------:R-:W-:Y:S01]  /*17ee0*/  IADD3 R67, P0, P2, R6, R10, R67 ;  /* 0x0000000a06437210 */ /* 0x000fe20007a1e043 */
[----:B------:R-:W-:Y:S02]  /*17ef0*/  IMAD.MOV.U32 R8, RZ, RZ, R5 ;  /* 0x000000ffff087224 */ /* 0x000fe400078e0005 */
[----:B------:R-:W-:Y:S01]  /*17f00*/  IMAD.WIDE.U32 R4, R72, 0x3d1, RZ ;  /* 0x000003d148047825 */ /* 0x000fe200078e00ff */
[----:B------:R-:W-:Y:S02]  /*17f10*/  ISETP.GE.U32.AND P1, PT, R67, R6, PT ;  /* 0x000000064300720c */ /* 0x000fe40003f26070 */
[----:B------:R-:W-:Y:S01]  /*17f20*/  IADD3.X R68, PT, PT, R3, R11, RZ, P0, P2 ;  /* 0x0000000b03447210 */ /* 0x000fe200007e44ff */
[C---:B------:R-:W-:Y:S01]  /*17f30*/  IMAD.WIDE.U32 R6, R44.reuse, 0x3d1, RZ ;  /* 0x000003d12c067825 */ /* 0x040fe200078e00ff */
[----:B------:R-:W-:Y:S02]  /*17f40*/  ISETP.EQ.U32.AND P2, PT, R44, RZ, PT ;  /* 0x000000ff2c00720c */ /* 0x000fe40003f42070 */
[----:B------:R-:W-:Y:S01]  /*17f50*/  ISETP.GE.U32.AND.EX P1, PT, R68, R3, PT, P1 ;  /* 0x000000034400720c */ /* 0x000fe20003f26110 */
[----:B------:R-:W-:Y:S01]  /*17f60*/  IMAD.WIDE.U32 R4, P3, RZ, R44, R4 ;  /* 0x0000002cff047225 */ /* 0x000fe20007860004 */
[----:B------:R-:W-:-:S02]  /*17f70*/  ISETP.EQ.U32.AND P0, PT, R64, RZ, PT ;  /* 0x000000ff4000720c */ /* 0x000fc40003f02070 */
[----:B------:R-:W-:Y:S01]  /*17f80*/  ISETP.EQ.AND.EX P2, PT, R72, 0x40000000, !P5, P2 ;  /* 0x400000004800780c */ /* 0x000fe20006f42320 */
[----:B------:R-:W-:Y:S01]  /*17f90*/  IMAD.WIDE.U32.X R10, RZ, R45, R8, P4 ;  /* 0x0000002dff0a7225 */ /* 0x000fe200020e0408 */
[----:B------:R-:W-:Y:S02]  /*17fa0*/  SEL R3, RZ, 0x1, P1 ;  /* 0x00000001ff037807 */ /* 0x000fe40000800000 */
[----:B------:R-:W-:Y:S01]  /*17fb0*/  ISETP.EQ.U32.AND P1, PT, R62, RZ, PT ;  /* 0x000000ff3e00720c */ /* 0x000fe20003f22070 */
[----:B------:R-:W-:Y:S01]  /*17fc0*/  IMAD.X R9, RZ, RZ, RZ, P3 ;  /* 0x000000ffff097224 */ /* 0x000fe200018e06ff */
[----:B------:R-:W-:Y:S01]  /*17fd0*/  ISETP.EQ.AND.EX P2, PT, R36, RZ, P2, P0 ;  /* 0x000000ff2400720c */ /* 0x000fe20001742300 */
[----:B------:R-:W-:Y:S01]  /*17fe0*/  IMAD.MOV.U32 R8, RZ, RZ, R5 ;  /* 0x000000ffff087224 */ /* 0x000fe200078e0005 */
[----:B------:R-:W-:Y:S01]  /*17ff0*/  IADD3 R66, P3, P5, R6, R10, R3 ;  /* 0x0000000a06427210 */ /* 0x000fe20007d7e003 */
[----:B------:R-:W-:Y:S01]  /*18000*/  IMAD.U32 R34, RZ, RZ, UR46 ;  /* 0x0000002eff227e24 */ /* 0x000fe2000f8e00ff */
[----:B------:R-:W-:-:S02]  /*18010*/  IADD3 R10, P4, PT, R7, R4, RZ ;  /* 0x00000004070a7210 */ /* 0x000fc40007f9e0ff */
[----:B------:R-:W-:Y:S02]  /*18020*/  ISETP.EQ.U32.AND P0, PT, R60, RZ, PT ;  /* 0x000000ff3c00720c */ /* 0x000fe40003f02070 */
[----:B------:R-:W-:Y:S01]  /*18030*/  ISETP.EQ.AND.EX P1, PT, R37, RZ, P2, P1 ;  /* 0x000000ff2500720c */ /* 0x000fe20001722310 */
[----:B------:R-:W-:Y:S01]  /*18040*/  IMAD.WIDE.U32.X R8, RZ, R72, R8, P4 ;  /* 0x00000048ff087225 */ /* 0x000fe200020e0408 */
[----:B------:R-:W-:Y:S02]  /*18050*/  IADD3.X R59, PT, PT, R10, R11, RZ, P3, P5 ;  /* 0x0000000b0a3b7210 */ /* 0x000fe40001fea4ff */
        /* <DEDUP_REMOVED lines=10> */
[----:B------:R-:W-:Y:S02]  /*18100*/  SEL R75, RZ, 0x1, P2 ;  /* 0x00000001ff4b7807 */ /* 0x000fe40001000000 */
[----:B------:R-:W-:Y:S02]  /*18110*/  IADD3 R34, P2, PT, R34, 0x30, RZ ;  /* 0x0000003022227810 */ /* 0x000fe40007f5e0ff */
[----:B------:R-:W-:-:S03]  /*18120*/  IADD3 R74, P0, PT, R75, R8, RZ ;  /* 0x000000084b4a7210 */ /* 0x000fc60007f1e0ff */
[----:B------:R-:W-:Y:S02]  /*18130*/  IMAD.X R32, RZ, RZ, UR47, P2 ;  /* 0x0000002fff207e24 */ /* 0x000fe400090e06ff */
        /* <DEDUP_REMOVED lines=10> */
.L_x_161:
[----:B------:R-:W-:Y:S01]  /*181e0*/  IMAD.MOV.U32 R10, RZ, RZ, 0x0 ;  /* 0x00000000ff0a7424 */ /* 0x000fe200078e00ff */
[----:B------:R-:W-:Y:S01]  /*181f0*/  CS2R R8, SRZ ;  /* 0x0000000000087805 */ /* 0x000fe2000001ff00 */
[----:B------:R-:W-:Y:S01]  /*18200*/  IMAD.MOV.U32 R11, RZ, RZ, 0x40000000 ;  /* 0x40000000ff0b7424 */ /* 0x000fe200078e00ff */
[----:B------:R0:W-:Y:S01]  /*18210*/  STL.128 [R1+0x30], RZ ;  /* 0x000030ff01007387 */ /* 0x0001e20000100c00 */
[----:B------:R0:W1:Y:S01]  /*18220*/  LDC.64 R12, c[0x4][R46] ;  /* 0x010000002e0c7b82 */ /* 0x0000620000000a00 */
[----:B------:R-:W2:Y:S01]  /*18230*/  LDCU.64 UR4, c[0x4][0x10] ;  /* 0x01000200ff0477ac */ /* 0x000ea20008000a00 */
[----:B------:R-:W-:Y:S01]  /*18240*/  IMAD.MOV.U32 R6, RZ, RZ, R34 ;  /* 0x000000ffff067224 */ /* 0x000fe200078e0022 */
[----:B------:R0:W-:Y:S01]  /*18250*/  STL.128 [R1+0x40], R8 ;  /* 0x0000400801007387 */ /* 0x0001e20000100c00 */
[----:B------:R-:W-:Y:S02]  /*18260*/  IMAD.MOV.U32 R7, RZ, RZ, R32 ;  /* 0x000000ffff077224 */ /* 0x000fe400078e0020 */
[----:B--2---:R-:W-:-:S02]  /*18270*/  IMAD.U32 R4, RZ, RZ, UR4 ;  /* 0x00000004ff047e24 */ /* 0x004fc4000f8e00ff */
[----:B0-----:R-:W-:-:S07]  /*18280*/  IMAD.U32 R5, RZ, RZ, UR5 ;  /* 0x00000005ff057e24 */ /* 0x001fce000f8e00ff */
[----:B------:R-:W-:-:S07]  /*18290*/  LEPC R20, `(.L_x_162) ;  /* 0x000000001014794e */ /* 0x000fce0000000000 */
[----:B-1----:R-:W-:Y:S05]  /*182a0*/  CALL.ABS.NOINC R12 ;  /* 0x000000000c007343 */ /* 0x002fea0003c00000 */
.L_x_162:
        /* <DEDUP_REMOVED lines=20> */
.L_x_163:
        /* <DEDUP_REMOVED lines=22> */
.L_x_160:
        /* <DEDUP_REMOVED lines=43> */
[----:B------:R-:W-:Y:S01]  /*18800*/  IADD3 R42, P0, P1, R74, R72, R43 ;  /* 0x000000484a2a7210 */ /* 0x000fe2000791e02b */
[----:B------:R-:W-:-:S03]  /*18810*/  IMAD.MOV.U32 R72, RZ, RZ, R4 ;  /* 0x000000ffff487224 */ /* 0x000fc600078e0004 */
        /* <DEDUP_REMOVED lines=22> */
.L_x_164:
        /* <DEDUP_REMOVED lines=55> */
.L_x_165:
        /* <DEDUP_REMOVED lines=23> */
.L_x_166:
        /* <DEDUP_REMOVED lines=56> */
.L_x_167:
        /* <DEDUP_REMOVED lines=33> */
.L_x_169:
[----:B------:R-:W-:-:S07]  /*193f0*/  SEL R39, RZ, 0x1, !P0 ;  /* 0x00000001ff277807 */ /* 0x000fce0004000000 */
.L_x_168:
        /* <DEDUP_REMOVED lines=17> */
.L_x_170:
        /* <DEDUP_REMOVED lines=65> */
.L_x_172:
        /* <DEDUP_REMOVED lines=32> */
.L_x_174:
[----:B------:R-:W-:-:S07]  /*19b20*/  SEL R39, RZ, 0x1, !P0 ;  /* 0x00000001ff277807 */ /* 0x000fce0004000000 */
.L_x_173:
        /* <DEDUP_REMOVED lines=15> */
.L_x_175:
        /* <DEDUP_REMOVED lines=68> */
.L_x_176:
        /* <DEDUP_REMOVED lines=31> */
.L_x_178:
[----:B------:R-:W-:-:S07]  /*1a250*/  SEL R39, RZ, 0x1, !P0 ;  /* 0x00000001ff277807 */ /* 0x000fce0004000000 */
.L_x_177:
        /* <DEDUP_REMOVED lines=16> */
.L_x_179:
        /* <DEDUP_REMOVED lines=66> */
.L_x_180:
[----:B------:R-:W-:Y:S02]  /*1a780*/  IMAD.MOV.U32 R44, RZ, RZ, R38 ;  /* 0x000000ffff2c7224 */ /* 0x000fe400078e0026 */
[----:B------:R-:W-:-:S07]  /*1a790*/  IMAD.MOV.U32 R45, RZ, RZ, R39 ;  /* 0x000000ffff2d7224 */ /* 0x000fce00078e0027 */
.L_x_171:
        /* <DEDUP_REMOVED lines=23> */
.L_x_181:
        /* <DEDUP_REMOVED lines=54> */
.L_x_182:
        /* <DEDUP_REMOVED lines=15> */
[----:B------:R-:W-:Y:S01]  /*1ad60*/  SEL R4, RZ, 0xffffffff, !P1 ;  /* 0xffffffffff047807 */ /* 0x000fe20004800000 */
[----:B------:R-:W-:Y:S01]  /*1ad70*/  IMAD.X R5, R12, 0x1, ~R29, P2 ;  /* 0x000000010c057824 */ /* 0x000fe200010e0e1d */
[----:B------:R-:W-:Y:S02]  /*1ad80*/  ISETP.GE.U32.AND P2, PT, R3, R0, PT ;  /* 0x000000000300720c */ /* 0x000fe40003f46070 */
[----:B------:R-:W-:-:S02]  /*1ad90*/  SEL R7, RZ, 0xffffffff, P0 ;  /* 0xffffffffff077807 */ /* 0x000fc40000000000 */
[----:B------:R-:W-:Y:S02]  /*1ada0*/  ISETP.GE.U32.AND.EX P2, PT, R5, RZ, PT, P2 ;  /* 0x000000ff0500720c */ /* 0x000fe40003f46120 */
[----:B------:R-:W-:Y:S02]  /*1adb0*/  IADD3 R9, P0, PT, R9, -R20, RZ ;  /* 0x8000001409097210 */ /* 0x000fe40007f1e0ff */
[----:B------:R-:W-:Y:S02]  /*1adc0*/  ISETP.LT.U32.OR.EX P2, PT, R12, R29, !P2, P3 ;  /* 0x0000001d0c00720c */ /* 0x000fe40005741530 */
[C---:B------:R-:W-:Y:S01]  /*1add0*/  IADD3 R6, P1, PT, R7.reuse, R6, RZ ;  /* 0x0000000607067210 */ /* 0x040fe20007f3e0ff */
[----:B------:R-:W-:Y:S01]  /*1ade0*/  IMAD.X R10, R10, 0x1, ~R21, P0 ;  /* 0x000000010a0a7824 */ /* 0x000fe200000e0e15 */
[----:B------:R-:W-:Y:S02]  /*1adf0*/  SEL R0, RZ, 0xffffffff, !P2 ;  /* 0xffffffffff007807 */ /* 0x000fe40005000000 */
[----:B------:R-:W-:Y:S01]  /*1ae00*/  IADD3 R3, P2, PT, R4, R3, RZ ;  /* 0x0000000304037210 */ /* 0x000fe20007f5e0ff */
[----:B------:R-:W-:Y:S01]  /*1ae10*/  IMAD.X R7, R7, 0x1, R8, P1 ;  /* 0x0000000107077824 */ /* 0x000fe200008e0608 */
[----:B------:R-:W-:Y:S01]  /*1ae20*/  IADD3 R26, P3, P4, R0, -UR4, R26 ;  /* 0x80000004001a7c10 */ /* 0x000fe2000fc7e01a */
[----:B------:R-:W-:-:S02]  /*1ae30*/  IMAD.MOV.U32 R13, RZ, RZ, R6 ;  /* 0x000000ffff0d7224 */ /* 0x000fc400078e0006 */
[----:B------:R-:W-:Y:S01]  /*1ae40*/  IMAD.X R4, R4, 0x1, R5, P2 ;  /* 0x0000000104047824 */ /* 0x000fe200010e0605 */
[----:B------:R-:W-:Y:S01]  /*1ae50*/  IADD3.X R11, PT, PT, R0, ~UR5, R11, P3, P4 ;  /* 0x80000005000b7c10 */ /* 0x000fe20009fe840b */
[----:B------:R-:W-:Y:S02]  /*1ae60*/  IMAD.MOV.U32 R15, RZ, RZ, R3 ;  /* 0x000000ffff0f7224 */ /* 0x000fe400078e0003 */
[----:B------:R-:W-:-:S07]  /*1ae70*/  IMAD.MOV.U32 R12, RZ, RZ, R4 ;  /* 0x000000ffff0c7224 */ /* 0x000fce00078e0004 */
.L_x_183:
[-C--:B------:R-:W-:Y:S02]  /*1ae80*/  LEA.HI R0, P0, R10, R13.reuse, RZ, 0x1 ;  /* 0x0000000d0a007211 */ /* 0x080fe400078108ff */
        /* <DEDUP_REMOVED lines=28> */
[----:B------:R-:W-:-:S04]  /*1b050*/  ISETP.LE.U32.AND P2, PT, R26, UR4, PT ;  /* 0x000000041a007c0c */ /* 0x000fc8000bf43070 */
        /* <DEDUP_REMOVED lines=23> */
.L_x_184:
        /* <DEDUP_REMOVED lines=19> */
[----:B------:R-:W-:-:S03]  /*1b300*/  ISETP.GE.U32.AND.EX P2, PT, R5, RZ, PT, P2 ;  /* 0x000000ff0500720c */ /* 0x000fc60003f46120 */
[----:B------:R-:W-:Y:S01]  /*1b310*/  IMAD.X R10, R10, 0x1, ~R15, P0 ;  /* 0x000000010a0a7824 */ /* 0x000fe200000e0e0f */
[----:B------:R-:W-:Y:S02]  /*1b320*/  ISETP.LT.U32.OR.EX P2, PT, R4, R29, !P2, P3 ;  /* 0x0000001d0400720c */ /* 0x000fe40005741530 */
[----:B------:R-:W-:Y:S02]  /*1b330*/  SEL R4, RZ, 0xffffffff, !P1 ;  /* 0xffffffffff047807 */ /* 0x000fe40004800000 */
[C---:B------:R-:W-:Y:S02]  /*1b340*/  IADD3 R6, P1, PT, R7.reuse, R6, RZ ;  /* 0x0000000607067210 */ /* 0x040fe40007f3e0ff */
[----:B------:R-:W-:Y:S02]  /*1b350*/  SEL R0, RZ, 0xffffffff, !P2 ;  /* 0xffffffffff007807 */ /* 0x000fe40005000000 */
[----:B------:R-:W-:Y:S01]  /*1b360*/  IADD3 R3, P2, PT, R4, R3, RZ ;  /* 0x0000000304037210 */ /* 0x000fe20007f5e0ff */
[----:B------:R-:W-:Y:S01]  /*1b370*/  IMAD.X R7, R7, 0x1, R8, P1 ;  /* 0x0000000107077824 */ /* 0x000fe200008e0608 */
[----:B------:R-:W-:-:S03]  /*1b380*/  IADD3 R26, P3, P4, R0, -UR4, R26 ;  /* 0x80000004001a7c10 */ /* 0x000fc6000fc7e01a */
[----:B------:R-:W-:Y:S01]  /*1b390*/  IMAD.X R4, R4, 0x1, R5, P2 ;  /* 0x0000000104047824 */ /* 0x000fe200010e0605 */
[----:B------:R-:W-:Y:S01]  /*1b3a0*/  IADD3.X R11, PT, PT, R0, ~UR5, R11, P3, P4 ;  /* 0x80000005000b7c10 */ /* 0x000fe20009fe840b */
[----:B------:R-:W-:Y:S02]  /*1b3b0*/  IMAD.MOV.U32 R13, RZ, RZ, R7 ;  /* 0x000000ffff0d7224 */ /* 0x000fe400078e0007 */
[----:B------:R-:W-:Y:S02]  /*1b3c0*/  IMAD.MOV.U32 R5, RZ, RZ, R6 ;  /* 0x000000ffff057224 */ /* 0x000fe400078e0006 */
[----:B------:R-:W-:-:S07]  /*1b3d0*/  IMAD.MOV.U32 R7, RZ, RZ, R3 ;  /* 0x000000ffff077224 */ /* 0x000fce00078e0003 */
.L_x_185:
[----:B------:R-:W-:Y:S01]  /*1b3e0*/  LEA.HI R3, P0, R10, R5, RZ, 0x1 ;  /* 0x000000050a037211 */ /* 0x000fe200078108ff */
[C---:B------:R-:W-:Y:S01]  /*1b3f0*/  IMAD.SHL.U32 R31, R9.reuse, 0x2, RZ ;  /* 0x00000002091f7824 */ /* 0x040fe200078e00ff */
[----:B------:R-:W-:Y:S02]  /*1b400*/  SHF.L.U64.HI R14, R9, 0x1, R10 ;  /* 0x00000001090e7819 */ /* 0x000fe4000001020a */
        /* <DEDUP_REMOVED lines=53> */
.L_x_186:
        /* <DEDUP_REMOVED lines=16> */
[----:B------:R-:W-:Y:S01]  /*1b860*/  SEL R6, RZ, 0xffffffff, !P1 ;  /* 0xffffffffff067807 */ /* 0x000fe20004800000 */
[----:B------:R-:W-:Y:S01]  /*1b870*/  IMAD.X R9, R20, 0x1, ~R39, P2 ;  /* 0x0000000114097824 */ /* 0x000fe200010e0e27 */
[----:B------:R-:W-:-:S02]  /*1b880*/  ISETP.GE.U32.AND P2, PT, R7, R0, PT ;  /* 0x000000000700720c */ /* 0x000fc40003f46070 */
[----:B------:R-:W-:Y:S02]  /*1b890*/  IADD3 R8, P1, PT, R10, R11, RZ ;  /* 0x0000000b0a087210 */ /* 0x000fe40007f3e0ff */
[----:B------:R-:W-:Y:S02]  /*1b8a0*/  ISETP.GE.U32.AND.EX P2, PT, R9, RZ, PT, P2 ;  /* 0x000000ff0900720c */ /* 0x000fe40003f46120 */
[----:B------:R-:W-:Y:S01]  /*1b8b0*/  IADD3 R31, P0, PT, R31, -R28, RZ ;  /* 0x8000001c1f1f7210 */ /* 0x000fe20007f1e0ff */
[----:B------:R-:W-:Y:S01]  /*1b8c0*/  IMAD.MOV.U32 R12, RZ, RZ, R8 ;  /* 0x000000ffff0c7224 */ /* 0x000fe200078e0008 */
[----:B------:R-:W-:-:S03]  /*1b8d0*/  ISETP.LT.U32.OR.EX P2, PT, R20, R39, !P2, P3 ;  /* 0x000000271400720c */ /* 0x000fc60005741530 */
[----:B------:R-:W-:Y:S01]  /*1b8e0*/  IMAD.X R0, R14, 0x1, ~R29, P0 ;  /* 0x000000010e007824 */ /* 0x000fe200000e0e1d */
[----:B------:R-:W-:Y:S02]  /*1b8f0*/  SEL R4, RZ, 0xffffffff, !P2 ;  /* 0xffffffffff047807 */ /* 0x000fe40005000000 */
[----:B------:R-:W-:Y:S01]  /*1b900*/  IADD3 R5, P2, PT, R6, R7, RZ ;  /* 0x0000000706057210 */ /* 0x000fe20007f5e0ff */
[----:B------:R-:W-:Y:S01]  /*1b910*/  IMAD.X R7, R10, 0x1, R13, P1 ;  /* 0x000000010a077824 */ /* 0x000fe200008e060d */
[----:B------:R-:W-:-:S03]  /*1b920*/  IADD3 R26, P3, P4, R4, -UR4, R26 ;  /* 0x80000004041a7c10 */ /* 0x000fc6000fc7e01a */
[----:B------:R-:W-:Y:S01]  /*1b930*/  IMAD.X R6, R6, 0x1, R9, P2 ;  /* 0x0000000106067824 */ /* 0x000fe200010e0609 */
[----:B------:R-:W-:Y:S01]  /*1b940*/  IADD3.X R3, PT, PT, R4, ~UR5, R3, P3, P4 ;  /* 0x8000000504037c10 */ /* 0x000fe20009fe8403 */
[----:B------:R-:W-:Y:S02]  /*1b950*/  IMAD.MOV.U32 R15, RZ, RZ, R7 ;  /* 0x000000ffff0f7224 */ /* 0x000fe400078e0007 */
[----:B------:R-:W-:-:S07]  /*1b960*/  IMAD.MOV.U32 R20, RZ, RZ, R6 ;  /* 0x000000ffff147224 */ /* 0x000fce00078e0006 */
.L_x_187:
        /* <DEDUP_REMOVED lines=11> */
[----:B------:R-:W-:Y:S02]  /*1ba20*/  ISETP.GE.U32.AND P1, PT, R40, R5, PT ;  /* 0x000000052800720c */ /* 0x000fe40003f26070 */
[----:B------:R-:W-:Y:S02]  /*1ba30*/  ISETP.GT.U32.AND P2, PT, R41, R12, PT ;  /* 0x0000000c2900720c */ /* 0x000fe40003f44070 */
[----:B------:R-:W-:Y:S02]  /*1ba40*/  ISETP.GE.U32.AND.EX P0, PT, R45, R0, PT, P0 ;  /* 0x000000002d00720c */ /* 0x000fe40003f06100 */
[----:B------:R-:W-:-:S02]  /*1ba50*/  ISETP.GE.U32.AND.EX P1, PT, R43, R20, PT, P1 ;  /* 0x000000142b00720c */ /* 0x000fc40003f26110 */
[CC--:B------:R-:W-:Y:S02]  /*1ba60*/  ISETP.GT.U32.AND.EX P2, PT, R42.reuse, R15.reuse, PT, P2 ;  /* 0x0000000f2a00720c */ /* 0x0c0fe40003f44120 */
[----:B------:R-:W-:-:S04]  /*1ba70*/  ISETP.LT.U32.OR.EX P0, PT, R42, R15, !P0, P3 ;  /* 0x0000000f2a00720c */ /* 0x000fc80004701530 */
[----:B------:R-:W-:-:S13]  /*1ba80*/  PLOP3.LUT P0, PT, P1, P2, P0, 0x2f, 0x0 ;  /* 0x000000000000781c */ /* 0x000fda0000f04507 */
[----:B------:R-:W-:Y:S05]  /*1ba90*/  @P0 BRA `(.L_x_189) ;  /* 0x0000000000680947 */ /* 0x000fea0003800000 */
.L_x_188:
        /* <DEDUP_REMOVED lines=9> */
[----:B------:R-:W-:Y:S02]  /*1bb30*/  ISETP.GE.U32.AND.EX P1, PT, R11, RZ, PT, P1 ;  /* 0x000000ff0b00720c */ /* 0x000fe40003f26110 */
[----:B------:R-:W-:Y:S02]  /*1bb40*/  IADD3 R24, P0, PT, R28, R9, RZ ;  /* 0x000000091c187210 */ /* 0x000fe40007f1e0ff */
[----:B------:R-:W-:Y:S02]  /*1bb50*/  ISETP.LT.U32.OR.EX P1, PT, R42, R15, !P1, P2 ;  /* 0x0000000f2a00720c */ /* 0x000fe40004f21520 */
[----:B------:R-:W-:Y:S01]  /*1bb60*/  IADD3 R4, P2, PT, R40, -R5, RZ ;  /* 0x8000000528047210 */ /* 0x000fe20007f5e0ff */
[----:B------:R-:W-:Y:S01]  /*1bb70*/  IMAD.X R28, R28, 0x1, R11, P0 ;  /* 0x000000011c1c7824 */ /* 0x000fe200000e060b */
[----:B------:R-:W-:-:S02]  /*1bb80*/  SEL R7, RZ, 0x1, !P1 ;  /* 0x00000001ff077807 */ /* 0x000fc40004800000 */
[----:B------:R-:W-:Y:S01]  /*1bb90*/  SEL R29, RZ, 0xffffffff, !P1 ;  /* 0xffffffffff1d7807 */ /* 0x000fe20004800000 */
[----:B------:R-:W-:Y:S01]  /*1bba0*/  IMAD.X R6, R43, 0x1, ~R20, P2 ;  /* 0x000000012b067824 */ /* 0x000fe200010e0e14 */
[----:B------:R-:W-:Y:S02]  /*1bbb0*/  ISETP.GE.U32.AND P2, PT, R4, R7, PT ;  /* 0x000000070400720c */ /* 0x000fe40003f46070 */
[----:B------:R-:W-:Y:S02]  /*1bbc0*/  IADD3 R27, P1, PT, R29, R4, RZ ;  /* 0x000000041d1b7210 */ /* 0x000fe40007f3e0ff */
[----:B------:R-:W-:-:S03]  /*1bbd0*/  ISETP.GE.U32.AND.EX P2, PT, R6, RZ, PT, P2 ;  /* 0x000000ff0600720c */ /* 0x000fc60003f46120 */
[----:B------:R-:W-:Y:S01]  /*1bbe0*/  IMAD.X R29, R29, 0x1, R6, P1 ;  /* 0x000000011d1d7824 */ /* 0x000fe200008e0606 */
[----:B------:R-:W-:-:S04]  /*1bbf0*/  ISETP.LT.U32.OR.EX P2, PT, R43, R20, !P2, P3 ;  /* 0x000000142b00720c */ /* 0x000fc80005741530 */
[----:B------:R-:W-:-:S04]  /*1bc00*/  SEL R30, RZ, 0xffffffff, !P2 ;  /* 0xffffffffff1e7807 */ /* 0x000fc80005000000 */
[----:B------:R-:W-:-:S04]  /*1bc10*/  IADD3 R26, P2, P3, R30, R37, -R26 ;  /* 0x000000251e1a7210 */ /* 0x000fc80007b5e81a */
[----:B------:R-:W-:Y:S01]  /*1bc20*/  IADD3.X R30, PT, PT, R30, R36, ~R3, P2, P3 ;  /* 0x000000241e1e7210 */ /* 0x000fe200017e6c03 */
[----:B------:R-:W-:Y:S08]  /*1bc30*/  BRA `(.L_x_190) ;  /* 0x0000000000ec7947 */ /* 0x000ff00003800000 */
.L_x_189:
        /* <DEDUP_REMOVED lines=15> */
[C---:B------:R-:W-:Y:S01]  /*1bd30*/  IMAD.X R8, R9.reuse, 0x1, R11, P3 ;  /* 0x0000000109087824 */ /* 0x040fe200018e060b */
        /* <DEDUP_REMOVED lines=31> */
[----:B------:R-:W-:Y:S02]  /*1bf30*/  IADD3 R26, P3, P6, -R26, UR4, R37 ;  /* 0x000000041a1a7c10 */ /* 0x000fe4000fe7e125 */
[----:B------:R-:W-:Y:S02]  /*1bf40*/  IADD3.X R36, PT, PT, R36, RZ, RZ, P4, P5 ;  /* 0x000000ff24247210 */ /* 0x000fe400027ea4ff */
[----:B------:R-:W-:Y:S02]  /*1bf50*/  SEL R28, RZ, 0xffffffff, P0 ;  /* 0xffffffffff1c7807 */ /* 0x000fe40000000000 */
[----:B------:R-:W-:Y:S02]  /*1bf60*/  SEL R29, RZ, 0xffffffff, !P1 ;  /* 0xffffffffff1d7807 */ /* 0x000fe40004800000 */
[----:B------:R-:W-:Y:S02]  /*1bf70*/  SEL R30, RZ, 0xffffffff, !P2 ;  /* 0xffffffffff1e7807 */ /* 0x000fe40005000000 */
[----:B------:R-:W-:-:S02]  /*1bf80*/  IADD3.X R3, PT, PT, ~R3, UR5, R36, P3, P6 ;  /* 0x0000000503037c10 */ /* 0x000fc40009fec524 */
[----:B------:R-:W-:Y:S02]  /*1bf90*/  IADD3 R24, P0, PT, R28, R9, RZ ;  /* 0x000000091c187210 */ /* 0x000fe40007f1e0ff */
[C---:B------:R-:W-:Y:S02]  /*1bfa0*/  IADD3 R27, P1, PT, R29.reuse, R4, RZ ;  /* 0x000000041d1b7210 */ /* 0x040fe40007f3e0ff */
[----:B------:R-:W-:Y:S01]  /*1bfb0*/  IADD3 R26, P2, PT, R26, R30, RZ ;  /* 0x0000001e1a1a7210 */ /* 0x000fe20007f5e0ff */
[----:B------:R-:W-:Y:S02]  /*1bfc0*/  IMAD.X R28, R28, 0x1, R11, P0 ;  /* 0x000000011c1c7824 */ /* 0x000fe400000e060b */
[----:B------:R-:W-:Y:S02]  /*1bfd0*/  IMAD.X R29, R29, 0x1, R6, P1 ;  /* 0x000000011d1d7824 */ /* 0x000fe400008e0606 */
[----:B------:R-:W-:-:S08]  /*1bfe0*/  IMAD.X R30, R3, 0x1, R30, P2 ;  /* 0x00000001031e7824 */ /* 0x000fd000010e061e */
.L_x_190:
[C---:B------:R-:W-:Y:S01]  /*1bff0*/  IMAD.WIDE.U32 R4, R51.reuse, UR44, RZ ;  /* 0x0000002c33047c25 */ /* 0x040fe2000f8e00ff */
[----:B------:R-:W-:Y:S02]  /*1c000*/  LOP3.LUT P0, RZ, R54, R50, R56, 0xfe, !PT ;  /* 0x0000003236ff7212 */ /* 0x000fe4000780fe38 */
[C---:B------:R-:W-:Y:S01]  /*1c010*/  LOP3.LUT R3, R51.reuse, R57, RZ, 0xfc, !PT ;  /* 0x0000003933037212 */ /* 0x040fe200078efcff */
[----:B------:R-:W-:-:S03]  /*1c020*/  IMAD.WIDE.U32 R8, R51, UR42, RZ ;  /* 0x0000002a33087c25 */ /* 0x000fc6000f8e00ff */
[----:B------:R-:W-:Y:S01]  /*1c030*/  LOP3.LUT P0, RZ, R3, R55, RZ, 0xfc, P0 ;  /* 0x0000003703ff7212 */ /* 0x000fe2000000fcff */
[----:B------:R-:W-:-:S04]  /*1c040*/  IMAD.WIDE.U32 R6, P2, R50, UR45, R4 ;  /* 0x0000002d32067c25 */ /* 0x000fc8000f840004 */
[----:B------:R-:W-:-:S04]  /*1c050*/  IMAD.WIDE.U32 R4, R50, UR44, RZ ;  /* 0x0000002c32047c25 */ /* 0x000fc8000f8e00ff */
[----:B------:R-:W-:-:S04]  /*1c060*/  IMAD.WIDE.U32 R12, P1, R50, UR43, R8 ;  /* 0x0000002b320c7c25 */ /* 0x000fc8000f820008 */
[----:B------:R-:W-:-:S04]  /*1c070*/  IMAD.WIDE.U32 R10, R50, UR42, RZ ;  /* 0x0000002a320a7c25 */ /* 0x000fc8000f8e00ff */
[----:B------:R-:W-:Y:S01]  /*1c080*/  IMAD.X R9, RZ, RZ, RZ, P2 ;  /* 0x000000ffff097224 */ /* 0x000fe200010e06ff */
[----:B------:R-:W-:Y:S01]  /*1c090*/  IADD3 RZ, P2, PT, R5, R6, RZ ;  /* 0x0000000605ff7210 */ /* 0x000fe20007f5e0ff */
[----:B------:R-:W-:Y:S01]  /*1c0a0*/  IMAD.MOV.U32 R8, RZ, RZ, R7 ;  /* 0x000000ffff087224 */ /* 0x000fe200078e0007 */
[----:B------:R-:W-:Y:S01]  /*1c0b0*/  IADD3 RZ, P5, PT, R11, R12, RZ ;  /* 0x0000000c0bff7210 */ /* 0x000fe20007fbe0ff */
[C---:B------:R-:W-:Y:S02]  /*1c0c0*/  IMAD R3, R50.reuse, UR43, RZ ;  /* 0x0000002b32037c24 */ /* 0x040fe4000f8e02ff */
[----:B------:R-:W-:-:S04]  /*1c0d0*/  IMAD.WIDE.U32 R10, R50, UR42, RZ ;  /* 0x0000002a320a7c25 */ /* 0x000fc8000f8e00ff */
[----:B------:R-:W-:-:S04]  /*1c0e0*/  IMAD.WIDE.U32.X R6, R51, UR45, R8, P2 ;  /* 0x0000002d33067c25 */ /* 0x000fc800090e0408 */
[C---:B------:R-:W-:Y:S01]  /*1c0f0*/  IMAD R3, R51.reuse, UR42, R3 ;  /* 0x0000002a33037c24 */ /* 0x040fe2000f8e0203 */
[----:B------:R-:W-:Y:S01]  /*1c100*/  IADD3 R36, P4, PT, R6, R10, RZ ;  /* 0x0000000a06247210 */ /* 0x000fe20007f9e0ff */
[----:B------:R-:W-:-:S04]  /*1c110*/  IMAD.WIDE.U32 R4, R51, UR40, RZ ;  /* 0x0000002833047c25 */ /* 0x000fc8000f8e00ff */
[----:B------:R-:W-:Y:S02]  /*1c120*/  IMAD.IADD R3, R11, 0x1, R3 ;  /* 0x000000010b037824 */ /* 0x000fe400078e0203 */
[----:B------:R-:W-:-:S04]  /*1c130*/  IMAD.WIDE.U32 R20, R57, UR44, RZ ;  /* 0x0000002c39147c25 */ /* 0x000fc8000f8e00ff */
[----:B------:R-:W-:Y:S01]  /*1c140*/  IMAD.X R11, RZ, RZ, RZ, P1 ;  /* 0x000000ffff0b7224 */ /* 0x000fe200008e06ff */
[----:B------:R-:W-:Y:S01]  /*1c150*/  ISETP.GE.U32.AND P1, PT, R36, R10, PT ;  /* 0x0000000a2400720c */ /* 0x000fe20003f26070 */
[----:B------:R-:W-:Y:S02]  /*1c160*/  IMAD.X R37, R3, 0x1, R7, P4 ;  /* 0x0000000103257824 */ /* 0x000fe400020e0607 */
[----:B------:R-:W-:-:S03]  /*1c170*/  IMAD.WIDE.U32 R8, R50, UR40, RZ ;  /* 0x0000002832087c25 */ /* 0x000fc6000f8e00ff */
[----:B------:R-:W-:Y:S01]  /*1c180*/  ISETP.GE.U32.AND.EX P1, PT, R37, R3, PT, P1 ;  /* 0x000000032500720c */ /* 0x000fe20003f26110 */
[----:B------:R-:W-:-:S04]  /*1c190*/  IMAD.WIDE.U32 R4, P2, R50, UR41, R4 ;  /* 0x0000002932047c25 */ /* 0x000fc8000f840004 */
[----:B------:R-:W-:Y:S01]  /*1c1a0*/  IMAD R7, R50, UR41, RZ ;  /* 0x0000002932077c24 */ /* 0x000fe2000f8e02ff */
[----:B------:R-:W-:Y:S01]  /*1c1b0*/  IADD3 RZ, P6, PT, R9, R4, RZ ;  /* 0x0000000409ff7210 */ /* 0x000fe20007fde0ff */
[----:B------:R-:W-:Y:S02]  /*1c1c0*/  IMAD.MOV.U32 R10, RZ, RZ, R13 ;  /* 0x000000ffff0a7224 */ /* 0x000fe400078e000d */
[----:B------:R-:W-:-:S04]  /*1c1d0*/  IMAD.WIDE.U32 R14, R56, UR44, RZ ;  /* 0x0000002c380e7c25 */ /* 0x000fc8000f8e00ff */
[----:B------:R-:W-:-:S04]  /*1c1e0*/  IMAD.WIDE.U32 R20, P3, R56, UR45, R20 ;  /* 0x0000002d38147c25 */ /* 0x000fc8000f860014 */
[----:B------:R-:W-:Y:S01]  /*1c1f0*/  IMAD R3, R56, UR45, RZ ;  /* 0x0000002d38037c24 */ /* 0x000fe2000f8e02ff */
[----:B------:R-:W-:Y:S01]  /*1c200*/  IADD3 RZ, P4, PT, R15, R20, RZ ;  /* 0x000000140fff7210 */ /* 0x000fe20007f9e0ff */
[----:B------:R-:W-:Y:S02]  /*1c210*/  IMAD R43, R51, UR40, R7 ;  /* 0x00000028332b7c24 */ /* 0x000fe4000f8e0207 */
[----:B------:R-:W-:-:S04]  /*1c220*/  IMAD.WIDE.U32 R8, R50, UR40, RZ ;  /* 0x0000002832087c25 */ /* 0x000fc8000f8e00ff */
[----:B------:R-:W-:Y:S01]  /*1c230*/  IMAD.WIDE.U32.X R6, R51, UR43, R10, P5 ;  /* 0x0000002b33067c25 */ /* 0x000fe2000a8e040a */
[----:B------:R-:W-:-:S03]  /*1c240*/  SEL R11, RZ, 0x1, P1 ;  /* 0x00000001ff0b7807 */ /* 0x000fc60000800000 */
[----:B------:R-:W-:-:S04]  /*1c250*/  IMAD.WIDE.U32 R46, R56, UR44, R36 ;  /* 0x0000002c382e7c25 */ /* 0x000fc8000f8e0024 */
[----:B------:R-:W-:Y:S01]  /*1c260*/  IMAD R3, R57, UR44, R3 ;  /* 0x0000002c39037c24 */ /* 0x000fe2000f8e0203 */
[----:B------:R-:W-:Y:S01]  /*1c270*/  ISETP.GE.U32.AND P1, PT, R46, R36, PT ;  /* 0x000000242e00720c */ /* 0x000fe20003f26070 */
[----:B------:R-:W-:Y:S01]  /*1c280*/  IMAD.X R15, RZ, RZ, RZ, P3 ;  /* 0x000000ffff0f7224 */ /* 0x000fe200018e06ff */
[----:B------:R-:W-:Y:S01]  /*1c290*/  IADD3 R10, P3, P5, R8, R6, R11 ;  /* 0x00000006080a7210 */ /* 0x000fe20007d7e00b */
[----:B------:R-:W-:Y:S02]  /*1c2a0*/  IMAD.IADD R43, R9, 0x1, R43 ;  /* 0x00000001092b7824 */ /* 0x000fe400078e022b */
[----:B------:R-:W-:Y:S02]  /*1c2b0*/  IMAD.IADD R35, R47, 0x1, R3 ;  /* 0x000000012f237824 */ /* 0x000fe400078e0203 */
[----:B------:R-:W-:Y:S01]  /*1c2c0*/  IMAD.MOV.U32 R14, RZ, RZ, R21 ;  /* 0x000000ffff0e7224 */ /* 0x000fe200078e0015 */
[----:B------:R-:W-:Y:S01]  /*1c2d0*/  IADD3.X R11, PT, PT, R43, R7, RZ, P3, P5 ;  /* 0x000000072b0b7210 */ /* 0x000fe20001fea4ff */
[----:B------:R-:W-:Y:S01]  /*1c2e0*/  IMAD.WIDE.U32 R6, R51, UR38, RZ ;  /* 0x0000002633067c25 */ /* 0x000fe2000f8e00ff */
[----:B------:R-:W-:-:S03]  /*1c2f0*/  ISETP.GE.U32.AND.EX P1, PT, R35, R37, PT, P1 ;  /* 0x000000252300720c */ /* 0x000fc60003f26110 */
[----:B------:R-:W-:Y:S01]  /*1c300*/  IMAD.WIDE.U32 R36, R57, UR42, RZ ;  /* 0x0000002a39247c25 */ /* 0x000fe2000f8e00ff */
[----:B------:R-:W-:-:S03]  /*1c310*/  SEL R33, RZ, 0x1, P1 ;  /* 0x00000001ff217807 */ /* 0x000fc60000800000 */
[----:B------:R-:W-:Y:S02]  /*1c320*/  IMAD R3, R56, UR43, RZ ;  /* 0x0000002b38037c24 */ /* 0x000fe4000f8e02ff */
[----:B------:R-:W-:-:S04]  /*1c330*/  IMAD.WIDE.U32 R12, R50, UR38, RZ ;  /* 0x00000026320c7c25 */ /* 0x000fc8000f8e00ff */
[----:B------:R-:W-:-:S04]  /*1c340*/  IMAD.WIDE.U32 R6, P3, R50, UR39, R6 ;  /* 0x0000002732067c25 */ /* 0x000fc8000f860006 */
[----:B------:R-:W-:Y:S02]  /*1c350*/  IMAD R3, R57, UR42, R3 ;  /* 0x0000002a39037c24 */ /* 0x000fe4000f8e0203 */
[----:B------:R-:W-:-:S04]  /*1c360*/  IMAD.WIDE.U32 R40, R56, UR42, R10 ;  /* 0x0000002a38287c25 */ /* 0x000fc8000f8e000a */
[----:B------:R-:W-:Y:S01]  /*1c370*/  IMAD.WIDE.U32.X R14, R57, UR45, R14, P4 ;  /* 0x0000002d390e7c25 */ /* 0x000fe2000a0e040e */
[----:B------:R-:W-:-:S03]  /*1c380*/  IADD3 RZ, P4, PT, R13, R6, RZ ;  /* 0x000000060dff7210 */ /* 0x000fc60007f9e0ff */
[----:B------:R-:W-:-:S04]  /*1c390*/  IMAD.WIDE.U32 R38, P1, R56, UR43, R36 ;  /* 0x0000002b38267c25 */ /* 0x000fc8000f820024 */
[----:B------:R-:W-:Y:S01]  /*1c3a0*/  IMAD.X R9, RZ, RZ, RZ, P2 ;  /* 0x000000ffff097224 */ /* 0x000fe200010e06ff */
[----:B------:R-:W-:Y:S01]  /*1c3b0*/  IADD3 R36, P2, P5, R40, R14, R33 ;  /* 0x0000000e28247210 */ /* 0x000fe20007d5e021 */
[----:B------:R-:W-:Y:S02]  /*1c3c0*/  IMAD.IADD R3, R41, 0x1, R3 ;  /* 0x0000000129037824 */ /* 0x000fe400078e0203 */
[----:B------:R-:W-:Y:S01]  /*1c3d0*/  IMAD.X R13, RZ, RZ, RZ, P1 ;  /* 0x000000ffff0d7224 */ /* 0x000fe200008e06ff */
[----:B------:R-:W-:Y:S01]  /*1c3e0*/  ISETP.GE.U32.AND P1, PT, R10, R8, PT ;  /* 0x000000080a00720c */ /* 0x000fe20003f26070 */
[----:B------:R-:W-:Y:S01]  /*1c3f0*/  IMAD.WIDE.U32 R20, R56, UR42, RZ ;  /* 0x0000002a38147c25 */ /* 0x000fe2000f8e00ff */
[----:B------:R-:W-:Y:S02]  /*1c400*/  IADD3.X R37, PT, PT, R3, R15, RZ, P2, P5 ;  /* 0x0000000f03257210 */ /* 0x000fe400017ea4ff */
[----:B------:R-:W-:Y:S01]  /*1c410*/  ISETP.GE.U32.AND.EX P2, PT, R11, R43, PT, P1 ;  /* 0x0000002b0b00720c */ /* 0x000fe20003f46110 */
[----:B------:R-:W-:Y:S01]  /*1c420*/  IMAD.MOV.U32 R8, RZ, RZ, R5 ;  /* 0x000000ffff087224 */ /* 0x000fe200078e0005 */
[----:B------:R-:W-:Y:S01]  /*1c430*/  ISETP.GE.U32.AND P1, PT, R40, R10, PT ;  /* 0x0000000a2800720c */ /* 0x000fe20003f26070 */
[C---:B------:R-:W-:Y:S01]  /*1c440*/  IMAD R5, R50.reuse, UR39, RZ ;  /* 0x0000002732057c24 */ /* 0x040fe2000f8e02ff */
[----:B------:R-:W-:Y:S01]  /*1c450*/  SEL R33, RZ, 0x1, P2 ;  /* 0x00000001ff217807 */ /* 0x000fe20001000000 */
[----:B------:R-:W-:Y:S01]  /*1c460*/  IMAD.WIDE.U32 R14, R50, UR38, RZ ;  /* 0x00000026320e7c25 */ /* 0x000fe2000f8e00ff */
[----:B------:R-:W-:-:S02]  /*1c470*/  IADD3 RZ, P5, PT, R21, R38, RZ ;  /* 0x0000002615ff7210 */ /* 0x000fc40007fbe0ff */
[----:B------:R-:W-:Y:S01]  /*1c480*/  ISETP.GE.U32.AND P2, PT, R36, R40, PT ;  /* 0x000000282400720c */ /* 0x000fe20003f46070 */
[----:B------:R-:W-:Y:S01]  /*1c490*/  IMAD R21, R51, UR38, R5 ;  /* 0x0000002633157c24 */ /* 0x000fe2000f8e0205 */
[----:B------:R-:W-:Y:S01]  /*1c4a0*/  ISETP.GE.U32.AND.EX P1, PT, R3, R11, PT, P1 ;  /* 0x0000000b0300720c */ /* 0x000fe20003f26110 */
[----:B------:R-:W-:Y:S01]  /*1c4b0*/  IMAD.MOV.U32 R12, RZ, RZ, R39 ;  /* 0x000000ffff0c7224 */ /* 0x000fe200078e0027 */
[----:B------:R-:W-:Y:S01]  /*1c4c0*/  ISETP.GE.U32.AND.EX P2, PT, R37, R3, PT, P2 ;  /* 0x000000032500720c */ /* 0x000fe20003f46120 */
[----:B------:R-:W-:Y:S01]  /*1c4d0*/  IMAD.WIDE.U32.X R4, R51, UR41, R8, P6 ;  /* 0x0000002933047c25 */ /* 0x000fe2000b0e0408 */
[----:B------:R-:W-:Y:S02]  /*1c4e0*/  SEL R6, RZ, 0x1, P1 ;  /* 0x00000001ff067807 */ /* 0x000fe40000800000 */
[----:B------:R-:W-:Y:S01]  /*1c4f0*/  SEL R3, RZ, 0x1, P2 ;  /* 0x00000001ff037807 */ /* 0x000fe20001000000 */
[----:B------:R-:W-:-:S04]  /*1c500*/  IMAD.WIDE.U32 R10, R57, UR40, RZ ;  /* 0x00000028390a7c25 */ /* 0x000fc8000f8e00ff */
[----:B------:R-:W-:Y:S02]  /*1c510*/  IMAD.IADD R15, R15, 0x1, R21 ;  /* 0x000000010f0f7824 */ /* 0x000fe400078e0215 */
[----:B------:R-:W-:Y:S01]  /*1c520*/  IMAD.WIDE.U32.X R20, R57, UR43, R12, P5 ;  /* 0x0000002b39147c25 */ /* 0x000fe2000a8e040c */
[----:B------:R-:W-:-:S03]  /*1c530*/  IADD3 R12, P1, P6, R14, R4, R33 ;  /* 0x000000040e0c7210 */ /* 0x000fc60007e3e021 */
[----:B------:R-:W-:Y:S01]  /*1c540*/  IMAD.WIDE.U32 R38, R56, UR40, RZ ;  /* 0x0000002838267c25 */ /* 0x000fe2000f8e00ff */
[----:B------:R-:W-:Y:S02]  /*1c550*/  IADD3.X R13, PT, PT, R15, R5, RZ, P1, P6 ;  /* 0x000000050f0d7210 */ /* 0x000fe40000fec4ff */
[----:B------:R-:W-:Y:S01]  /*1c560*/  ISETP.GE.U32.AND P2, PT, R12, R14, PT ;  /* 0x0000000e0c00720c */ /* 0x000fe20003f46070 */
[C---:B------:R-:W-:Y:S01]  /*1c570*/  IMAD.WIDE.U32 R10, P5, R56.reuse, UR41, R10 ;  /* 0x00000029380a7c25 */ /* 0x040fe2000f8a000a */
[----:B------:R-:W-:Y:S02]  /*1c580*/  IADD3 R3, P1, P6, R3, R20, R6 ;  /* 0x0000001403037210 */ /* 0x000fe40007e3e006 */
[----:B------:R-:W-:Y:S01]  /*1c590*/  ISETP.GE.U32.AND.EX P2, PT, R13, R15, PT, P2 ;  /* 0x0000000f0d00720c */ /* 0x000fe20003f46120 */
[----:B------:R-:W-:Y:S01]  /*1c5a0*/  IMAD.X R9, RZ, RZ, RZ, P3 ;  /* 0x000000ffff097224 */ /* 0x000fe200018e06ff */
[----:B------:R-:W-:Y:S01]  /*1c5b0*/  IADD3 RZ, P3, PT, R39, R10, RZ ;  /* 0x0000000a27ff7210 */ /* 0x000fe20007f7e0ff */
[----:B------:R-:W-:Y:S01]  /*1c5c0*/  IMAD.MOV.U32 R8, RZ, RZ, R7 ;  /* 0x000000ffff087224 */ /* 0x000fe200078e0007 */
[----:B------:R-:W-:Y:S01]  /*1c5d0*/  IADD3.X R10, PT, PT, RZ, R21, RZ, P1, P6 ;  /* 0x00000015ff0a7210 */ /* 0x000fe20000fec4ff */
[----:B------:R-:W-:-:S02]  /*1c5e0*/  IMAD R21, R56, UR41, RZ ;  /* 0x0000002938157c24 */ /* 0x000fc4000f8e02ff */
[----:B------:R-:W-:Y:S01]  /*1c5f0*/  IMAD.WIDE.U32.X R4, R51, UR39, R8, P4 ;  /* 0x0000002733047c25 */ /* 0x000fe2000a0e0408 */
[----:B------:R-:W-:-:S03]  /*1c600*/  SEL R9, RZ, 0x1, P2 ;  /* 0x00000001ff097807 */ /* 0x000fc60001000000 */
[----:B------:R-:W-:Y:S01]  /*1c610*/  IMAD.WIDE.U32 R14, R56, UR40, R12 ;  /* 0x00000028380e7c25 */ /* 0x000fe2000f8e000c */
[----:B------:R-:W-:-:S03]  /*1c620*/  IADD3 R4, P1, PT, R9, R4, RZ ;  /* 0x0000000409047210 */ /* 0x000fc60007f3e0ff */
[----:B------:R-:W-:Y:S01]  /*1c630*/  IMAD.WIDE.U32 R6, R57, UR38, RZ ;  /* 0x0000002639067c25 */ /* 0x000fe2000f8e00ff */
[----:B------:R-:W-:Y:S02]  /*1c640*/  IADD3 R8, P4, PT, R3, R14, RZ ;  /* 0x0000000e03087210 */ /* 0x000fe40007f9e0ff */
[----:B------:R-:W-:Y:S01]  /*1c650*/  ISETP.GE.U32.AND P2, PT, R14, R12, PT ;  /* 0x0000000c0e00720c */ /* 0x000fe20003f46070 */
[----:B------:R-:W-:Y:S02]  /*1c660*/  IMAD R33, R57, UR40, R21 ;  /* 0x0000002839217c24 */ /* 0x000fe4000f8e0215 */
[----:B------:R-:W-:-:S04]  /*1c670*/  IMAD.WIDE.U32 R20, R56, UR38, RZ ;  /* 0x0000002638147c25 */ /* 0x000fc8000f8e00ff */
[----:B------:R-:W-:Y:S02]  /*1c680*/  IMAD.IADD R3, R15, 0x1, R33 ;  /* 0x000000010f037824 */ /* 0x000fe400078e0221 */
[----:B------:R-:W-:-:S03]  /*1c690*/  IMAD.WIDE.U32 R6, P6, R56, UR39, R6 ;  /* 0x0000002738067c25 */ /* 0x000fc6000f8c0006 */
[C---:B------:R-:W-:Y:S01]  /*1c6a0*/  ISETP.GE.U32.AND.EX P2, PT, R3.reuse, R13, PT, P2 ;  /* 0x0000000d0300720c */ /* 0x040fe20003f46120 */
[----:B------:R-:W-:Y:S01]  /*1c6b0*/  IMAD.X R5, RZ, RZ, R5, P1 ;  /* 0x000000ffff057224 */ /* 0x000fe200008e0605 */
[----:B------:R-:W-:Y:S01]  /*1c6c0*/  ISETP.GE.U32.AND P1, PT, R8, R14, PT ;  /* 0x0000000e0800720c */ /* 0x000fe20003f26070 */
[----:B------:R-:W-:Y:S01]  /*1c6d0*/  IMAD.X R9, R3, 0x1, R10, P4 ;  /* 0x0000000103097824 */ /* 0x000fe200020e060a */
[----:B------:R-:W-:Y:S01]  /*1c6e0*/  IADD3 RZ, P4, PT, R21, R6, RZ ;  /* 0x0000000615ff7210 */ /* 0x000fe20007f9e0ff */
[----:B------:R-:W-:Y:S01]  /*1c6f0*/  IMAD.WIDE.U32 R20, R55, UR44, RZ ;  /* 0x0000002c37147c25 */ /* 0x000fe2000f8e00ff */
[----:B------:R-:W-:Y:S02]  /*1c700*/  SEL R58, RZ, 0x1, P2 ;  /* 0x00000001ff3a7807 */ /* 0x000fe40001000000 */
[----:B------:R-:W-:Y:S01]  /*1c710*/  ISETP.GE.U32.AND.EX P1, PT, R9, R3, PT, P1 ;  /* 0x000000030900720c */ /* 0x000fe20003f26110 */
[----:B------:R-:W-:-:S03]  /*1c720*/  IMAD.WIDE.U32 R40, R55, UR42, RZ ;  /* 0x0000002a37287c25 */ /* 0x000fc6000f8e00ff */
[----:B------:R-:W-:Y:S01]  /*1c730*/  SEL R3, RZ, 0x1, P1 ;  /* 0x00000001ff037807 */ /* 0x000fe20000800000 */
[----:B------:R-:W-:-:S04]  /*1c740*/  IMAD.WIDE.U32 R12, P2, R54, UR45, R20 ;  /* 0x0000002d360c7c25 */ /* 0x000fc8000f840014 */
[----:B------:R-:W-:-:S04]  /*1c750*/  IMAD.WIDE.U32 R14, R54, UR44, RZ ;  /* 0x0000002c360e7c25 */ /* 0x000fc8000f8e00ff */
[----:B------:R-:W-:Y:S01]  /*1c760*/  IMAD.X R21, RZ, RZ, RZ, P5 ;  /* 0x000000ffff157224 */ /* 0x000fe200028e06ff */
[----:B------:R-:W-:Y:S01]  /*1c770*/  IADD3 RZ, P5, PT, R15, R12, RZ ;  /* 0x0000000c0fff7210 */ /* 0x000fe20007fbe0ff */
[----:B------:R-:W-:-:S04]  /*1c780*/  IMAD.WIDE.U32 R38, R54, UR42, RZ ;  /* 0x0000002a36267c25 */ /* 0x000fc8000f8e00ff */
[----:B------:R-:W-:-:S04]  /*1c790*/  IMAD.WIDE.U32 R40, P1, R54, UR43, R40 ;  /* 0x0000002b36287c25 */ /* 0x000fc8000f820028 */
[----:B------:R-:W-:Y:S02]  /*1c7a0*/  IMAD.MOV.U32 R20, RZ, RZ, R11 ;  /* 0x000000ffff147224 */ /* 0x000fe400078e000b */
[----:B------:R-:W-:-:S04]  /*1c7b0*/  IMAD.WIDE.U32 R42, R53, UR44, RZ ;  /* 0x0000002c352a7c25 */ /* 0x000fc8000f8e00ff */
[----:B------:R-:W-:Y:S01]  /*1c7c0*/  IMAD.WIDE.U32.X R20, R57, UR41, R20, P3 ;  /* 0x0000002939147c25 */ /* 0x000fe200098e0414 */
[----:B------:R-:W-:-:S03]  /*1c7d0*/  IADD3 RZ, P3, PT, R39, R40, RZ ;  /* 0x0000002827ff7210 */ /* 0x000fc60007f7e0ff */
[----:B------:R-:W-:Y:S02]  /*1c7e0*/  IMAD.X R11, RZ, RZ, RZ, P6 ;  /* 0x000000ffff0b7224 */ /* 0x000fe400030e06ff */
[----:B------:R-:W-:Y:S02]  /*1c7f0*/  IMAD R33, R54, UR45, RZ ;  /* 0x0000002d36217c24 */ /* 0x000fe4000f8e02ff */
[----:B------:R-:W-:-:S04]  /*1c800*/  IMAD.WIDE.U32 R14, R52, UR44, RZ ;  /* 0x0000002c340e7c25 */ /* 0x000fc8000f8e00ff */
[----:B------:R-:W-:-:S04]  /*1c810*/  IMAD.WIDE.U32 R38, P6, R52, UR45, R42 ;  /* 0x0000002d34267c25 */ /* 0x000fc8000f8c002a */
[----:B------:R-:W-:-:S04]  /*1c820*/  IMAD.WIDE.U32 R42, R54, UR44, R36 ;  /* 0x0000002c362a7c25 */ /* 0x000fc8000f8e0024 */
[----:B------:R-:W-:Y:S02]  /*1c830*/  IMAD R33, R55, UR44, R33 ;  /* 0x0000002c37217c24 */ /* 0x000fe4000f8e0221 */
[----:B------:R-:W-:Y:S01]  /*1c840*/  IMAD.X R49, RZ, RZ, RZ, P2 ;  /* 0x000000ffff317224 */ /* 0x000fe200010e06ff */
[----:B------:R-:W-:Y:S01]  /*1c850*/  IADD3 RZ, P2, PT, R15, R38, RZ ;  /* 0x000000260fff7210 */ /* 0x000fe20007f5e0ff */
[----:B------:R-:W-:Y:S01]  /*1c860*/  IMAD.X R15, RZ, RZ, RZ, P1 ;  /* 0x000000ffff0f7224 */ /* 0x000fe200008e06ff */
[----:B------:R-:W-:Y:S01]  /*1c870*/  ISETP.GE.U32.AND P1, PT, R42, R36, PT ;  /* 0x000000242a00720c */ /* 0x000fe20003f26070 */
[----:B------:R-:W-:Y:S02]  /*1c880*/  IMAD.IADD R36, R43, 0x1, R33 ;  /* 0x000000012b247824 */ /* 0x000fe400078e0221 */
[----:B------:R-:W-:Y:S02]  /*1c890*/  IMAD.MOV.U32 R48, RZ, RZ, R13 ;  /* 0x000000ffff307224 */ /* 0x000fe400078e000d */
[----:B------:R-:W-:Y:S01]  /*1c8a0*/  IMAD.MOV.U32 R14, RZ, RZ, R41 ;  /* 0x000000ffff0e7224 */ /* 0x000fe200078e0029 */
[----:B------:R-:W-:Y:S01]  /*1c8b0*/  ISETP.GE.U32.AND.EX P1, PT, R36, R37, PT, P1 ;  /* 0x000000252400720c */ /* 0x000fe20003f26110 */
[----:B------:R-:W-:-:S02]  /*1c8c0*/  IMAD R41, R54, UR43, RZ ;  /* 0x0000002b36297c24 */ /* 0x000fc4000f8e02ff */
[----:B------:R-:W-:Y:S01]  /*1c8d0*/  IMAD.MOV.U32 R10, RZ, RZ, R7 ;  /* 0x000000ffff0a7224 */ /* 0x000fe200078e0007 */
[----:B------:R-:W-:Y:S01]  /*1c8e0*/  SEL R33, RZ, 0x1, P1 ;  /* 0x00000001ff217807 */ /* 0x000fe20000800000 */
[----:B------:R-:W-:Y:S01]  /*1c8f0*/  IMAD.WIDE.U32.X R6, R55, UR45, R48, P5 ;  /* 0x0000002d37067c25 */ /* 0x000fe2000a8e0430 */
[----:B------:R-:W-:-:S03]  /*1c900*/  IADD3 R37, P1, P5, R3, R20, R58 ;  /* 0x0000001403257210 */ /* 0x000fc60007d3e03a */
[----:B------:R-:W-:Y:S01]  /*1c910*/  IMAD R13, R56, UR39, RZ ;  /* 0x00000027380d7c24 */ /* 0x000fe2000f8e02ff */
[----:B------:R-:W-:Y:S01]  /*1c920*/  IADD3.X R38, PT, PT, RZ, R21, RZ, P1, P5 ;  /* 0x00000015ff267210 */ /* 0x000fe20000fea4ff */
[----:B------:R-:W-:Y:S02]  /*1c930*/  IMAD R3, R55, UR42, R41 ;  /* 0x0000002a37037c24 */ /* 0x000fe4000f8e0229 */
[----:B------:R-:W-:-:S04]  /*1c940*/  IMAD.WIDE.U32 R48, R54, UR42, R8 ;  /* 0x0000002a36307c25 */ /* 0x000fc8000f8e0008 */
[----:B------:R-:W-:-:S04]  /*1c950*/  IMAD.WIDE.U32 R40, R56, UR38, R4 ;  /* 0x0000002638287c25 */ /* 0x000fc8000f8e0004 */
[----:B------:R-:W-:Y:S02]  /*1c960*/  IMAD R59, R57, UR38, R13 ;  /* 0x00000026393b7c24 */ /* 0x000fe4000f8e020d */
[----:B------:R-:W-:Y:S01]  /*1c970*/  IMAD.X R13, RZ, RZ, RZ, P6 ;  /* 0x000000ffff0d7224 */ /* 0x000fe200030e06ff */
[----:B------:R-:W-:Y:S01]  /*1c980*/  IADD3 R20, P5, P6, R48, R6, R33 ;  /* 0x0000000630147210 */ /* 0x000fe20007ebe021 */
[----:B------:R-:W-:Y:S01]  /*1c990*/  IMAD.IADD R3, R49, 0x1, R3 ;  /* 0x0000000131037824 */ /* 0x000fe200078e0203 */
[----:B------:R-:W-:Y:S01]  /*1c9a0*/  IADD3 R6, P1, PT, R37, R40, RZ ;  /* 0x0000002825067210 */ /* 0x000fe20007f3e0ff */
[----:B------:R-:W-:Y:S02]  /*1c9b0*/  IMAD.IADD R33, R41, 0x1, R59 ;  /* 0x0000000129217824 */ /* 0x000fe400078e023b */
[----:B------:R-:W-:Y:S01]  /*1c9c0*/  IMAD.WIDE.U32.X R10, R57, UR39, R10, P4 ;  /* 0x00000027390a7c25 */ /* 0x000fe2000a0e040a */
[----:B------:R-:W-:Y:S02]  /*1c9d0*/  IADD3.X R21, PT, PT, R3, R7, RZ, P5, P6 ;  /* 0x0000000703157210 */ /* 0x000fe40002fec4ff */
[----:B------:R-:W-:Y:S01]  /*1c9e0*/  ISETP.GE.U32.AND P6, PT, R40, R4, PT ;  /* 0x000000042800720c */ /* 0x000fe20003fc6070 */
[----:B------:R-:W-:Y:S01]  /*1c9f0*/  IMAD.X R7, R33, 0x1, R38, P1 ;  /* 0x0000000121077824 */ /* 0x000fe200008e0626 */
[----:B------:R-:W-:Y:S01]  /*1ca00*/  ISETP.GE.U32.AND P5, PT, R48, R8, PT ;  /* 0x000000083000720c */ /* 0x000fe20003fa6070 */
[----:B------:R-:W-:Y:S01]  /*1ca10*/  IMAD.WIDE.U32 R58, R52, UR44, R20 ;  /* 0x0000002c343a7c25 */ /* 0x000fe2000f8e0014 */
[----:B------:R-:W-:-:S02]  /*1ca20*/  ISETP.GE.U32.AND P1, PT, R20, R48, PT ;  /* 0x000000301400720c */ /* 0x000fc40003f26070 */
[----:B------:R-:W-:Y:S01]  /*1ca30*/  ISETP.GE.U32.AND.EX P4, PT, R33, R5, PT, P6 ;  /* 0x000000052100720c */ /* 0x000fe20003f86160 */
[----:B------:R-:W-:Y:S01]  /*1ca40*/  IMAD.WIDE.U32.X R4, R55, UR43, R14, P3 ;  /* 0x0000002b37047c25 */ /* 0x000fe200098e040e */
[----:B------:R-:W-:Y:S02]  /*1ca50*/  ISETP.GE.U32.AND.EX P5, PT, R3, R9, PT, P5 ;  /* 0x000000090300720c */ /* 0x000fe40003fa6150 */
[----:B------:R-:W-:Y:S01]  /*1ca60*/  ISETP.GE.U32.AND.EX P1, PT, R21, R3, PT, P1 ;  /* 0x000000031500720c */ /* 0x000fe20003f26110 */
[----:B------:R-:W-:Y:S01]  /*1ca70*/  IMAD R9, R54, UR41, RZ ;  /* 0x0000002936097c24 */ /* 0x000fe2000f8e02ff */
[----:B------:R-:W-:Y:S01]  /*1ca80*/  ISETP.GE.U32.AND P6, PT, R6, R40, PT ;  /* 0x000000280600720c */ /* 0x000fe20003fc6070 */
[----:B------:R-:W-:Y:S01]  /*1ca90*/  IMAD R15, R52, UR45, RZ ;  /* 0x0000002d340f7c24 */ /* 0x000fe2000f8e02ff */
[----:B------:R-:W-:Y:S01]  /*1caa0*/  SEL R8, RZ, 0x1, P5 ;  /* 0x00000001ff087807 */ /* 0x000fe20002800000 */
[----:B------:R-:W-:Y:S01]  /*1cab0*/  IMAD.MOV.U32 R12, RZ, RZ, R39 ;  /* 0x000000ffff0c7224 */ /* 0x000fe200078e0027 */
[----:B------:R-:W-:Y:S01]  /*1cac0*/  SEL R3, RZ, 0x1, P1 ;  /* 0x00000001ff037807 */ /* 0x000fe20000800000 */
[----:B------:R-:W-:Y:S01]  /*1cad0*/  IMAD R37, R53, UR44, R15 ;  /* 0x0000002c35257c24 */ /* 0x000fe2000f8e020f */
[----:B------:R-:W-:Y:S01]  /*1cae0*/  ISETP.GE.U32.AND.EX P1, PT, R7, R33, PT, P6 ;  /* 0x000000210700720c */ /* 0x000fe20003f26160 */
[----:B------:R-:W-:Y:S01]  /*1caf0*/  IMAD R33, R55, UR40, R9 ;  /* 0x0000002837217c24 */ /* 0x000fe2000f8e0209 */
[----:B------:R-:W-:Y:S01]  /*1cb00*/  IADD3 R3, P3, P5, R3, R4, R8 ;  /* 0x0000000403037210 */ /* 0x000fe20007d7e008 */
[----:B------:R-:W-:Y:S01]  /*1cb10*/  IMAD.WIDE.U32 R14, R54, UR40, R6 ;  /* 0x00000028360e7c25 */ /* 0x000fe2000f8e0006 */
[----:B------:R-:W-:-:S02]  /*1cb20*/  SEL R4, RZ, 0x1, P4 ;  /* 0x00000001ff047807 */ /* 0x000fc40002000000 */
[----:B------:R-:W-:Y:S01]  /*1cb30*/  SEL R9, RZ, 0x1, P1 ;  /* 0x00000001ff097807 */ /* 0x000fe20000800000 */
[----:B------:R-:W-:Y:S01]  /*1cb40*/  IMAD.IADD R37, R59, 0x1, R37 ;  /* 0x000000013b257824 */ /* 0x000fe200078e0225 */
[----:B------:R-:W-:Y:S01]  /*1cb50*/  IADD3.X R8, PT, PT, RZ, R5, RZ, P3, P5 ;  /* 0x00000005ff087210 */ /* 0x000fe20001fea4ff */
[----:B------:R-:W-:Y:S01]  /*1cb60*/  IMAD.IADD R33, R15, 0x1, R33 ;  /* 0x000000010f217824 */ /* 0x000fe200078e0221 */
[----:B------:R-:W-:Y:S01]  /*1cb70*/  IADD3 R4, P4, P6, R9, R10, R4 ;  /* 0x0000000a09047210 */ /* 0x000fe20007e9e004 */
[----:B------:R-:W-:Y:S01]  /*1cb80*/  IMAD.WIDE.U32 R40, R55, UR40, RZ ;  /* 0x0000002837287c25 */ /* 0x000fe2000f8e00ff */
[----:B------:R-:W-:Y:S02]  /*1cb90*/  IADD3 R10, P3, PT, R3, R14, RZ ;  /* 0x0000000e030a7210 */ /* 0x000fe40007f7e0ff */
[----:B------:R-:W-:Y:S01]  /*1cba0*/  ISETP.GE.U32.AND P1, PT, R58, R20, PT ;  /* 0x000000143a00720c */ /* 0x000fe20003f26070 */
[----:B------:R-:W-:Y:S01]  /*1cbb0*/  IMAD R3, R52, UR43, RZ ;  /* 0x0000002b34037c24 */ /* 0x000fe2000f8e02ff */
[----:B------:R-:W-:Y:S01]  /*1cbc0*/  IADD3.X R5, PT, PT, RZ, R11, RZ, P4, P6 ;  /* 0x0000000bff057210 */ /* 0x000fe200027ec4ff */
[----:B------:R-:W-:Y:S01]  /*1cbd0*/  IMAD.X R11, R33, 0x1, R8, P3 ;  /* 0x00000001210b7824 */ /* 0x000fe200018e0608 */
[----:B------:R-:W-:Y:S01]  /*1cbe0*/  ISETP.GE.U32.AND.EX P1, PT, R37, R21, PT, P1 ;  /* 0x000000152500720c */ /* 0x000fe20003f26110 */
[----:B------:R-:W-:Y:S01]  /*1cbf0*/  IMAD R3, R53, UR42, R3 ;  /* 0x0000002a35037c24 */ /* 0x000fe2000f8e0203 */
[----:B------:R-:W-:Y:S01]  /*1cc00*/  ISETP.GE.U32.AND P3, PT, R14, R6, PT ;  /* 0x000000060e00720c */ /* 0x000fe20003f66070 */
[----:B------:R-:W-:Y:S01]  /*1cc10*/  IMAD.WIDE.U32 R8, R52, UR42, R10 ;  /* 0x0000002a34087c25 */ /* 0x000fe2000f8e000a */
[----:B------:R-:W-:-:S03]  /*1cc20*/  SEL R49, RZ, 0x1, P1 ;  /* 0x00000001ff317807 */ /* 0x000fc60000800000 */
[----:B------:R-:W-:-:S04]  /*1cc30*/  IMAD.WIDE.U32.X R56, R53, UR45, R12, P2 ;  /* 0x0000002d35387c25 */ /* 0x000fc800090e040c */
[----:B------:R-:W-:Y:S01]  /*1cc40*/  IMAD.WIDE.U32 R20, R55, UR38, RZ ;  /* 0x0000002637147c25 */ /* 0x000fe2000f8e00ff */
[----:B------:R-:W-:-:S03]  /*1cc50*/  IADD3 R49, P4, P6, R8, R56, R49 ;  /* 0x0000003808317210 */ /* 0x000fc60007e9e031 */
[----:B------:R-:W-:-:S04]  /*1cc60*/  IMAD.WIDE.U32 R12, P2, R54, UR41, R40 ;  /* 0x00000029360c7c25 */ /* 0x000fc8000f840028 */
[----:B------:R-:W-:Y:S02]  /*1cc70*/  IMAD.IADD R3, R9, 0x1, R3 ;  /* 0x0000000109037824 */ /* 0x000fe400078e0203 */
[----:B------:R-:W-:-:S03]  /*1cc80*/  IMAD.WIDE.U32 R40, R54, UR38, RZ ;  /* 0x0000002636287c25 */ /* 0x000fc6000f8e00ff */
[----:B------:R-:W-:Y:S01]  /*1cc90*/  IADD3.X R48, PT, PT, R3, R57, RZ, P4, P6 ;  /* 0x0000003903307210 */ /* 0x000fe200027ec4ff */
[----:B------:R-:W-:Y:S01]  /*1cca0*/  IMAD.WIDE.U32 R20, P5, R54, UR39, R20 ;  /* 0x0000002736147c25 */ /* 0x000fe2000f8a0014 */
[----:B------:R-:W-:-:S03]  /*1ccb0*/  ISETP.GE.U32.AND.EX P4, PT, R33, R7, PT, P3 ;  /* 0x000000072100720c */ /* 0x000fc60003f86130 */
[----:B------:R-:W-:Y:S01]  /*1ccc0*/  IMAD.X R63, RZ, RZ, RZ, P2 ;  /* 0x000000ffff3f7224 */ /* 0x000fe200010e06ff */
[----:B------:R-:W-:Y:S01]  /*1ccd0*/  ISETP.GE.U32.AND P2, PT, R10, R14, PT ;  /* 0x0000000e0a00720c */ /* 0x000fe20003f46070 */
[----:B------:R-:W-:Y:S01]  /*1cce0*/  IMAD.WIDE.U32 R60, R53, UR40, RZ ;  /* 0x00000028353c7c25 */ /* 0x000fe2000f8e00ff */
[----:B------:R-:W-:Y:S02]  /*1ccf0*/  IADD3 RZ, P6, PT, R41, R20, RZ ;  /* 0x0000001429ff7210 */ /* 0x000fe40007fde0ff */
[----:B------:R-:W-:Y:S01]  /*1cd00*/  ISETP.GE.U32.AND.EX P2, PT, R11, R33, PT, P2 ;  /* 0x000000210b00720c */ /* 0x000fe20003f46120 */
[----:B------:R-:W-:Y:S01]  /*1cd10*/  IMAD.WIDE.U32 R38, R54, UR40, RZ ;  /* 0x0000002836267c25 */ /* 0x000fe2000f8e00ff */
[----:B------:R-:W-:-:S03]  /*1cd20*/  SEL R20, RZ, 0x1, P4 ;  /* 0x00000001ff147807 */ /* 0x000fc60002000000 */
[----:B------:R-:W-:Y:S01]  /*1cd30*/  IMAD.WIDE.U32 R56, R53, UR42, RZ ;  /* 0x0000002a35387c25 */ /* 0x000fe2000f8e00ff */
[----:B------:R-:W-:-:S03]  /*1cd40*/  IADD3 RZ, P1, PT, R39, R12, RZ ;  /* 0x0000000c27ff7210 */ /* 0x000fc60007f3e0ff */
[----:B------:R-:W-:-:S04]  /*1cd50*/  IMAD.WIDE.U32 R6, P4, R52, UR41, R60 ;  /* 0x0000002934067c25 */ /* 0x000fc8000f88003c */
[----:B------:R-:W-:Y:S02]  /*1cd60*/  IMAD.MOV.U32 R62, RZ, RZ, R13 ;  /* 0x000000ffff3e7224 */ /* 0x000fe400078e000d */
[----:B------:R-:W-:Y:S01]  /*1cd70*/  IMAD.MOV.U32 R60, RZ, RZ, R21 ;  /* 0x000000ffff3c7224 */ /* 0x000fe200078e0015 */
[----:B------:R-:W-:Y:S01]  /*1cd80*/  SEL R21, RZ, 0x1, P2 ;  /* 0x00000001ff157807 */ /* 0x000fe20001000000 */
[----:B------:R-:W-:Y:S01]  /*1cd90*/  IMAD.WIDE.U32 R40, R52, UR42, RZ ;  /* 0x0000002a34287c25 */ /* 0x000fe2000f8e00ff */
[----:B------:R-:W-:-:S03]  /*1cda0*/  ISETP.GE.U32.AND P2, PT, R8, R10, PT ;  /* 0x0000000a0800720c */ /* 0x000fc60003f46070 */
[----:B------:R-:W-:Y:S01]  /*1cdb0*/  IMAD.WIDE.U32 R56, P3, R52, UR43, R56 ;  /* 0x0000002b34387c25 */ /* 0x000fe2000f860038 */
[----:B------:R-:W-:-:S03]  /*1cdc0*/  ISETP.GE.U32.AND.EX P2, PT, R3, R11, PT, P2 ;  /* 0x0000000b0300720c */ /* 0x000fc60003f46120 */
[----:B------:R-:W-:-:S04]  /*1cdd0*/  IMAD.WIDE.U32 R38, R52, UR40, RZ ;  /* 0x0000002834267c25 */ /* 0x000fc8000f8e00ff */
[----:B------:R-:W-:Y:S02]  /*1cde0*/  IMAD R9, R54, UR39, RZ ;  /* 0x0000002736097c24 */ /* 0x000fe4000f8e02ff */
[----:B------:R-:W-:Y:S01]  /*1cdf0*/  IMAD.WIDE.U32.X R12, R55, UR41, R62, P1 ;  /* 0x00000029370c7c25 */ /* 0x000fe200088e043e */
[----:B------:R-:W-:-:S03]  /*1ce00*/  ISETP.GE.U32.AND P1, PT, R49, R8, PT ;  /* 0x000000083100720c */ /* 0x000fc60003f26070 */
[----:B------:R-:W-:Y:S01]  /*1ce10*/  IMAD.X R61, RZ, RZ, RZ, P5 ;  /* 0x000000ffff3d7224 */ /* 0x000fe200028e06ff */
[----:B------:R-:W-:Y:S01]  /*1ce20*/  IADD3 RZ, P5, PT, R41, R56, RZ ;  /* 0x0000003829ff7210 */ /* 0x000fe20007fbe0ff */
[----:B------:R-:W-:Y:S01]  /*1ce30*/  IMAD.X R15, RZ, RZ, RZ, P3 ;  /* 0x000000ffff0f7224 */ /* 0x000fe200018e06ff */
[----:B------:R-:W-:Y:S01]  /*1ce40*/  IADD3 RZ, P3, PT, R39, R6, RZ ;  /* 0x0000000627ff7210 */ /* 0x000fe20007f7e0ff */
[----:B------:R-:W-:Y:S01]  /*1ce50*/  IMAD.MOV.U32 R14, RZ, RZ, R57 ;  /* 0x000000ffff0e7224 */ /* 0x000fe200078e0039 */
[----:B------:R-:W-:Y:S01]  /*1ce60*/  ISETP.GE.U32.AND.EX P1, PT, R48, R3, PT, P1 ;  /* 0x000000033000720c */ /* 0x000fe20003f26110 */
[C---:B------:R-:W-:Y:S01]  /*1ce70*/  IMAD R11, R55.reuse, UR38, R9 ;  /* 0x00000026370b7c24 */ /* 0x040fe2000f8e0209 */
[----:B------:R-:W-:Y:S01]  /*1ce80*/  SEL R6, RZ, 0x1, P2 ;  /* 0x00000001ff067807 */ /* 0x000fe20001000000 */
[----:B------:R-:W-:Y:S01]  /*1ce90*/  IMAD.WIDE.U32.X R8, R55, UR39, R60, P6 ;  /* 0x0000002737087c25 */ /* 0x000fe2000b0e043c */
[----:B------:R-:W-:Y:S02]  /*1cea0*/  IADD3 R21, P2, P6, R21, R12, R20 ;  /* 0x0000000c15157210 */ /* 0x000fe40007e5e014 */
[----:B------:R-:W-:Y:S01]  /*1ceb0*/  SEL R3, RZ, 0x1, P1 ;  /* 0x00000001ff037807 */ /* 0x000fe20000800000 */
[----:B------:R-:W-:Y:S01]  /*1cec0*/  IMAD.WIDE.U32 R54, R54, UR38, R4 ;  /* 0x0000002636367c25 */ /* 0x000fe2000f8e0004 */
[----:B------:R-:W-:-:S03]  /*1ced0*/  IADD3.X R10, PT, PT, RZ, R13, RZ, P2, P6 ;  /* 0x0000000dff0a7210 */ /* 0x000fc600017ec4ff */
[----:B------:R-:W-:Y:S01]  /*1cee0*/  IMAD.WIDE.U32.X R14, R53, UR43, R14, P5 ;  /* 0x0000002b350e7c25 */ /* 0x000fe2000a8e040e */
[----:B------:R-:W-:Y:S02]  /*1cef0*/  ISETP.GE.U32.AND P1, PT, R54, R4, PT ;  /* 0x000000043600720c */ /* 0x000fe40003f26070 */
[----:B------:R-:W-:Y:S01]  /*1cf00*/  IADD3 R4, P2, PT, R21, R54, RZ ;  /* 0x0000003615047210 */ /* 0x000fe20007f5e0ff */
[----:B------:R-:W-:Y:S01]  /*1cf10*/  IMAD.IADD R11, R55, 0x1, R11 ;  /* 0x00000001370b7824 */ /* 0x000fe200078e020b */
[----:B------:R-:W-:Y:S01]  /*1cf20*/  IADD3 R55, P5, P6, R3, R14, R6 ;  /* 0x0000000e03377210 */ /* 0x000fe20007ebe006 */
[----:B------:R-:W-:-:S03]  /*1cf30*/  IMAD.WIDE.U32 R12, R53, UR38, RZ ;  /* 0x00000026350c7c25 */ /* 0x000fc6000f8e00ff */
[C---:B------:R-:W-:Y:S01]  /*1cf40*/  ISETP.GE.U32.AND.EX P1, PT, R11.reuse, R5, PT, P1 ;  /* 0x000000050b00720c */ /* 0x040fe20003f26110 */
[----:B------:R-:W-:Y:S01]  /*1cf50*/  IMAD.X R5, R11, 0x1, R10, P2 ;  /* 0x000000010b057824 */ /* 0x000fe200010e060a */
[----:B------:R-:W-:Y:S01]  /*1cf60*/  IADD3.X R20, PT, PT, RZ, R15, RZ, P5, P6 ;  /* 0x0000000fff147210 */ /* 0x000fe20002fec4ff */
[----:B------:R-:W-:Y:S01]  /*1cf70*/  IMAD R3, R52, UR41, RZ ;  /* 0x0000002934037c24 */ /* 0x000fe2000f8e02ff */
[----:B------:R-:W-:Y:S01]  /*1cf80*/  ISETP.GE.U32.AND P5, PT, R4, R54, PT ;  /* 0x000000360400720c */ /* 0x000fe20003fa6070 */
[C---:B------:R-:W-:Y:S01]  /*1cf90*/  IMAD.WIDE.U32 R14, R52.reuse, UR38, RZ ;  /* 0x00000026340e7c25 */ /* 0x040fe2000f8e00ff */
[----:B------:R-:W-:Y:S02]  /*1cfa0*/  SEL R6, RZ, 0x1, P1 ;  /* 0x00000001ff067807 */ /* 0x000fe40000800000 */
[----:B------:R-:W-:Y:S01]  /*1cfb0*/  ISETP.GE.U32.AND.EX P5, PT, R5, R11, PT, P5 ;  /* 0x0000000b0500720c */ /* 0x000fe20003fa6150 */
[----:B------:R-:W-:-:S03]  /*1cfc0*/  IMAD.WIDE.U32 R10, R52, UR40, R4 ;  /* 0x00000028340a7c25 */ /* 0x000fc6000f8e0004 */
[----:B------:R-:W-:Y:S01]  /*1cfd0*/  SEL R21, RZ, 0x1, P5 ;  /* 0x00000001ff157807 */ /* 0x000fe20002800000 */
[----:B------:R-:W-:Y:S01]  /*1cfe0*/  IMAD R3, R53, UR40, R3 ;  /* 0x0000002835037c24 */ /* 0x000fe2000f8e0203 */
[----:B------:R-:W-:Y:S01]  /*1cff0*/  IADD3 R55, P1, PT, R55, R10, RZ ;  /* 0x0000000a37377210 */ /* 0x000fe20007f3e0ff */
[----:B------:R-:W-:-:S04]  /*1d000*/  IMAD.WIDE.U32 R12, P6, R52, UR39, R12 ;  /* 0x00000027340c7c25 */ /* 0x000fc8000f8c000c */
[----:B------:R-:W-:Y:S01]  /*1d010*/  IMAD.IADD R3, R11, 0x1, R3 ;  /* 0x000000010b037824 */ /* 0x000fe200078e0203 */
[----:B------:R-:W-:Y:S01]  /*1d020*/  IADD3 RZ, P2, PT, R15, R12, RZ ;  /* 0x0000000c0fff7210 */ /* 0x000fe20007f5e0ff */
[----:B------:R-:W-:Y:S01]  /*1d030*/  IMAD.X R11, RZ, RZ, RZ, P6 ;  /* 0x000000ffff0b7224 */ /* 0x000fe200030e06ff */
[----:B------:R-:W-:Y:S01]  /*1d040*/  IADD3 R6, P5, P6, R21, R8, R6 ;  /* 0x0000000815067210 */ /* 0x000fe20007ebe006 */
[----:B------:R-:W-:Y:S01]  /*1d050*/  IMAD.X R15, RZ, RZ, RZ, P4 ;  /* 0x000000ffff0f7224 */ /* 0x000fe200020e06ff */
[----:B------:R-:W-:Y:S01]  /*1d060*/  ISETP.GE.U32.AND P4, PT, R10, R4, PT ;  /* 0x000000040a00720c */ /* 0x000fe20003f86070 */
[----:B------:R-:W-:Y:S01]  /*1d070*/  IMAD.X R54, R3, 0x1, R20, P1 ;  /* 0x0000000103367824 */ /* 0x000fe200008e0614 */
[----:B------:R-:W-:Y:S01]  /*1d080*/  ISETP.GE.U32.AND P1, PT, R55, R10, PT ;  /* 0x0000000a3700720c */ /* 0x000fe20003f26070 */
[----:B------:R-:W-:Y:S01]  /*1d090*/  IMAD.MOV.U32 R14, RZ, RZ, R7 ;  /* 0x000000ffff0e7224 */ /* 0x000fe200078e0007 */
[----:B------:R-:W-:Y:S01]  /*1d0a0*/  IADD3.X R7, PT, PT, RZ, R9, RZ, P5, P6 ;  /* 0x00000009ff077210 */ /* 0x000fe20002fec4ff */
[----:B------:R-:W-:Y:S01]  /*1d0b0*/  IMAD.MOV.U32 R10, RZ, RZ, R13 ;  /* 0x000000ffff0a7224 */ /* 0x000fe200078e000d */
[----:B------:R-:W-:Y:S01]  /*1d0c0*/  ISETP.GE.U32.AND.EX P4, PT, R3, R5, PT, P4 ;  /* 0x000000050300720c */ /* 0x000fe20003f86140 */
[----:B------:R-:W-:Y:S01]  /*1d0d0*/  IMAD.WIDE.U32.X R8, R53, UR41, R14, P3 ;  /* 0x0000002935087c25 */ /* 0x000fe200098e040e */
[----:B------:R-:W-:-:S02]  /*1d0e0*/  ISETP.GE.U32.AND.EX P5, PT, R54, R3, PT, P1 ;  /* 0x000000033600720c */ /* 0x000fc40003fa6110 */
[----:B------:R-:W-:Y:S01]  /*1d0f0*/  SEL R4, RZ, 0x1, P4 ;  /* 0x00000001ff047807 */ /* 0x000fe20002000000 */
[C---:B------:R-:W-:Y:S01]  /*1d100*/  IMAD R5, R52.reuse, UR39, RZ ;  /* 0x0000002734057c24 */ /* 0x040fe2000f8e02ff */
[----:B------:R-:W-:Y:S01]  /*1d110*/  SEL R3, RZ, 0x1, P5 ;  /* 0x00000001ff037807 */ /* 0x000fe20002800000 */
[C---:B------:R-:W-:Y:S01]  /*1d120*/  IMAD.WIDE.U32 R12, R52.reuse, UR38, R6 ;  /* 0x00000026340c7c25 */ /* 0x040fe2000f8e0006 */
[----:B------:R-:W-:Y:S02]  /*1d130*/  ISETP.EQ.U32.AND P1, PT, R52, RZ, PT ;  /* 0x000000ff3400720c */ /* 0x000fe40003f22070 */
[----:B------:R-:W-:Y:S01]  /*1d140*/  IADD3 R3, P4, P5, R3, R8, R4 ;  /* 0x0000000803037210 */ /* 0x000fe20007d9e004 */
[C---:B------:R-:W-:Y:S01]  /*1d150*/  IMAD R15, R53.reuse, UR38, R5 ;  /* 0x00000026350f7c24 */ /* 0x040fe2000f8e0205 */
[C---:B------:R-:W-:Y:S01]  /*1d160*/  ISETP.EQ.AND.EX P0, PT, R53.reuse, -0x80000000, !P0, P1 ;  /* 0x800000003500780c */ /* 0x040fe20004702310 */
[----:B------:R-:W-:Y:S01]  /*1d170*/  IMAD.WIDE.U32.X R4, R53, UR39, R10, P2 ;  /* 0x0000002735047c25 */ /* 0x000fe200090e040a */
[----:B------:R-:W-:-:S02]  /*1d180*/  IADD3.X R52, PT, PT, RZ, R9, RZ, P4, P5 ;  /* 0x00000009ff347210 */ /* 0x000fc400027ea4ff */
[----:B------:R-:W-:Y:S02]  /*1d190*/  ISETP.EQ.U32.AND P4, PT, RZ, UR44, PT ;  /* 0x0000002cff007c0c */ /* 0x000fe4000bf82070 */
[----:B------:R-:W-:Y:S02]  /*1d1a0*/  ISETP.EQ.U32.AND P1, PT, RZ, UR42, PT ;  /* 0x0000002aff007c0c */ /* 0x000fe4000bf22070 */
[----:B------:R-:W-:Y:S02]  /*1d1b0*/  ISETP.EQ.AND.EX P4, PT, RZ, UR45, P0, P4 ;  /* 0x0000002dff007c0c */ /* 0x000fe40008782340 */
[----:B------:R-:W-:Y:S02]  /*1d1c0*/  ISETP.EQ.U32.AND P0, PT, RZ, UR40, PT ;  /* 0x00000028ff007c0c */ /* 0x000fe4000bf02070 */
[----:B------:R-:W-:Y:S02]  /*1d1d0*/  ISETP.EQ.AND.EX P1, PT, RZ, UR43, P4, P1 ;  /* 0x0000002bff007c0c */ /* 0x000fe4000a722310 */
[----:B------:R-:W-:Y:S01]  /*1d1e0*/  IADD3 R53, P6, PT, R3, R12, RZ ;  /* 0x0000000c03357210 */ /* 0x000fe20007fde0ff */
[----:B------:R-:W-:Y:S01]  /*1d1f0*/  IMAD.IADD R3, R13, 0x1, R15 ;  /* 0x000000010d037824 */ /* 0x000fe200078e020f */
[----:B------:R-:W-:Y:S01]  /*1d200*/  ISETP.GE.U32.AND P3, PT, R12, R6, PT ;  /* 0x000000060c00720c */ /* 0x000fe20003f66070 */
[----:B------:R-:W-:Y:S01]  /*1d210*/  IMAD.U32 R6, RZ, RZ, UR39 ;  /* 0x00000027ff067e24 */ /* 0x000fe2000f8e00ff */
[----:B------:R-:W-:Y:S01]  /*1d220*/  ISETP.EQ.U32.AND P4, PT, RZ, UR38, PT ;  /* 0x00000026ff007c0c */ /* 0x000fe2000bf82070 */
[----:B------:R-:W-:Y:S01]  /*1d230*/  IMAD.X R52, R3, 0x1, R52, P6 ;  /* 0x0000000103347824 */ /* 0x000fe200030e0634 */
[----:B------:R-:W-:-:S02]  /*1d240*/  ISETP.EQ.AND.EX P0, PT, RZ, UR41, P1, P0 ;  /* 0x00000029ff007c0c */ /* 0x000fc40008f02300 */
[----:B------:R-:W-:Y:S02]  /*1d250*/  ISETP.GE.U32.AND P2, PT, R53, R12, PT ;  /* 0x0000000c3500720c */ /* 0x000fe40003f46070 */
[----:B------:R-:W-:Y:S02]  /*1d260*/  ISETP.EQ.AND.EX P5, PT, R6, -0x80000000, P0, P4 ;  /* 0x800000000600780c */ /* 0x000fe400007a2340 */
[----:B------:R-:W-:Y:S01]  /*1d270*/  ISETP.GE.U32.AND.EX P3, PT, R3, R7, PT, P3 ;  /* 0x000000070300720c */ /* 0x000fe20003f66130 */
[----:B------:R-:W-:Y:S01]  /*1d280*/  IMAD R7, R50, UR45, RZ ;  /* 0x0000002d32077c24 */ /* 0x000fe2000f8e02ff */
[----:B------:R-:W-:Y:S02]  /*1d290*/  ISETP.GE.U32.AND.EX P2, PT, R52, R3, PT, P2 ;  /* 0x000000033400720c */ /* 0x000fe40003f46120 */
[----:B------:R-:W-:Y:S01]  /*1d2a0*/  SEL R3, RZ, 0x1, P3 ;  /* 0x00000001ff037807 */ /* 0x000fe20001800000 */
[----:B------:R-:W-:Y:S01]  /*1d2b0*/  IMAD R7, R51, UR44, R7 ;  /* 0x0000002c33077c24 */ /* 0x000fe2000f8e0207 */
[----:B------:R-:W-:Y:S01]  /*1d2c0*/  SEL R57, RZ, 0x1, P2 ;  /* 0x00000001ff397807 */ /* 0x000fe20001000000 */
[----:B------:R-:W-:Y:S01]  /*1d2d0*/  IMAD.WIDE.U32 R50, R50, UR44, RZ ;  /* 0x0000002c32327c25 */ /* 0x000fe2000f8e00ff */
[----:B------:R-:W-:-:S02]  /*1d2e0*/  IADD3 R31, P1, PT, R44, -R31, RZ ;  /* 0x8000001f2c1f7210 */ /* 0x000fc40007f3e0ff */
[----:B------:R-:W-:Y:S01]  /*1d2f0*/  IADD3 R57, P0, P2, R57, R4, R3 ;  /* 0x0000000439397210 */ /* 0x000fe20007a1e003 */
[----:B------:R-:W-:Y:S01]  /*1d300*/  IMAD.IADD R38, R51, 0x1, R7 ;  /* 0x0000000133267824 */ /* 0x000fe200078e0207 */
[----:B------:R-:W-:Y:S01]  /*1d310*/  P2R R39, PR, RZ, 0x20 ;  /* 0x00000020ff277803 */ /* 0x000fe20000000000 */
[----:B------:R-:W-:Y:S01]  /*1d320*/  IMAD.X R33, R45, 0x1, ~R0, P1 ;  /* 0x000000012d217824 */ /* 0x000fe200008e0e00 */
        /* <DEDUP_REMOVED lines=10> */
.L_x_192:
        /* <DEDUP_REMOVED lines=30> */
.L_x_191:
[----:B------:R-:W-:Y:S01]  /*1d5b0*/  IMAD.WIDE.U32 R4, R48, 0x3d1, RZ ;  /* 0x000003d130047825 */ /* 0x000fe200078e00ff */
[----:B------:R-:W-:Y:S01]  /*1d5c0*/  ISETP.NE.U32.AND P3, PT, R50, RZ, PT ;  /* 0x000000ff3200720c */ /* 0x000fe20003f65070 */
[----:B------:R-:W0:Y:S01]  /*1d5d0*/  LDCU UR4, c[0x0][0x2f8] ;  /* 0x00005f00ff0477ac */ /* 0x000e220008000800 */
[----:B------:R-:W-:Y:S01]  /*1d5e0*/  ISETP.EQ.U32.AND P5, PT, R42, RZ, PT ;  /* 0x000000ff2a00720c */ /* 0x000fe20003fa2070 */
[----:B------:R-:W-:Y:S01]  /*1d5f0*/  IMAD.WIDE.U32 R62, R49, 0x3d1, RZ ;  /* 0x000003d1313e7825 */ /* 0x000fe200078e00ff */
[----:B------:R-:W-:-:S03]  /*1d600*/  ISETP.NE.AND.EX P3, PT, R38, RZ, PT, P3 ;  /* 0x000000ff2600720c */ /* 0x000fc60003f65330 */
[----:B------:R-:W-:-:S04]  /*1d610*/  IMAD.WIDE.U32 R4, P0, RZ, R49, R4 ;  /* 0x00000031ff047225 */ /* 0x000fc80007800004 */
[----:B------:R-:W-:Y:S01]  /*1d620*/  IMAD.X R7, RZ, RZ, RZ, P0 ;  /* 0x000000ffff077224 */ /* 0x000fe200000e06ff */
[----:B------:R-:W-:Y:S01]  /*1d630*/  IADD3 R71, P0, PT, R63, R4, RZ ;  /* 0x000000043f477210 */ /* 0x000fe20007f1e0ff */
[----:B------:R-:W-:-:S04]  /*1d640*/  IMAD.WIDE.U32 R10, R54, 0x3d1, RZ ;  /* 0x000003d1360a7825 */ /* 0x000fc800078e00ff */
        /* <DEDUP_REMOVED lines=14> */
[----:B------:R-:W-:-:S03]  /*1d730*/  SEL R67, RZ, 0x1, P0 ;  /* 0x00000001ff437807 */ /* 0x000fc60000000000 */
[----:B------:R-:W-:Y:S01]  /*1d740*/  IMAD.WIDE.U32.X R8, RZ, R54, R8, P2 ;  /* 0x00000036ff087225 */ /* 0x000fe200010e0408 */
[----:B------:R-:W-:-:S03]  /*1d750*/  IADD3 R3, P4, PT, R7, R4, RZ ;  /* 0x0000000407037210 */ /* 0x000fc60007f9e0ff */
[----:B------:R-:W-:Y:S01]  /*1d760*/  IMAD.X R11, RZ, RZ, RZ, P1 ;  /* 0x000000ffff0b7224 */ /* 0x000fe200008e06ff */
[----:B------:R-:W-:Y:S01]  /*1d770*/  IADD3 R67, P0, P2, R6, R8, R67 ;  /* 0x0000000806437210 */ /* 0x000fe20007a1e043 */
[----:B------:R-:W-:Y:S02]  /*1d780*/  IMAD.MOV.U32 R10, RZ, RZ, R5 ;  /* 0x000000ffff0a7224 */ /* 0x000fe400078e0005 */
[----:B------:R-:W-:Y:S01]  /*1d790*/  IMAD.WIDE.U32 R4, R44, 0x3d1, RZ ;  /* 0x000003d12c047825 */ /* 0x000fe200078e00ff */
[----:B------:R-:W-:Y:S02]  /*1d7a0*/  IADD3.X R66, PT, PT, R3, R9, RZ, P0, P2 ;  /* 0x0000000903427210 */ /* 0x000fe400007e44ff */
[C---:B------:R-:W-:Y:S01]  /*1d7b0*/  ISETP.EQ.U32.AND P0, PT, R57.reuse, RZ, PT ;  /* 0x000000ff3900720c */ /* 0x040fe20003f02070 */
[----:B------:R-:W-:Y:S01]  /*1d7c0*/  IMAD.WIDE.U32 R8, R57, 0x3d1, RZ ;  /* 0x000003d139087825 */ /* 0x000fe200078e00ff */
[----:B------:R-:W-:Y:S02]  /*1d7d0*/  ISETP.GE.U32.AND P1, PT, R67, R6, PT ;  /* 0x000000064300720c */ /* 0x000fe40003f26070 */
[----:B------:R-:W-:Y:S01]  /*1d7e0*/  ISETP.EQ.U32.AND P2, PT, R46, RZ, PT ;  /* 0x000000ff2e00720c */ /* 0x000fe20003f42070 */
[----:B------:R-:W-:Y:S01]  /*1d7f0*/  IMAD.WIDE.U32.X R10, RZ, R52, R10, P4 ;  /* 0x00000034ff0a7225 */ /* 0x000fe200020e040a */
[----:B------:R-:W-:-:S02]  /*1d800*/  ISETP.EQ.AND.EX P3, PT, R44, 0x40000000, !P3, P0 ;  /* 0x400000002c00780c */ /* 0x000fc40005f62300 */
[----:B------:R-:W-:Y:S01]  /*1d810*/  ISETP.GE.U32.AND.EX P1, PT, R66, R3, PT, P1 ;  /* 0x000000034200720c */ /* 0x000fe20003f26110 */
[----:B------:R-:W-:Y:S01]  /*1d820*/  IMAD.WIDE.U32 R4, P0, RZ, R57, R4 ;  /* 0x00000039ff047225 */ /* 0x000fe20007800004 */
[----:B------:R-:W-:Y:S02]  /*1d830*/  ISETP.EQ.AND.EX P2, PT, R35, RZ, P3, P2 ;  /* 0x000000ff2300720c */ /* 0x000fe40001f42320 */
[----:B------:R-:W-:Y:S01]  /*1d840*/  SEL R65, RZ, 0x1, P1 ;  /* 0x00000001ff417807 */ /* 0x000fe20000800000 */
[----:B------:R-:W-:Y:S01]  /*1d850*/  IMAD.X R7, RZ, RZ, RZ, P0 ;  /* 0x000000ffff077224 */ /* 0x000fe200000e06ff */
[----:B------:R-:W-:Y:S01]  /*1d860*/  ISETP.EQ.U32.AND P1, PT, R58, RZ, PT ;  /* 0x000000ff3a00720c */ /* 0x000fe20003f22070 */
[----:B------:R-:W-:Y:S01]  /*1d870*/  IMAD.MOV.U32 R6, RZ, RZ, R5 ;  /* 0x000000ffff067224 */ /* 0x000fe200078e0005 */
[----:B------:R-:W-:Y:S01]  /*1d880*/  ISETP.EQ.AND.EX P5, PT, R36, RZ, P2, P5 ;  /* 0x000000ff2400720c */ /* 0x000fe200017a2350 */
[----:B0-----:R-:W-:Y:S01]  /*1d890*/  VIADD R41, R34, -UR4 ;  /* 0x8000000422297c36 */ /* 0x001fe20008000000 */
[----:B------:R-:W-:-:S02]  /*1d8a0*/  IADD3 R65, P3, P4, R8, R10, R65 ;  /* 0x0000000a08417210 */ /* 0x000fc40007c7e041 */
[----:B------:R-:W-:Y:S02]  /*1d8b0*/  IADD3 R3, P2, PT, R9, R4, RZ ;  /* 0x0000000409037210 */ /* 0x000fe40007f5e0ff */
[----:B------:R-:W-:Y:S02]  /*1d8c0*/  ISETP.EQ.AND.EX P1, PT, R37, RZ, P5, P1 ;  /* 0x000000ff2500720c */ /* 0x000fe40002f22310 */
[----:B------:R-:W-:Y:S01]  /*1d8d0*/  ISETP.EQ.U32.AND P5, PT, R49, RZ, PT ;  /* 0x000000ff3100720c */ /* 0x000fe20003fa2070 */
[----:B------:R-:W-:Y:S01]  /*1d8e0*/  IMAD.WIDE.U32.X R6, RZ, R44, R6, P2 ;  /* 0x0000002cff067225 */ /* 0x000fe200010e0406 */
[----:B------:R-:W-:Y:S02]  /*1d8f0*/  IADD3.X R64, PT, PT, R3, R11, RZ, P3, P4 ;  /* 0x0000000b03407210 */ /* 0x000fe40001fe84ff */
        /* <DEDUP_REMOVED lines=20> */
.L_x_194:
[----:B------:R-:W-:Y:S01]  /*1da40*/  IMAD.MOV.U32 R10, RZ, RZ, 0x0 ;  /* 0x00000000ff0a7424 */ /* 0x000fe200078e00ff */
[----:B------:R-:W-:Y:S01]  /*1da50*/  CS2R R8, SRZ ;  /* 0x0000000000087805 */ /* 0x000fe2000001ff00 */
[----:B------:R-:W-:Y:S01]  /*1da60*/  IMAD.MOV.U32 R11, RZ, RZ, 0x40000000 ;  /* 0x40000000ff0b7424 */ /* 0x000fe200078e00ff */
[----:B------:R0:W-:Y:S01]  /*1da70*/  STL.128 [R41], RZ ;  /* 0x000000ff29007387 */ /* 0x0001e20000100c00 */
        /* <DEDUP_REMOVED lines=9> */
.L_x_195:
        /* <DEDUP_REMOVED lines=20> */
.L_x_196:
[----:B------:R-:W-:Y:S01]  /*1dc50*/  IMAD.MOV.U32 R8, RZ, RZ, R62 ;  /* 0x000000ffff087224 */ /* 0x000fe200078e003e */
[----:B------:R0:W-:Y:S01]  /*1dc60*/  STL.64 [R41+0x20], R60 ;  /* 0x0000203c29007387 */ /* 0x0001e20000100a00 */
[----:B------:R-:W-:Y:S01]  /*1dc70*/  IMAD.MOV.U32 R9, RZ, RZ, R71 ;  /* 0x000000ffff097224 */ /* 0x000fe200078e0047 */
[----:B------:R0:W1:Y:S01]  /*1dc80*/  LDC.64 R62, c[0x4][R56] ;  /* 0x01000000383e7b82 */ /* 0x0000620000000a00 */
[----:B------:R-:W-:Y:S01]  /*1dc90*/  IMAD.MOV.U32 R10, RZ, RZ, R69 ;  /* 0x000000ffff0a7224 */ /* 0x000fe200078e0045 */
[----:B------:R-:W2:Y:S01]  /*1dca0*/  LDCU.64 UR4, c[0x4][0x20] ;  /* 0x01000400ff0477ac */ /* 0x000ea20008000a00 */
[----:B------:R-:W-:Y:S02]  /*1dcb0*/  IMAD.MOV.U32 R11, RZ, RZ, R68 ;  /* 0x000000ffff0b7224 */ /* 0x000fe400078e0044 */
[----:B------:R-:W-:Y:S02]  /*1dcc0*/  IMAD.MOV.U32 R12, RZ, RZ, R67 ;  /* 0x000000ffff0c7224 */ /* 0x000fe400078e0043 */
[----:B------:R-:W-:Y:S01]  /*1dcd0*/  IMAD.MOV.U32 R13, RZ, RZ, R66 ;  /* 0x000000ffff0d7224 */ /* 0x000fe200078e0042 */
[----:B------:R0:W-:Y:S01]  /*1dce0*/  STL.128 [R41], R8 ;  /* 0x0000000829007387 */ /* 0x0001e20000100c00 */
        /* <DEDUP_REMOVED lines=9> */
.L_x_193:
[----:B------:R-:W-:Y:S01]  /*1dd80*/  IMAD R56, R48, 0x3d1, RZ ;  /* 0x000003d130387824 */ /* 0x000fe200078e02ff */
[----:B------:R-:W-:Y:S01]  /*1dd90*/  ISETP.NE.AND P6, PT, R40, RZ, PT ;  /* 0x000000ff2800720c */ /* 0x000fe20003fc5270 */
[----:B------:R-:W-:-:S05]  /*1dda0*/  IMAD.WIDE.U32 R4, R49, 0x3d1, RZ ;  /* 0x000003d131047825 */ /* 0x000fca00078e00ff */
[----:B------:R-:W-:Y:S02]  /*1ddb0*/  IADD3 R56, PT, PT, R5, R49, R56 ;  /* 0x0000003105387210 */ /* 0x000fe40007ffe038 */
[----:B------:R-:W-:-:S04]  /*1ddc0*/  ISETP.GE.U32.AND P0, PT, R4, RZ, PT ;  /* 0x000000ff0400720c */ /* 0x000fc80003f06070 */
        /* <DEDUP_REMOVED lines=61> */
.L_x_197:
        /* <DEDUP_REMOVED lines=55> */
.L_x_198:
        /* <DEDUP_REMOVED lines=24> */
.L_x_199:
        /* <DEDUP_REMOVED lines=56> */
.L_x_200:
        /* <DEDUP_REMOVED lines=33> */
.L_x_202:
[----:B------:R-:W-:-:S07]  /*1ec20*/  SEL R35, RZ, 0x1, !P0 ;  /* 0x00000001ff237807 */ /* 0x000fce0004000000 */
.L_x_201:
        /* <DEDUP_REMOVED lines=17> */
.L_x_203:
        /* <DEDUP_REMOVED lines=20> */
[----:B------:R-:W-:-:S02]  /*1ee80*/  IADD3 R0, P4, PT, R42, -UR10, RZ ;  /* 0x8000000a2a007c10 */ /* 0x000fc4000ff9e0ff */
[----:B------:R-:W-:Y:S02]  /*1ee90*/  ISETP.GE.U32.AND.EX P2, PT, R7, RZ, PT, P2 ;  /* 0x000000ff0700720c */ /* 0x000fe40003f46120 */
[----:B------:R-:W-:Y:S02]  /*1eea0*/  IADD3.X R4, PT, PT, R49, ~UR11, RZ, P4, !PT ;  /* 0x8000000b31047c10 */ /* 0x000fe4000a7fe4ff */
[----:B------:R-:W-:Y:S02]  /*1eeb0*/  ISETP.LT.U32.OR.EX P2, PT, R36, UR9, !P2, P3 ;  /* 0x0000000924007c0c */ /* 0x000fe4000d741530 */
[----:B------:R-:W-:Y:S02]  /*1eec0*/  IADD3 R44, P3, PT, R50, -UR4, RZ ;  /* 0x80000004322c7c10 */ /* 0x000fe4000ff7e0ff */
[----:B------:R-:W-:Y:S02]  /*1eed0*/  SEL R3, RZ, 0x1, !P2 ;  /* 0x00000001ff037807 */ /* 0x000fe40005000000 */
[----:B------:R-:W-:-:S02]  /*1eee0*/  IADD3.X R45, PT, PT, R51, ~UR5, RZ, P3, !PT ;  /* 0x80000005332d7c10 */ /* 0x000fc40009ffe4ff */
[----:B------:R-:W-:Y:S02]  /*1eef0*/  ISETP.GE.U32.AND P4, PT, R0, R3, PT ;  /* 0x000000030000720c */ /* 0x000fe40003f86070 */
[----:B------:R-:W-:Y:S02]  /*1ef00*/  ISETP.LT.U32.AND P3, PT, R42, UR10, PT ;  /* 0x0000000a2a007c0c */ /* 0x000fe4000bf61070 */
[----:B------:R-:W-:Y:S02]  /*1ef10*/  ISETP.GE.U32.AND.EX P4, PT, R4, RZ, PT, P4 ;  /* 0x000000ff0400720c */ /* 0x000fe40003f86140 */
[----:B------:R-:W-:Y:S02]  /*1ef20*/  SEL R38, RZ, 0xffffffff, P0 ;  /* 0xffffffffff267807 */ /* 0x000fe40000000000 */
[----:B------:R-:W-:Y:S02]  /*1ef30*/  ISETP.LT.U32.OR.EX P3, PT, R49, UR11, !P4, P3 ;  /* 0x0000000b31007c0c */ /* 0x000fe4000e761530 */
[----:B------:R-:W-:-:S02]  /*1ef40*/  SEL R36, RZ, 0xffffffff, !P1 ;  /* 0xffffffffff247807 */ /* 0x000fc40004800000 */
[----:B------:R-:W-:Y:S02]  /*1ef50*/  SEL R49, RZ, 0xffffffff, !P2 ;  /* 0xffffffffff317807 */ /* 0x000fe40005000000 */
[----:B------:R-:W-:Y:S02]  /*1ef60*/  SEL R3, RZ, 0xffffffff, !P3 ;  /* 0xffffffffff037807 */ /* 0x000fe40005800000 */
[----:B------:R-:W-:Y:S02]  /*1ef70*/  IADD3 R43, P0, PT, R38, R9, RZ ;  /* 0x00000009262b7210 */ /* 0x000fe40007f1e0ff */
[----:B------:R-:W-:Y:S02]  /*1ef80*/  IADD3 R47, P1, PT, R36, R5, RZ ;  /* 0x00000005242f7210 */ /* 0x000fe40007f3e0ff */
[----:B------:R-:W-:Y:S01]  /*1ef90*/  IADD3 R42, P2, PT, R49, R0, RZ ;  /* 0x00000000312a7210 */ /* 0x000fe20007f5e0ff */
[----:B------:R-:W-:Y:S01]  /*1efa0*/  IMAD.X R38, R38, 0x1, R11, P0 ;  /* 0x0000000126267824 */ /* 0x000fe200000e060b */
[----:B------:R-:W-:Y:S01]  /*1efb0*/  IADD3 R52, P3, PT, R3, R52, RZ ;  /* 0x0000003403347210 */ /* 0x000fe20007f7e0ff */
[----:B------:R-:W-:-:S02]  /*1efc0*/  IMAD.X R36, R36, 0x1, R7, P1 ;  /* 0x0000000124247824 */ /* 0x000fc400008e0607 */
        /* <DEDUP_REMOVED lines=24> */
.L_x_205:
        /* <DEDUP_REMOVED lines=32> */
.L_x_207:
[----:B------:R-:W-:-:S07]  /*1f350*/  SEL R35, RZ, 0x1, !P0 ;  /* 0x00000001ff237807 */ /* 0x000fce0004000000 */
.L_x_206:
        /* <DEDUP_REMOVED lines=15> */
.L_x_208:
        /* <DEDUP_REMOVED lines=68> */
.L_x_209:
        /* <DEDUP_REMOVED lines=31> */
.L_x_211:
[----:B------:R-:W-:-:S07]  /*1fa80*/  SEL R35, RZ, 0x1, !P0 ;  /* 0x00000001ff237807 */ /* 0x000fce0004000000 */
.L_x_210:
        /* <DEDUP_REMOVED lines=16> */
.L_x_212:
        /* <DEDUP_REMOVED lines=66> */
.L_x_213:
[----:B------:R-:W-:Y:S02]  /*1ffb0*/  IMAD.MOV.U32 R50, RZ, RZ, R52 ;  /* 0x000000ffff327224 */ /* 0x000fe400078e0034 */
[----:B------:R-:W-:-:S07]  /*1ffc0*/  IMAD.MOV.U32 R51, RZ, RZ, R53 ;  /* 0x000000ffff337224 */ /* 0x000fce00078e0035 */
.L_x_204:
        /* <DEDUP_REMOVED lines=23> */
.L_x_214:
        /* <DEDUP_REMOVED lines=54> */
.L_x_215:
        /* <DEDUP_REMOVED lines=24> */
[C---:B------:R-:W-:Y:S01]  /*20620*/  IADD3 R38, P3, P4, R0.reuse, -UR4, R38 ;  /* 0x8000000400267c10 */ /* 0x040fe2000fc7e026 */
[----:B------:R-:W-:Y:S01]  /*20630*/  IMAD.X R35, R35, 0x1, R10, P1 ;  /* 0x0000000123237824 */ /* 0x000fe200008e060a */
[----:B------:R-:W-:Y:S01]  /*20640*/  IADD3.X R41, PT, PT, R41, ~UR9, RZ, P0, !PT ;  /* 0x8000000929297c10 */ /* 0x000fe200087fe4ff */
[----:B------:R-:W-:Y:S01]  /*20650*/  IMAD.X R37, R37, 0x1, R6, P2 ;  /* 0x0000000125257824 */ /* 0x000fe200010e0606 */
[----:B------:R-:W-:-:S09]  /*20660*/  IADD3.X R39, PT, PT, R0, ~UR5, R39, P3, P4 ;  /* 0x8000000500277c10 */ /* 0x000fd20009fe8427 */
.L_x_216:
[----:B------:R-:W-:Y:S01]  /*20670*/  IMAD.MOV.U32 R4, RZ, RZ, -0x3d3 ;  /* 0xfffffc2dff047424 */ /* 0x000fe200078e00ff */
[----:B------:R-:W-:Y:S01]  /*20680*/  BSSY.RECONVERGENT B11, `(.L_x_217) ;  /* 0x00008e40000b7945 */ /* 0x000fe20003800200 */
[----:B------:R-:W-:Y:S01]  /*20690*/  IMAD.MOV.U32 R5, RZ, RZ, -0x2 ;  /* 0xfffffffeff057424 */ /* 0x000fe200078e00ff */
[----:B------:R-:W-:Y:S01]  /*206a0*/  PRMT R0, RZ, 0x7610, R0 ;  /* 0x00007610ff007816 */ /* 0x000fe20000000000 */
[----:B------:R-:W-:Y:S01]  /*206b0*/  IMAD.MOV.U32 R6, RZ, RZ, -0x1 ;  /* 0xffffffffff067424 */ /* 0x000fe200078e00ff */
[----:B------:R-:W-:Y:S01]  /*206c0*/  CS2R R52, SRZ ;  /* 0x0000000000347805 */ /* 0x000fe2000001ff00 */
[----:B------:R-:W-:Y:S01]  /*206d0*/  IMAD.MOV.U32 R7, RZ, RZ, -0x1 ;  /* 0xffffffffff077424 */ /* 0x000fe200078e00ff */
[----:B------:R-:W-:Y:S01]  /*206e0*/  CS2R R50, SRZ ;  /* 0x0000000000327805 */ /* 0x000fe2000001ff00 */
[----:B------:R-:W-:Y:S02]  /*206f0*/  IMAD.MOV.U32 R8, RZ, RZ, -0x1 ;  /* 0xffffffffff087424 */ /* 0x000fe400078e00ff */
[----:B------:R-:W-:Y:S01]  /*20700*/  IMAD.MOV.U32 R9, RZ, RZ, -0x1 ;  /* 0xffffffffff097424 */ /* 0x000fe200078e00ff */
[----:B------:R0:W-:Y:S01]  /*20710*/  STL.128 [R1], R4 ;  /* 0x0000000401007387 */ /* 0x0001e20000100c00 */
[----:B------:R-:W-:-:S02]  /*20720*/  IMAD.MOV.U32 R10, RZ, RZ, -0x1 ;  /* 0xffffffffff0a7424 */ /* 0x000fc400078e00ff */
[----:B------:R-:W-:Y:S02]  /*20730*/  IMAD.MOV.U32 R11, RZ, RZ, -0x1 ;  /* 0xffffffffff0b7424 */ /* 0x000fe400078e00ff */
[----:B------:R-:W-:Y:S02]  /*20740*/  IMAD.MOV.U32 R43, RZ, RZ, 0x3 ;  /* 0x00000003ff2b7424 */ /* 0x000fe400078e00ff */
[----:B------:R-:W-:Y:S01]  /*20750*/  IMAD.MOV.U32 R44, RZ, RZ, RZ ;  /* 0x000000ffff2c7224 */ /* 0x000fe200078e00ff */
[----:B------:R0:W-:Y:S01]  /*20760*/  STL.128 [R1+0x10], R8 ;  /* 0x0000100801007387 */ /* 0x0001e20000100c00 */
[----:B------:R-:W-:Y:S02]  /*20770*/  IMAD.MOV.U32 R56, RZ, RZ, 0x1 ;  /* 0x00000001ff387424 */ /* 0x000fe400078e00ff */
[----:B------:R-:W-:Y:S02]  /*20780*/  IMAD.MOV.U32 R47, RZ, RZ, RZ ;  /* 0x000000ffff2f7224 */ /* 0x000fe400078e00ff */
[----:B------:R-:W-:-:S02]  /*20790*/  IMAD.MOV.U32 R49, RZ, RZ, RZ ;  /* 0x000000ffff317224 */ /* 0x000fc400078e00ff */
[----:B------:R-:W-:-:S07]  /*207a0*/  IMAD.MOV.U32 R54, RZ, RZ, RZ ;  /* 0x000000ffff367224 */ /* 0x000fce00078e00ff */
.L_x_313:
[----:B------:R-:W-:-:S06]  /*207b0*/  LEA R58, R43, UR49, 0x3 ;  /* 0x000000312b3a7c11 */ /* 0x000fcc000f8e18ff */
[----:B------:R-:W5:Y:S01]  /*207c0*/  LDL.64 R58, [R58] ;  /* 0x000000003a3a7983 */ /* 0x000f620000100a00 */
[----:B------:R-:W-:Y:S01]  /*207d0*/  VIADD R43, R43, 0xffffffff ;  /* 0xffffffff2b2b7836 */ /* 0x000fe20000000000 */
[----:B------:R-:W-:Y:S01]  /*207e0*/  BSSY.RECONVERGENT B10, `(.L_x_218) ;  /* 0x00008cb0000a7945 */ /* 0x000fe20003800200 */
[----:B------:R-:W-:Y:S02]  /*207f0*/  IMAD.MOV.U32 R42, RZ, RZ, RZ ;  /* 0x000000ffff2a7224 */ /* 0x000fe400078e00ff */
[----:B------:R-:W-:Y:S01]  /*20800*/  IMAD.MOV.U32 R36, RZ, RZ, 0x3f ;  /* 0x0000003fff247424 */ /* 0x000fe200078e00ff */
[----:B------:R-:W-:-:S04]  /*20810*/  ISETP.NE.AND P0, PT, R43, -0x1, PT ;  /* 0xffffffff2b00780c */ /* 0x000fc80003f05270 */
[----:B------:R-:W-:-:S09]  /*20820*/  P2R R46, PR, RZ, 0x1 ;  /* 0x00000001ff2e7803 */ /* 0x000fd20000000000 */
.L_x_312:
[----:B------:R-:W-:Y:S01]  /*20830*/  LOP3.LUT P0, RZ, R0, 0xff, RZ, 0xc0, !PT ;  /* 0x000000ff00ff7812 */ /* 0x000fe2000780c0ff */
[----:B------:R-:W-:Y:S01]  /*20840*/  VIADD R42, R42, 0xffffffff ;  /* 0xffffffff2a2a7836 */ /* 0x000fe20000000000 */
[----:B-----5:R-:W-:Y:S01]  /*20850*/  SHF.R.U64 R48, R58, R36, R59 ;  /* 0x000000243a307219 */ /* 0x020fe2000000123b */
[----:B------:R-:W-:Y:S03]  /*20860*/  BSSY.RECONVERGENT B9, `(.L_x_219) ;  /* 0x00008bf000097945 */ /* 0x000fe60003800200 */
[----:B------:R-:W-:Y:S02]  /*20870*/  ISETP.NE.AND P1, PT, R42, -0x40, PT ;  /* 0xffffffc02a00780c */ /* 0x000fe40003f25270 */
[----:B------:R-:W-:Y:S02]  /*20880*/  LOP3.LUT R48, R48, 0x1, RZ, 0xc0, !PT ;  /* 0x0000000130307812 */ /* 0x000fe400078ec0ff */
[----:B------:R-:W-:-:S03]  /*20890*/  P2R R45, PR, RZ, 0x2 ;  /* 0x00000002ff2d7803 */ /* 0x000fc60000000000 */
[----:B------:R-:W-:Y:S06]  /*208a0*/  @P0 BRA `(.L_x_220) ;  /* 0x0000000000980947 */ /* 0x000fec0003800000 */
[----:B------:R-:W-:Y:S02]  /*208b0*/  ISETP.NE.U32.AND P0, PT, R48, RZ, PT ;  /* 0x000000ff3000720c */ /* 0x000fe40003f05070 */
[----:B------:R-:W-:Y:S02]  /*208c0*/  PRMT R0, RZ, 0x7610, R0 ;  /* 0x00007610ff007816 */ /* 0x000fe40000000000 */
[----:B------:R-:W-:-:S13]  /*208d0*/  ISETP.NE.AND.EX P0, PT, RZ, RZ, PT, P0 ;  /* 0x000000ffff00720c */ /* 0x000fda0003f05300 */
[----:B------:R-:W-:Y:S05]  /*208e0*/  @!P0 BRA `(.L_x_221) ;  /* 0x0000008800d88947 */ /* 0x000fea0003800000 */
[----:B------:R-:W-:Y:S01]  /*208f0*/  ISETP.GT.AND P0, PT, R44, 0x13, PT ;  /* 0x000000132c00780c */ /* 0x000fe20003f04270 */
[----:B------:R-:W-:-:S12]  /*20900*/  BSSY.RECONVERGENT B6, `(.L_x_222) ;  /* 0x0000015000067945 */ /* 0x000fd80003800200 */
[----:B------:R-:W-:Y:S05]  /*20910*/  @P0 BRA `(.L_x_223) ;  /* 0x00000000004c0947 */ /* 0x000fea0003800000 */
[----:B0-----:R-:W-:Y:S01]  /*20920*/  IMAD.MOV.U32 R8, RZ, RZ, R32 ;  /* 0x000000ffff087224 */ /* 0x001fe200078e0020 */
[----:B------:R-:W-:Y:S01]  /*20930*/  MOV R0, 0x0 ;  /* 0x0000000000007802 */ /* 0x000fe20000000f00 */
[----:B------:R-:W-:Y:S01]  /*20940*/  IMAD.MOV.U32 R9, RZ, RZ, R35 ;  /* 0x000000ffff097224 */ /* 0x000fe200078e0023 */
[----:B------:R0:W-:Y:S01]  /*20950*/  STL.64 [R1+0xb8], R40 ;  /* 0x0000b82801007387 */ /* 0x0001e20000100a00 */
[----:B------:R-:W-:Y:S01]  /*20960*/  IMAD.MOV.U32 R10, RZ, RZ, R34 ;  /* 0x000000ffff0a7224 */ /* 0x000fe200078e0022 */
[----:B------:R0:W1:Y:S01]  /*20970*/  LDC.64 R12, c[0x4][R0] ;  /* 0x01000000000c7b82 */ /* 0x0000620000000a00 */
[----:B------:R-:W-:Y:S01]  /*20980*/  IMAD.MOV.U32 R11, RZ, RZ, R37 ;  /* 0x000000ffff0b7224 */ /* 0x000fe200078e0025 */
[----:B------:R0:W-:Y:S01]  /*20990*/  STL.64 [R1+0xd0], R38 ;  /* 0x0000d02601007387 */ /* 0x0001e20000100a00 */
[----:B------:R-:W2:Y:S03]  /*209a0*/  LDCU.64 UR4, c[0x4][0x68] ;  /* 0x01000d00ff0477ac */ /* 0x000ea60008000a00 */
[----:B------:R0:W-:Y:S01]  /*209b0*/  STL.128 [R1+0xc0], R8 ;  /* 0x0000c00801007387 */ /* 0x0001e20000100c00 */
[----:B------:R-:W-:-:S03]  /*209c0*/  UIADD3 UR6, UP0, UPT, UR46, 0xb0, URZ ;  /* 0x000000b02e067890 */ /* 0x000fc6000ff1e0ff */
[----:B------:R0:W-:Y:S01]  /*209d0*/  STL [R1+0xb0], R44 ;  /* 0x0000b02c01007387 */ /* 0x0001e20000100800 */
[----:B------:R-:W-:Y:S02]  /*209e0*/  UIADD3.X UR7, UPT, UPT, URZ, UR47, URZ, UP0, !UPT ;  /* 0x0000002fff077290 */ /* 0x000fe400087fe4ff */
[----:B------:R-:W-:-:S04]  /*209f0*/  IMAD.U32 R6, RZ, RZ, UR6 ;  /* 0x00000006ff067e24 */ /* 0x000fc8000f8e00ff */
[----:B------:R-:W-:Y:S02]  /*20a00*/  IMAD.U32 R7, RZ, RZ, UR7 ;  /* 0x00000007ff077e24 */ /* 0x000fe4000f8e00ff */
[----:B--2---:R-:W-:Y:S02]  /*20a10*/  IMAD.U32 R4, RZ, RZ, UR4 ;  /* 0x00000004ff047e24 */ /* 0x004fe4000f8e00ff */
[----:B0-----:R-:W-:-:S07]  /*20a20*/  IMAD.U32 R5, RZ, RZ, UR5 ;  /* 0x00000005ff057e24 */ /* 0x001fce000f8e00ff */
[----:B------:R-:W-:-:S07]  /*20a30*/  LEPC R20, `(.L_x_223) ;  /* 0x000000001014794e */ /* 0x000fce0000000000 */
[----:B-1----:R-:W-:Y:S05]  /*20a40*/  CALL.ABS.NOINC R12 ;  /* 0x000000000c007343 */ /* 0x002fea0003c00000 */
.L_x_223:
[----:B------:R-:W-:Y:S05]  /*20a50*/  BSYNC.RECONVERGENT B6 ;  /* 0x0000000000067941 */ /* 0x000fea0003800200 */
.L_x_222:
[----:B------:R-:W-:Y:S02]  /*20a60*/  VIADD R44, R44, 0x1 ;  /* 0x000000012c2c7836 */ /* 0x000fe40000000000 */
[----:B------:R-:W-:Y:S02]  /*20a70*/  IMAD.MOV.U32 R0, RZ, RZ, 0x1 ;  /* 0x00000001ff007424 */ /* 0x000fe400078e00ff */
[----:B------:R-:W-:Y:S02]  /*20a80*/  IMAD.MOV.U32 R47, RZ, RZ, R38 ;  /* 0x000000ffff2f7224 */ /* 0x000fe400078e0026 */
[----:B------:R-:W-:Y:S02]  /*20a90*/  IMAD.MOV.U32 R50, RZ, RZ, R39 ;  /* 0x000000ffff327224 */ /* 0x000fe400078e0027 */
[----:B------:R-:W-:Y:S02]  /*20aa0*/  IMAD.MOV.U32 R49, RZ, RZ, R34 ;  /* 0x000000ffff317224 */ /* 0x000fe400078e0022 */
[----:B------:R-:W-:-:S02]  /*20ab0*/  IMAD.MOV.U32 R52, RZ, RZ, R37 ;  /* 0x000000ffff347224 */ /* 0x000fc400078e0025 */
[----:B------:R-:W-:Y:S02]  /*20ac0*/  IMAD.MOV.U32 R54, RZ, RZ, R32 ;  /* 0x000000ffff367224 */ /* 0x000fe400078e0020 */
[----:B------:R-:W-:Y:S02]  /*20ad0*/  IMAD.MOV.U32 R51, RZ, RZ, R35 ;  /* 0x000000ffff337224 */ /* 0x000fe400078e0023 */
[----:B------:R-:W-:Y:S02]  /*20ae0*/  IMAD.MOV.U32 R56, RZ, RZ, R40 ;  /* 0x000000ffff387224 */ /* 0x000fe400078e0028 */
[----:B------:R-:W-:Y:S01]  /*20af0*/  IMAD.MOV.U32 R53, RZ, RZ, R41 ;  /* 0x000000ffff357224 */ /* 0x000fe200078e0029 */
[----:B------:R-:W-:Y:S06]  /*20b00*/  BRA `(.L_x_221) ;  /* 0x0000008800507947 */ /* 0x000fec0003800000 */
.L_x_220:
[-C--:B0-----:R-:W-:Y:S01]  /*20b10*/  IMAD.WIDE.U32 R4, R53, R56.reuse, RZ ;  /* 0x0000003835047225 */ /* 0x081fe200078e00ff */
[----:B------:R-:W-:Y:S03]  /*20b20*/  BSSY.RECONVERGENT B6, `(.L_x_224) ;  /* 0x000012f000067945 */ /* 0x000fe60003800200 */
[----:B------:R-:W-:-:S04]  /*20b30*/  IMAD.WIDE.U32 R70, R56, R56, RZ ;  /* 0x0000003838467225 */ /* 0x000fc800078e00ff */
[----:B------:R-:W-:-:S04]  /*20b40*/  IMAD.WIDE.U32 R4, P0, R56, R53, R4 ;  /* 0x0000003538047225 */ /* 0x000fc80007800004 */
[----:B------:R-:W-:-:S04]  /*20b50*/  IMAD.WIDE.U32 R12, R51, R56, RZ ;  /* 0x00000038330c7225 */ /* 0x000fc800078e00ff */
[----:B------:R-:W-:Y:S01]  /*20b60*/  IMAD.X R7, RZ, RZ, RZ, P0 ;  /* 0x000000ffff077224 */ /* 0x000fe200000e06ff */
[----:B------:R-:W-:Y:S01]  /*20b70*/  IADD3 RZ, P0, PT, R4, R71, RZ ;  /* 0x0000004704ff7210 */ /* 0x000fe20007f1e0ff */
[----:B------:R-:W-:Y:S02]  /*20b80*/  IMAD.MOV.U32 R6, RZ, RZ, R5 ;  /* 0x000000ffff067224 */ /* 0x000fe400078e0005 */
[----:B------:R-:W-:-:S04]  /*20b90*/  IMAD.WIDE.U32 R8, R54, R56, RZ ;  /* 0x0000003836087225 */ /* 0x000fc800078e00ff */
[----:B------:R-:W-:-:S04]  /*20ba0*/  IMAD.WIDE.U32 R12, P2, R54, R53, R12 ;  /* 0x00000035360c7225 */ /* 0x000fc8000784000c */
[----:B------:R-:W-:Y:S01]  /*20bb0*/  IMAD.WIDE.U32.X R6, R53, R53, R6, P0 ;  /* 0x0000003535067225 */ /* 0x000fe200000e0406 */
[----:B------:R-:W-:-:S03]  /*20bc0*/  IADD3 R64, P3, PT, R9, R12, RZ ;  /* 0x0000000c09407210 */ /* 0x000fc60007f7e0ff */
[----:B------:R-:W-:Y:S01]  /*20bd0*/  IMAD.WIDE.U32 R14, R53, R54, RZ ;  /* 0x00000036350e7225 */ /* 0x000fe200078e00ff */
[----:B------:R-:W-:-:S03]  /*20be0*/  IADD3 R5, P1, PT, R6, R8, RZ ;  /* 0x0000000806057210 */ /* 0x000fc60007f3e0ff */
[----:B------:R-:W-:-:S04]  /*20bf0*/  IMAD.WIDE.U32 R20, R56, R54, RZ ;  /* 0x0000003638147225 */ /* 0x000fc800078e00ff */
[----:B------:R-:W-:-:S04]  /*20c00*/  IMAD.WIDE.U32 R14, P0, R51, R56, R14 ;  /* 0x00000038330e7225 */ /* 0x000fc8000780000e */
[----:B------:R-:W-:Y:S01]  /*20c10*/  IMAD.X R55, R64, 0x1, R7, P1 ;  /* 0x0000000140377824 */ /* 0x000fe200008e0607 */
[----:B------:R-:W-:Y:S01]  /*20c20*/  ISETP.GE.U32.AND P1, PT, R5, R8, PT ;  /* 0x000000080500720c */ /* 0x000fe20003f26070 */
[----:B------:R-:W-:Y:S01]  /*20c30*/  IMAD.WIDE.U32 R6, R52, R56, RZ ;  /* 0x0000003834067225 */ /* 0x000fe200078e00ff */
[----:B------:R-:W-:Y:S02]  /*20c40*/  IADD3 RZ, P4, PT, R21, R14, RZ ;  /* 0x0000000e15ff7210 */ /* 0x000fe40007f9e0ff */
[----:B------:R-:W-:Y:S01]  /*20c50*/  ISETP.GE.U32.AND.EX P1, PT, R55, R64, PT, P1 ;  /* 0x000000403700720c */ /* 0x000fe20003f26110 */
[----:B------:R-:W-:Y:S02]  /*20c60*/  IMAD.X R11, RZ, RZ, RZ, P0 ;  /* 0x000000ffff0b7224 */ /* 0x000fe400000e06ff */
[----:B------:R-:W-:Y:S01]  /*20c70*/  IMAD.MOV.U32 R10, RZ, RZ, R15 ;  /* 0x000000ffff0a7224 */ /* 0x000fe200078e000f */
[----:B------:R-:W-:Y:S01]  /*20c80*/  SEL R3, RZ, 0x1, P1 ;  /* 0x00000001ff037807 */ /* 0x000fe20000800000 */
[----:B------:R-:W-:-:S04]  /*20c90*/  IMAD.WIDE.U32 R68, R49, R56, RZ ;  /* 0x0000003831447225 */ /* 0x000fc800078e00ff */
[----:B------:R-:W-:-:S04]  /*20ca0*/  IMAD.WIDE.U32 R6, P0, R49, R53, R6 ;  /* 0x0000003531067225 */ /* 0x000fc80007800006 */
[----:B------:R-:W-:Y:S01]  /*20cb0*/  IMAD.WIDE.U32.X R10, R51, R53, R10, P4 ;  /* 0x00000035330a7225 */ /* 0x000fe200020e040a */
[----:B------:R-:W-:-:S03]  /*20cc0*/  IADD3 R6, P1, PT, R69, R6, RZ ;  /* 0x0000000645067210 */ /* 0x000fc60007f3e0ff */
[----:B------:R-:W-:Y:S01]  /*20cd0*/  IMAD.X R9, RZ, RZ, RZ, P2 ;  /* 0x000000ffff097224 */ /* 0x000fe200010e06ff */
[----:B------:R-:W-:Y:S01]  /*20ce0*/  IADD3 R10, P4, P5, R68, R10, R3 ;  /* 0x0000000a440a7210 */ /* 0x000fe20007d9e003 */
[----:B------:R-:W-:-:S03]  /*20cf0*/  IMAD.WIDE.U32 R62, R51, R54, RZ ;  /* 0x00000036333e7225 */ /* 0x000fc600078e00ff */
[----:B------:R-:W-:Y:S01]  /*20d00*/  IADD3.X R11, PT, PT, R6, R11, RZ, P4, P5 ;  /* 0x0000000b060b7210 */ /* 0x000fe200027ea4ff */
[----:B------:R-:W-:Y:S01]  /*20d10*/  IMAD.WIDE.U32 R20, R53, R49, RZ ;  /* 0x0000003135147225 */ /* 0x000fe200078e00ff */
[----:B------:R-:W-:-:S03]  /*20d20*/  IADD3 R65, P4, PT, R5, R8, RZ ;  /* 0x0000000805417210 */ /* 0x000fc60007f9e0ff */
[----:B------:R-:W-:Y:S01]  /*20d30*/  IMAD.MOV.U32 R8, RZ, RZ, R13 ;  /* 0x000000ffff087224 */ /* 0x000fe200078e000d */
[----:B------:R-:W-:Y:S01]  /*20d40*/  ISETP.GE.U32.AND P2, PT, R65, R5, PT ;  /* 0x000000054100720c */ /* 0x000fe20003f46070 */
[----:B------:R-:W-:Y:S02]  /*20d50*/  IMAD.X R64, R55, 0x1, R64, P4 ;  /* 0x0000000137407824 */ /* 0x000fe400020e0640 */
[----:B------:R-:W-:-:S03]  /*20d60*/  IMAD.WIDE.U32.X R8, R51, R53, R8, P3 ;  /* 0x0000003533087225 */ /* 0x000fc600018e0408 */
[----:B------:R-:W-:Y:S01]  /*20d70*/  ISETP.GE.U32.AND.EX P4, PT, R64, R55, PT, P2 ;  /* 0x000000374000720c */ /* 0x000fe20003f86120 */
[----:B------:R-:W-:-:S03]  /*20d80*/  IMAD.WIDE.U32 R62, P2, R54, R51, R62 ;  /* 0x00000033363e7225 */ /* 0x000fc6000784003e */
[----:B------:R-:W-:Y:S01]  /*20d90*/  SEL R3, RZ, 0x1, P4 ;  /* 0x00000001ff037807 */ /* 0x000fe20002000000 */
[----:B------:R-:W-:-:S04]  /*20da0*/  IMAD.WIDE.U32 R12, R54, R54, R10 ;  /* 0x00000036360c7225 */ /* 0x000fc800078e000a */
[----:B------:R-:W-:Y:S01]  /*20db0*/  IMAD.IADD R13, R62, 0x1, R13 ;  /* 0x000000013e0d7824 */ /* 0x000fe200078e020d */
[----:B------:R-:W-:Y:S01]  /*20dc0*/  IADD3 R3, P3, P4, R12, R8, R3 ;  /* 0x000000080c037210 */ /* 0x000fe20007c7e003 */
[----:B------:R-:W-:-:S03]  /*20dd0*/  IMAD.WIDE.U32 R60, R56, R49, RZ ;  /* 0x00000031383c7225 */ /* 0x000fc600078e00ff */
[----:B------:R-:W-:Y:S01]  /*20de0*/  IADD3.X R5, PT, PT, R13, R9, RZ, P3, P4 ;  /* 0x000000090d057210 */ /* 0x000fe20001fe84ff */
[----:B------:R-:W-:Y:S01]  /*20df0*/  IMAD.WIDE.U32 R20, P4, R52, R56, R20 ;  /* 0x0000003834147225 */ /* 0x000fe20007880014 */
[----:B------:R-:W-:-:S03]  /*20e00*/  ISETP.GE.U32.AND P3, PT, R10, R68, PT ;  /* 0x000000440a00720c */ /* 0x000fc60003f66070 */
[----:B------:R-:W-:Y:S01]  /*20e10*/  IMAD.X R15, RZ, RZ, RZ, P4 ;  /* 0x000000ffff0f7224 */ /* 0x000fe200020e06ff */
[----:B------:R-:W-:Y:S01]  /*20e20*/  ISETP.GE.U32.AND.EX P3, PT, R11, R6, PT, P3 ;  /* 0x000000060b00720c */ /* 0x000fe20003f66130 */
[----:B------:R-:W-:Y:S01]  /*20e30*/  IMAD.WIDE.U32 R8, R50, R56, RZ ;  /* 0x0000003832087225 */ /* 0x000fe200078e00ff */
[----:B------:R-:W-:-:S03]  /*20e40*/  IADD3 RZ, P4, PT, R61, R20, RZ ;  /* 0x000000143dff7210 */ /* 0x000fc60007f9e0ff */
[----:B------:R-:W-:Y:S01]  /*20e50*/  IMAD.MOV.U32 R14, RZ, RZ, R21 ;  /* 0x000000ffff0e7224 */ /* 0x000fe200078e0015 */
[----:B------:R-:W-:Y:S01]  /*20e60*/  SEL R21, RZ, 0x1, P3 ;  /* 0x00000001ff157807 */ /* 0x000fe20001800000 */
[----:B------:R-:W-:-:S04]  /*20e70*/  IMAD.WIDE.U32 R60, R47, R56, RZ ;  /* 0x000000382f3c7225 */ /* 0x000fc800078e00ff */
[----:B------:R-:W-:-:S04]  /*20e80*/  IMAD.WIDE.U32 R8, P3, R47, R53, R8 ;  /* 0x000000352f087225 */ /* 0x000fc80007860008 */
[----:B------:R-:W-:Y:S01]  /*20e90*/  IMAD.WIDE.U32.X R14, R52, R53, R14, P4 ;  /* 0x00000035340e7225 */ /* 0x000fe200020e040e */
[----:B------:R-:W-:-:S03]  /*20ea0*/  IADD3 R0, P4, PT, R61, R8, RZ ;  /* 0x000000083d007210 */ /* 0x000fc60007f9e0ff */
[----:B------:R-:W-:Y:S01]  /*20eb0*/  IMAD.WIDE.U32 R66, R54, R54, RZ ;  /* 0x0000003636427225 */ /* 0x000fe200078e00ff */
[----:B------:R-:W-:-:S03]  /*20ec0*/  IADD3 R20, P5, P6, R60, R14, R21 ;  /* 0x0000000e3c147210 */ /* 0x000fc60007ebe015 */
[----:B------:R-:W-:Y:S01]  /*20ed0*/  IMAD.MOV.U32 R14, RZ, RZ, R63 ;  /* 0x000000ffff0e7224 */ /* 0x000fe200078e003f */
[----:B------:R-:W-:Y:S01]  /*20ee0*/  IADD3.X R21, PT, PT, R0, R15, RZ, P5, P6 ;  /* 0x0000000f00157210 */ /* 0x000fe20002fec4ff */
[----:B------:R-:W-:Y:S01]  /*20ef0*/  IMAD.X R15, RZ, RZ, RZ, P2 ;  /* 0x000000ffff0f7224 */ /* 0x000fe200010e06ff */
[----:B------:R-:W-:Y:S01]  /*20f00*/  IADD3 RZ, P2, PT, R67, R62, RZ ;  /* 0x0000003e43ff7210 */ /* 0x000fe20007f5e0ff */
[----:B------:R-:W-:-:S04]  /*20f10*/  IMAD.WIDE.U32 R62, R56, R47, RZ ;  /* 0x0000002f383e7225 */ /* 0x000fc800078e00ff */
[----:B------:R-:W-:Y:S01]  /*20f20*/  IMAD.WIDE.U32.X R14, R51, R51, R14, P2 ;  /* 0x00000033330e7225 */ /* 0x000fe200010e040e */
[----:B------:R-:W-:-:S03]  /*20f30*/  ISETP.GE.U32.AND P2, PT, R12, R10, PT ;  /* 0x0000000a0c00720c */ /* 0x000fc60003f46070 */
[----:B------:R-:W-:Y:S01]  /*20f40*/  IMAD.WIDE.U32 R66, R52, R54, RZ ;  /* 0x0000003634427225 */ /* 0x000fe200078e00ff */
[----:B------:R-:W-:-:S03]  /*20f50*/  ISETP.GE.U32.AND.EX P2, PT, R13, R11, PT, P2 ;  /* 0x0000000b0d00720c */ /* 0x000fc60003f46120 */
[----:B------:R-:W-:Y:S01]  /*20f60*/  IMAD.WIDE.U32 R10, R51, R49, RZ ;  /* 0x00000031330a7225 */ /* 0x000fe200078e00ff */
[----:B------:R-:W-:Y:S02]  /*20f70*/  SEL R8, RZ, 0x1, P2 ;  /* 0x00000001ff087807 */ /* 0x000fe40001000000 */
[----:B------:R-:W-:Y:S01]  /*20f80*/  ISETP.GE.U32.AND P2, PT, R3, R12, PT ;  /* 0x0000000c0300720c */ /* 0x000fe20003f46070 */
[----:B------:R-:W-:-:S03]  /*20f90*/  IMAD.WIDE.U32 R74, R50, R54, RZ ;  /* 0x00000036324a7225 */ /* 0x000fc600078e00ff */
[----:B------:R-:W-:Y:S01]  /*20fa0*/  ISETP.GE.U32.AND.EX P2, PT, R5, R13, PT, P2 ;  /* 0x0000000d0500720c */ /* 0x000fe20003f46120 */
[----:B------:R-:W-:-:S03]  /*20fb0*/  IMAD.WIDE.U32 R72, R52, R49, RZ ;  /* 0x0000003134487225 */ /* 0x000fc600078e00ff */
[----:B------:R-:W-:Y:S01]  /*20fc0*/  SEL R55, RZ, 0x1, P2 ;  /* 0x00000001ff377807 */ /* 0x000fe20001000000 */
[----:B------:R-:W-:-:S03]  /*20fd0*/  IMAD.WIDE.U32 R78, R51, R47, RZ ;  /* 0x0000002f334e7225 */ /* 0x000fc600078e00ff */
[----:B------:R-:W-:-:S04]  /*20fe0*/  IADD3 R55, P2, P5, R55, R14, R8 ;  /* 0x0000000e37377210 */ /* 0x000fc80007d5e008 */
[----:B------:R-:W-:Y:S01]  /*20ff0*/  IADD3.X R8, PT, PT, RZ, R15, RZ, P2, P5 ;  /* 0x0000000fff087210 */ /* 0x000fe200017ea4ff */
[----:B------:R-:W-:-:S04]  /*21000*/  IMAD.WIDE.U32 R10, P2, R54, R52, R10 ;  /* 0x00000034360a7225 */ /* 0x000fc8000784000a */
[----:B------:R-:W-:-:S04]  /*21010*/  IMAD.WIDE.U32 R14, R54, R49, RZ ;  /* 0x00000031360e7225 */ /* 0x000fc800078e00ff */
[----:B------:R-:W-:Y:S01]  /*21020*/  IMAD.X R13, RZ, RZ, RZ, P2 ;  /* 0x000000ffff0d7224 */ /* 0x000fe200010e06ff */
[----:B------:R-:W-:Y:S01]  /*21030*/  IADD3 RZ, P2, PT, R15, R10, RZ ;  /* 0x0000000a0fff7210 */ /* 0x000fe20007f5e0ff */
[----:B------:R-:W-:Y:S02]  /*21040*/  IMAD.MOV.U32 R12, RZ, RZ, R11 ;  /* 0x000000ffff0c7224 */ /* 0x000fe400078e000b */
[----:B------:R-:W-:-:S04]  /*21050*/  IMAD.WIDE.U32 R14, R53, R47, RZ ;  /* 0x0000002f350e7225 */ /* 0x000fc800078e00ff */
[----:B------:R-:W-:Y:S01]  /*21060*/  IMAD.WIDE.U32.X R12, R51, R52, R12, P2 ;  /* 0x00000034330c7225 */ /* 0x000fe200010e040c */
[----:B------:R-:W-:-:S04]  /*21070*/  ISETP.GE.U32.AND P2, PT, R20, R60, PT ;  /* 0x0000003c1400720c */ /* 0x000fc80003f46070 */
[----:B------:R-:W-:-:S04]  /*21080*/  ISETP.GE.U32.AND.EX P2, PT, R21, R0, PT, P2 ;  /* 0x000000001500720c */ /* 0x000fc80003f46120 */
[----:B------:R-:W-:Y:S01]  /*21090*/  SEL R57, RZ, 0x1, P2 ;  /* 0x00000001ff397807 */ /* 0x000fe20001000000 */
[----:B------:R-:W-:-:S04]  /*210a0*/  IMAD.WIDE.U32 R14, P2, R50, R56, R14 ;  /* 0x00000038320e7225 */ /* 0x000fc8000784000e */
[----:B------:R-:W-:Y:S01]  /*210b0*/  IMAD.X R11, RZ, RZ, RZ, P2 ;  /* 0x000000ffff0b7224 */ /* 0x000fe200010e06ff */
[----:B------:R-:W-:Y:S01]  /*210c0*/  IADD3 RZ, P2, PT, R63, R14, RZ ;  /* 0x0000000e3fff7210 */ /* 0x000fe20007f5e0ff */
[----:B------:R-:W-:Y:S02]  /*210d0*/  IMAD.MOV.U32 R10, RZ, RZ, R15 ;  /* 0x000000ffff0a7224 */ /* 0x000fe400078e000f */
[----:B------:R-:W-:-:S04]  /*210e0*/  IMAD.WIDE.U32 R62, R54, R49, R20 ;  /* 0x00000031363e7225 */ /* 0x000fc800078e0014 */
[----:B------:R-:W-:Y:S01]  /*210f0*/  IMAD.WIDE.U32.X R10, R50, R53, R10, P2 ;  /* 0x00000035320a7225 */ /* 0x000fe200010e040a */
[----:B------:R-:W-:Y:S02]  /*21100*/  IADD3 R14, P5, PT, R55, R62, RZ ;  /* 0x0000003e370e7210 */ /* 0x000fe40007fbe0ff */
[----:B------:R-:W-:-:S05]  /*21110*/  IADD3 R10, P2, PT, R57, R10, RZ ;  /* 0x0000000a390a7210 */ /* 0x000fca0007f5e0ff */
[----:B------:R-:W-:Y:S02]  /*21120*/  IMAD.X R11, RZ, RZ, R11, P2 ;  /* 0x000000ffff0b7224 */ /* 0x000fe400010e060b */
[----:B------:R-:W-:-:S04]  /*21130*/  IMAD.WIDE.U32 R66, P2, R51, R49, R66 ;  /* 0x0000003133427225 */ /* 0x000fc80007840042 */
[----:B------:R-:W-:-:S04]  /*21140*/  IMAD.IADD R57, R63, 0x1, R66 ;  /* 0x000000013f397824 */ /* 0x000fc800078e0242 */
[----:B------:R-:W-:Y:S01]  /*21150*/  IMAD.X R15, R57, 0x1, R8, P5 ;  /* 0x00000001390f7824 */ /* 0x000fe200028e0608 */
[----:B------:R-:W-:Y:S01]  /*21160*/  ISETP.GE.U32.AND P5, PT, R62, R20, PT ;  /* 0x000000143e00720c */ /* 0x000fe20003fa6070 */
[----:B------:R-:W-:-:S03]  /*21170*/  IMAD.MOV.U32 R20, RZ, RZ, R7 ;  /* 0x000000ffff147224 */ /* 0x000fc600078e0007 */
[----:B------:R-:W-:Y:S01]  /*21180*/  ISETP.GE.U32.AND.EX P5, PT, R57, R21, PT, P5 ;  /* 0x000000153900720c */ /* 0x000fe20003fa6150 */
[----:B------:R-:W-:Y:S01]  /*21190*/  IMAD.X R21, RZ, RZ, RZ, P0 ;  /* 0x000000ffff157224 */ /* 0x000fe200000e06ff */
[----:B------:R-:W-:Y:S01]  /*211a0*/  IADD3 R63, P0, PT, R3, R68, RZ ;  /* 0x00000044033f7210 */ /* 0x000fe20007f1e0ff */
[----:B------:R-:W-:Y:S01]  /*211b0*/  IMAD.WIDE.U32 R68, R49, R54, RZ ;  /* 0x0000003631447225 */ /* 0x000fe200078e00ff */
[----:B------:R-:W-:Y:S02]  /*211c0*/  SEL R8, RZ, 0x1, P5 ;  /* 0x00000001ff087807 */ /* 0x000fe40002800000 */
[----:B------:R-:W-:Y:S01]  /*211d0*/  ISETP.GE.U32.AND P5, PT, R14, R62, PT ;  /* 0x0000003e0e00720c */ /* 0x000fe20003fa6070 */
[----:B------:R-:W-:Y:S01]  /*211e0*/  IMAD.X R62, R5, 0x1, R6, P0 ;  /* 0x00000001053e7824 */ /* 0x000fe200000e0606 */
[----:B------:R-:W-:Y:S01]  /*211f0*/  ISETP.GE.U32.AND P0, PT, R63, R3, PT ;  /* 0x000000033f00720c */ /* 0x000fe20003f06070 */
[----:B------:R-:W-:Y:S01]  /*21200*/  IMAD.WIDE.U32.X R20, R52, R53, R20, P1 ;  /* 0x0000003534147225 */ /* 0x000fe200008e0414 */
[----:B------:R-:W-:-:S02]  /*21210*/  ISETP.GE.U32.AND.EX P5, PT, R15, R57, PT, P5 ;  /* 0x000000390f00720c */ /* 0x000fc40003fa6150 */
[----:B------:R-:W-:Y:S01]  /*21220*/  ISETP.GE.U32.AND.EX P0, PT, R62, R5, PT, P0 ;  /* 0x000000053e00720c */ /* 0x000fe20003f06100 */
[----:B------:R-:W-:Y:S01]  /*21230*/  IMAD.WIDE.U32 R6, R54, R49, R14 ;  /* 0x0000003136067225 */ /* 0x000fe200078e000e */
[----:B------:R-:W-:Y:S02]  /*21240*/  SEL R57, RZ, 0x1, P5 ;  /* 0x00000001ff397807 */ /* 0x000fe40002800000 */
[----:B------:R-:W-:Y:S01]  /*21250*/  SEL R5, RZ, 0x1, P0 ;  /* 0x00000001ff057807 */ /* 0x000fe20000000000 */
[----:B------:R-:W-:Y:S01]  /*21260*/  IMAD.IADD R3, R66, 0x1, R7 ;  /* 0x0000000142037824 */ /* 0x000fe200078e0207 */
[----:B------:R-:W-:Y:S01]  /*21270*/  IADD3 R57, P0, P1, R57, R12, R8 ;  /* 0x0000000c39397210 */ /* 0x000fe2000791e008 */
[----:B------:R-:W-:-:S03]  /*21280*/  IMAD.MOV.U32 R12, RZ, RZ, R67 ;  /* 0x000000ffff0c7224 */ /* 0x000fc600078e0043 */
[----:B------:R-:W-:Y:S01]  /*21290*/  IADD3.X R68, PT, PT, RZ, R13, RZ, P0, P1 ;  /* 0x0000000dff447210 */ /* 0x000fe200007e24ff */
[----:B------:R-:W-:Y:S01]  /*212a0*/  IMAD.X R13, RZ, RZ, RZ, P2 ;  /* 0x000000ffff0d7224 */ /* 0x000fe200010e06ff */
[----:B------:R-:W-:Y:S02]  /*212b0*/  IADD3 R5, P0, P2, R6, R20, R5 ;  /* 0x0000001406057210 */ /* 0x000fe40007a1e005 */
[----:B------:R-:W-:Y:S01]  /*212c0*/  IADD3 RZ, P1, PT, R66, R69, RZ ;  /* 0x0000004542ff7210 */ /* 0x000fe20007f3e0ff */
[----:B------:R-:W-:Y:S01]  /*212d0*/  IMAD.X R69, RZ, RZ, RZ, P3 ;  /* 0x000000ffff457224 */ /* 0x000fe200018e06ff */
[----:B------:R-:W-:Y:S02]  /*212e0*/  IADD3.X R55, PT, PT, R3, R21, RZ, P0, P2 ;  /* 0x0000001503377210 */ /* 0x000fe400007e44ff */
[----:B------:R-:W-:Y:S02]  /*212f0*/  ISETP.GE.U32.AND P2, PT, R6, R14, PT ;  /* 0x0000000e0600720c */ /* 0x000fe40003f46070 */
[----:B------:R-:W-:Y:S01]  /*21300*/  ISETP.GE.U32.AND P0, PT, R5, R6, PT ;  /* 0x000000060500720c */ /* 0x000fe20003f06070 */
[----:B------:R-:W-:Y:S01]  /*21310*/  IMAD.WIDE.U32.X R6, R51, R52, R12, P1 ;  /* 0x0000003433067225 */ /* 0x000fe200008e040c */
[----:B------:R-:W-:-:S02]  /*21320*/  ISETP.GE.U32.AND.EX P2, PT, R3, R15, PT, P2 ;  /* 0x0000000f0300720c */ /* 0x000fc40003f46120 */
[----:B------:R-:W-:Y:S01]  /*21330*/  ISETP.GE.U32.AND.EX P0, PT, R55, R3, PT, P0 ;  /* 0x000000033700720c */ /* 0x000fe20003f06100 */
[-C--:B------:R-:W-:Y:S01]  /*21340*/  IMAD.WIDE.U32 R12, R54, R47.reuse, R10 ;  /* 0x0000002f360c7225 */ /* 0x080fe200078e000a */
[----:B------:R-:W-:Y:S02]  /*21350*/  SEL R8, RZ, 0x1, P2 ;  /* 0x00000001ff087807 */ /* 0x000fe40001000000 */
[----:B------:R-:W-:Y:S01]  /*21360*/  SEL R3, RZ, 0x1, P0 ;  /* 0x00000001ff037807 */ /* 0x000fe20000000000 */
[----:B------:R-:W-:Y:S01]  /*21370*/  IMAD.WIDE.U32 R74, P1, R51, R47, R74 ;  /* 0x0000002f334a7225 */ /* 0x000fe2000782004a */
[----:B------:R-:W-:-:S03]  /*21380*/  IADD3 R14, P2, PT, R57, R12, RZ ;  /* 0x0000000c390e7210 */ /* 0x000fc60007f5e0ff */
[----:B------:R-:W-:-:S04]  /*21390*/  IMAD.IADD R13, R13, 0x1, R74 ;  /* 0x000000010d0d7824 */ /* 0x000fc800078e024a */
[----:B------:R-:W-:Y:S01]  /*213a0*/  IMAD.X R15, R13, 0x1, R68, P2 ;  /* 0x000000010d0f7824 */ /* 0x000fe200010e0644 */
[----:B------:R-:W-:Y:S01]  /*213b0*/  IADD3 R3, P0, P2, R3, R6, R8 ;  /* 0x0000000603037210 */ /* 0x000fe20007a1e008 */
[----:B------:R-:W-:Y:S02]  /*213c0*/  IMAD.MOV.U32 R68, RZ, RZ, R9 ;  /* 0x000000ffff447224 */ /* 0x000fe400078e0009 */
[----:B------:R-:W-:Y:S01]  /*213d0*/  IMAD.WIDE.U32 R20, R49, R49, R14 ;  /* 0x0000003131147225 */ /* 0x000fe200078e000e */
[----:B------:R-:W-:-:S03]  /*213e0*/  IADD3.X R8, PT, PT, RZ, R7, RZ, P0, P2 ;  /* 0x00000007ff087210 */ /* 0x000fc600007e44ff */
[----:B------:R-:W-:Y:S01]  /*213f0*/  IMAD.WIDE.U32 R72, P0, R49, R52, R72 ;  /* 0x0000003431487225 */ /* 0x000fe20007800048 */
[----:B------:R-:W-:-:S03]  /*21400*/  IADD3 R6, P2, PT, R3, R20, RZ ;  /* 0x0000001403067210 */ /* 0x000fc60007f5e0ff */
[----:B------:R-:W-:Y:S02]  /*21410*/  IMAD.IADD R3, R72, 0x1, R21 ;  /* 0x0000000148037824 */ /* 0x000fe400078e0215 */
[----:B------:R-:W-:-:S04]  /*21420*/  IMAD.WIDE.U32.X R68, R50, R53, R68, P4 ;  /* 0x0000003532447225 */ /* 0x000fc800020e0444 */
[----:B------:R-:W-:Y:S01]  /*21430*/  IMAD.X R7, R3, 0x1, R8, P2 ;  /* 0x0000000103077824 */ /* 0x000fe200010e0608 */
[----:B------:R-:W-:Y:S01]  /*21440*/  IADD3 R61, P2, PT, R5, R60, RZ ;  /* 0x0000003c053d7210 */ /* 0x000fe20007f5e0ff */
[----:B------:R-:W-:-:S03]  /*21450*/  IMAD.WIDE.U32 R8, R54, R47, R6 ;  /* 0x0000002f36087225 */ /* 0x000fc600078e0006 */
[----:B------:R-:W-:Y:S01]  /*21460*/  ISETP.GE.U32.AND P3, PT, R61, R5, PT ;  /* 0x000000053d00720c */ /* 0x000fe20003f66070 */
[----:B------:R-:W-:Y:S01]  /*21470*/  IMAD.X R60, R55, 0x1, R0, P2 ;  /* 0x00000001373c7824 */ /* 0x000fe200010e0600 */
[----:B------:R-:W-:Y:S01]  /*21480*/  ISETP.GE.U32.AND P2, PT, R12, R10, PT ;  /* 0x0000000a0c00720c */ /* 0x000fe20003f46070 */
[----:B------:R-:W-:-:S03]  /*21490*/  IMAD.IADD R5, R74, 0x1, R9 ;  /* 0x000000014a057824 */ /* 0x000fc600078e0209 */
[----:B------:R-:W-:Y:S02]  /*214a0*/  ISETP.GE.U32.AND.EX P3, PT, R60, R55, PT, P3 ;  /* 0x000000373c00720c */ /* 0x000fe40003f66130 */
[----:B------:R-:W-:Y:S01]  /*214b0*/  ISETP.GE.U32.AND.EX P2, PT, R13, R11, PT, P2 ;  /* 0x0000000b0d00720c */ /* 0x000fe20003f46120 */
[----:B------:R-:W-:Y:S01]  /*214c0*/  IMAD.WIDE.U32 R10, R54, R47, RZ ;  /* 0x0000002f360a7225 */ /* 0x000fe200078e00ff */
[----:B------:R-:W-:Y:S02]  /*214d0*/  SEL R67, RZ, 0x1, P3 ;  /* 0x00000001ff437807 */ /* 0x000fe40001800000 */
[----:B------:R-:W-:Y:S02]  /*214e0*/  SEL R0, RZ, 0x1, P2 ;  /* 0x00000001ff007807 */ /* 0x000fe40001000000 */
[----:B------:R-:W-:Y:S01]  /*214f0*/  IADD3 R67, P3, P4, R8, R68, R67 ;  /* 0x0000004408437210 */ /* 0x000fe20007c7e043 */
[----:B------:R-:W-:-:S03]  /*21500*/  IMAD.MOV.U32 R68, RZ, RZ, R73 ;  /* 0x000000ffff447224 */ /* 0x000fc600078e0049 */
[----:B------:R-:W-:Y:S01]  /*21510*/  IADD3.X R66, PT, PT, R5, R69, RZ, P3, P4 ;  /* 0x0000004505427210 */ /* 0x000fe20001fe84ff */
[----:B------:R-:W-:Y:S01]  /*21520*/  IMAD.WIDE.U32 R78, P4, R54, R50, R78 ;  /* 0x00000032364e7225 */ /* 0x000fe2000788004e */
[----:B------:R-:W-:-:S03]  /*21530*/  ISETP.GE.U32.AND P3, PT, R14, R12, PT ;  /* 0x0000000c0e00720c */ /* 0x000fc60003f66070 */
[----:B------:R-:W-:Y:S01]  /*21540*/  IMAD.X R77, RZ, RZ, RZ, P4 ;  /* 0x000000ffff4d7224 */ /* 0x000fe200020e06ff */
[----:B------:R-:W-:Y:S01]  /*21550*/  IADD3 RZ, P2, PT, R11, R78, RZ ;  /* 0x0000004e0bff7210 */ /* 0x000fe20007f5e0ff */
[----:B------:R-:W-:Y:S01]  /*21560*/  IMAD.WIDE.U32 R10, R49, R49, RZ ;  /* 0x00000031310a7225 */ /* 0x000fe200078e00ff */
[----:B------:R-:W-:-:S03]  /*21570*/  ISETP.GE.U32.AND.EX P3, PT, R15, R13, PT, P3 ;  /* 0x0000000d0f00720c */ /* 0x000fc60003f66130 */
[----:B------:R-:W-:Y:S01]  /*21580*/  IMAD.MOV.U32 R76, RZ, RZ, R79 ;  /* 0x000000ffff4c7224 */ /* 0x000fe200078e004f */
[----:B------:R-:W-:Y:S01]  /*21590*/  IADD3 RZ, P4, PT, R11, R72, RZ ;  /* 0x000000480bff7210 */ /* 0x000fe20007f9e0ff */
[----:B------:R-:W-:Y:S01]  /*215a0*/  IMAD.X R69, RZ, RZ, RZ, P0 ;  /* 0x000000ffff457224 */ /* 0x000fe200000e06ff */
[----:B------:R-:W-:Y:S01]  /*215b0*/  SEL R9, RZ, 0x1, P3 ;  /* 0x00000001ff097807 */ /* 0x000fe20001800000 */
[----:B------:R-:W-:Y:S01]  /*215c0*/  IMAD.WIDE.U32 R12, R47, R54, RZ ;  /* 0x000000362f0c7225 */ /* 0x000fe200078e00ff */
[----:B------:R-:W-:Y:S02]  /*215d0*/  ISETP.GE.U32.AND P0, PT, R20, R14, PT ;  /* 0x0000000e1400720c */ /* 0x000fe40003f06070 */
[----:B------:R-:W-:Y:S01]  /*215e0*/  ISETP.GE.U32.AND P3, PT, R6, R20, PT ;  /* 0x000000140600720c */ /* 0x000fe20003f66070 */
[----:B------:R-:W-:Y:S01]  /*215f0*/  IMAD.WIDE.U32.X R76, R51, R50, R76, P2 ;  /* 0x00000032334c7225 */ /* 0x000fe200010e044c */
[----:B------:R-:W-:Y:S02]  /*21600*/  ISETP.GE.U32.AND P2, PT, R8, R6, PT ;  /* 0x000000060800720c */ /* 0x000fe40003f46070 */
[----:B------:R-:W-:Y:S01]  /*21610*/  ISETP.GE.U32.AND.EX P0, PT, R3, R15, PT, P0 ;  /* 0x0000000f0300720c */ /* 0x000fe20003f06100 */
[----:B------:R-:W-:Y:S01]  /*21620*/  IMAD.WIDE.U32.X R68, R52, R52, R68, P4 ;  /* 0x0000003434447225 */ /* 0x000fe200020e0444 */
[----:B------:R-:W-:-:S02]  /*21630*/  ISETP.GE.U32.AND.EX P3, PT, R7, R3, PT, P3 ;  /* 0x000000030700720c */ /* 0x000fc40003f66130 */
[----:B------:R-:W-:Y:S01]  /*21640*/  ISETP.GE.U32.AND P4, PT, R67, R8, PT ;  /* 0x000000084300720c */ /* 0x000fe20003f86070 */
[----:B------:R-:W-:Y:S01]  /*21650*/  IMAD.X R11, RZ, RZ, RZ, P1 ;  /* 0x000000ffff0b7224 */ /* 0x000fe200008e06ff */
[----:B------:R-:W-:Y:S01]  /*21660*/  IADD3 RZ, P1, PT, R74, R13, RZ ;  /* 0x0000000d4aff7210 */ /* 0x000fe20007f3e0ff */
[----:B------:R-:W-:Y:S01]  /*21670*/  IMAD.MOV.U32 R10, RZ, RZ, R75 ;  /* 0x000000ffff0a7224 */ /* 0x000fe200078e004b */
[----:B------:R-:W-:Y:S01]  /*21680*/  ISETP.GE.U32.AND.EX P2, PT, R5, R7, PT, P2 ;  /* 0x000000070500720c */ /* 0x000fe20003f46120 */
[----:B------:R-:W-:Y:S01]  /*21690*/  IMAD.WIDE.U32 R20, R52, R47, RZ ;  /* 0x0000002f34147225 */ /* 0x000fe200078e00ff */
[----:B------:R-:W-:Y:S02]  /*216a0*/  SEL R7, RZ, 0x1, P0 ;  /* 0x00000001ff077807 */ /* 0x000fe40000000000 */
[----:B------:R-:W-:Y:S01]  /*216b0*/  SEL R3, RZ, 0x1, P3 ;  /* 0x00000001ff037807 */ /* 0x000fe20001800000 */
[----:B------:R-:W-:Y:S01]  /*216c0*/  IMAD.WIDE.U32.X R10, R51, R50, R10, P1 ;  /* 0x00000032330a7225 */ /* 0x000fe200008e040a */
[----:B------:R-:W-:-:S02]  /*216d0*/  IADD3 R6, P3, P0, R9, R76, R0 ;  /* 0x0000004c09067210 */ /* 0x000fc4000787e000 */
[----:B------:R-:W-:Y:S01]  /*216e0*/  ISETP.GE.U32.AND.EX P4, PT, R66, R5, PT, P4 ;  /* 0x000000054200720c */ /* 0x000fe20003f86140 */
[----:B------:R-:W-:Y:S01]  /*216f0*/  IMAD.WIDE.U32 R8, R50, R49, RZ ;  /* 0x0000003132087225 */ /* 0x000fe200078e00ff */
[----:B------:R-:W-:Y:S02]  /*21700*/  SEL R0, RZ, 0x1, P2 ;  /* 0x00000001ff007807 */ /* 0x000fe40001000000 */
[----:B------:R-:W-:Y:S02]  /*21710*/  IADD3 R5, P1, P2, R3, R68, R7 ;  /* 0x0000004403057210 */ /* 0x000fe40007a3e007 */
[----:B------:R-:W-:Y:S01]  /*21720*/  SEL R3, RZ, 0x1, P4 ;  /* 0x00000001ff037807 */ /* 0x000fe20002000000 */
[----:B------:R-:W-:Y:S01]  /*21730*/  IMAD.WIDE.U32 R20, P4, R49, R50, R20 ;  /* 0x0000003231147225 */ /* 0x000fe20007880014 */
[----:B------:R-:W-:Y:S02]  /*21740*/  IADD3.X R7, PT, PT, RZ, R77, RZ, P3, P0 ;  /* 0x0000004dff077210 */ /* 0x000fe40001fe04ff */
[----:B------:R-:W-:Y:S01]  /*21750*/  IADD3.X R68, PT, PT, RZ, R69, RZ, P1, P2 ;  /* 0x00000045ff447210 */ /* 0x000fe20000fe44ff */
[----:B------:R-:W-:Y:S01]  /*21760*/  IMAD.WIDE.U32 R8, P1, R52, R47, R8 ;  /* 0x0000002f34087225 */ /* 0x000fe20007820008 */
[----:B------:R-:W-:-:S02]  /*21770*/  IADD3 R69, P0, P3, R3, R10, R0 ;  /* 0x0000000a03457210 */ /* 0x000fc40007b1e000 */
[C---:B------:R-:W-:Y:S01]  /*21780*/  LOP3.LUT P2, RZ, R49.reuse, R56, R54, 0xfe, !PT ;  /* 0x0000003831ff7212 */ /* 0x040fe2000784fe36 */
[----:B------:R-:W-:Y:S01]  /*21790*/  IMAD.WIDE.U32 R12, R49, R47, R6 ;  /* 0x0000002f310c7225 */ /* 0x000fe200078e0006 */
[----:B------:R-:W-:-:S03]  /*217a0*/  IADD3.X R0, PT, PT, RZ, R11, RZ, P0, P3 ;  /* 0x0000000bff007210 */ /* 0x000fc600007e64ff */
[----:B------:R-:W-:Y:S01]  /*217b0*/  IMAD.WIDE.U32 R10, R49, R47, RZ ;  /* 0x0000002f310a7225 */ /* 0x000fe200078e00ff */
[----:B------:R-:W-:Y:S02]  /*217c0*/  IADD3 R10, P3, PT, R5, R12, RZ ;  /* 0x0000000c050a7210 */ /* 0x000fe40007f7e0ff */
[----:B------:R-:W-:Y:S01]  /*217d0*/  ISETP.GE.U32.AND P0, PT, R12, R6, PT ;  /* 0x000000060c00720c */ /* 0x000fe20003f06070 */
[----:B------:R-:W-:Y:S02]  /*217e0*/  IMAD.IADD R3, R13, 0x1, R8 ;  /* 0x000000010d037824 */ /* 0x000fe400078e0208 */
[----:B------:R-:W-:Y:S01]  /*217f0*/  IMAD.X R13, RZ, RZ, RZ, P1 ;  /* 0x000000ffff0d7224 */ /* 0x000fe200008e06ff */
[----:B------:R-:W-:Y:S01]  /*21800*/  IADD3 RZ, P1, PT, R11, R20, RZ ;  /* 0x000000140bff7210 */ /* 0x000fe20007f3e0ff */
[C---:B------:R-:W-:Y:S01]  /*21810*/  IMAD.X R11, R3.reuse, 0x1, R68, P3 ;  /* 0x00000001030b7824 */ /* 0x040fe200018e0644 */
[----:B------:R-:W-:Y:S01]  /*21820*/  ISETP.GE.U32.AND P3, PT, R10, R12, PT ;  /* 0x0000000c0a00720c */ /* 0x000fe20003f66070 */
[----:B------:R-:W-:Y:S01]  /*21830*/  IMAD.X R15, RZ, RZ, RZ, P4 ;  /* 0x000000ffff0f7224 */ /* 0x000fe200020e06ff */
[----:B------:R-:W-:Y:S01]  /*21840*/  ISETP.GE.U32.AND.EX P0, PT, R3, R7, PT, P0 ;  /* 0x000000070300720c */ /* 0x000fe20003f06100 */
[----:B------:R-:W-:Y:S01]  /*21850*/  IMAD.WIDE.U32 R6, R49, R47, R10 ;  /* 0x0000002f31067225 */ /* 0x000fe200078e000a */
[----:B------:R-:W-:-:S02]  /*21860*/  ISETP.GE.U32.AND.EX P4, PT, R11, R3, PT, P3 ;  /* 0x000000030b00720c */ /* 0x000fc40003f86130 */
[----:B------:R-:W-:Y:S01]  /*21870*/  SEL R20, RZ, 0x1, P0 ;  /* 0x00000001ff147807 */ /* 0x000fe20000000000 */
[----:B------:R-:W-:Y:S01]  /*21880*/  IMAD.MOV.U32 R14, RZ, RZ, R21 ;  /* 0x000000ffff0e7224 */ /* 0x000fe200078e0015 */
[----:B------:R-:W-:Y:S01]  /*21890*/  SEL R5, RZ, 0x1, P4 ;  /* 0x00000001ff057807 */ /* 0x000fe20002000000 */
[----:B------:R-:W-:Y:S01]  /*218a0*/  IMAD.IADD R3, R8, 0x1, R7 ;  /* 0x0000000108037824 */ /* 0x000fe200078e0207 */
[----:B------:R-:W-:Y:S01]  /*218b0*/  IADD3 R69, P4, PT, R69, R6, RZ ;  /* 0x0000000645457210 */ /* 0x000fe20007f9e0ff */
[----:B------:R-:W-:Y:S01]  /*218c0*/  IMAD.WIDE.U32 R56, R47, R49, RZ ;  /* 0x000000312f387225 */ /* 0x000fe200078e00ff */
[----:B------:R-:W-:-:S03]  /*218d0*/  ISETP.GE.U32.AND P0, PT, R6, R10, PT ;  /* 0x0000000a0600720c */ /* 0x000fc60003f06070 */
[----:B------:R-:W-:Y:S01]  /*218e0*/  IMAD.WIDE.U32.X R14, R52, R50, R14, P1 ;  /* 0x00000032340e7225 */ /* 0x000fe200008e040e */
[----:B------:R-:W-:Y:S02]  /*218f0*/  ISETP.GE.U32.AND P1, PT, R69, R6, PT ;  /* 0x000000064500720c */ /* 0x000fe40003f26070 */
[----:B------:R-:W-:Y:S01]  /*21900*/  IADD3 RZ, P3, PT, R8, R57, RZ ;  /* 0x0000003908ff7210 */ /* 0x000fe20007f7e0ff */
[C---:B------:R-:W-:Y:S01]  /*21910*/  IMAD.X R56, R3.reuse, 0x1, R0, P4 ;  /* 0x0000000103387824 */ /* 0x040fe200020e0600 */
[----:B------:R-:W-:Y:S01]  /*21920*/  ISETP.GE.U32.AND.EX P0, PT, R3, R11, PT, P0 ;  /* 0x0000000b0300720c */ /* 0x000fe20003f06100 */
[----:B------:R-:W-:Y:S02]  /*21930*/  IMAD.MOV.U32 R12, RZ, RZ, R9 ;  /* 0x000000ffff0c7224 */ /* 0x000fe400078e0009 */
[----:B------:R-:W-:Y:S01]  /*21940*/  IMAD.WIDE.U32 R8, R50, R47, RZ ;  /* 0x0000002f32087225 */ /* 0x000fe200078e00ff */
[----:B------:R-:W-:Y:S02]  /*21950*/  ISETP.GE.U32.AND.EX P1, PT, R56, R3, PT, P1 ;  /* 0x000000033800720c */ /* 0x000fe40003f26110 */
[----:B------:R-:W-:Y:S01]  /*21960*/  LOP3.LUT R3, R53, R51, RZ, 0xfc, !PT ;  /* 0x0000003335037212 */ /* 0x000fe200078efcff */
[----:B------:R-:W-:Y:S01]  /*21970*/  IMAD.WIDE.U32.X R12, R52, R50, R12, P3 ;  /* 0x00000032340c7225 */ /* 0x000fe200018e040c */
[----:B------:R-:W-:-:S02]  /*21980*/  IADD3 R6, P3, P4, R5, R14, R20 ;  /* 0x0000000e05067210 */ /* 0x000fc40007c7e014 */
[----:B------:R-:W-:Y:S01]  /*21990*/  SEL R5, RZ, 0x1, P1 ;  /* 0x00000001ff057807 */ /* 0x000fe20000800000 */
[----:B------:R-:W-:Y:S01]  /*219a0*/  IMAD.WIDE.U32 R8, P1, R47, R50, R8 ;  /* 0x000000322f087225 */ /* 0x000fe20007820008 */
[----:B------:R-:W-:Y:S02]  /*219b0*/  IADD3.X R7, PT, PT, RZ, R15, RZ, P3, P4 ;  /* 0x0000000fff077210 */ /* 0x000fe40001fe84ff */
[----:B------:R-:W-:Y:S01]  /*219c0*/  LOP3.LUT P2, RZ, R3, R52, RZ, 0xfc, P2 ;  /* 0x0000003403ff7212 */ /* 0x000fe2000104fcff */
[----:B------:R-:W-:Y:S01]  /*219d0*/  IMAD.X R15, RZ, RZ, RZ, P1 ;  /* 0x000000ffff0f7224 */ /* 0x000fe200008e06ff */
[C---:B------:R-:W-:Y:S01]  /*219e0*/  ISETP.EQ.U32.AND P1, PT, R47.reuse, RZ, PT ;  /* 0x000000ff2f00720c */ /* 0x040fe20003f22070 */
[CC--:B------:R-:W-:Y:S01]  /*219f0*/  IMAD.WIDE.U32 R20, R47.reuse, R47.reuse, RZ ;  /* 0x0000002f2f147225 */ /* 0x0c0fe200078e00ff */
[----:B------:R-:W-:Y:S02]  /*21a00*/  SEL R0, RZ, 0x1, P0 ;  /* 0x00000001ff007807 */ /* 0x000fe40000000000 */
[----:B------:R-:W-:Y:S01]  /*21a10*/  ISETP.EQ.U32.AND P0, PT, R54, RZ, PT ;  /* 0x000000ff3600720c */ /* 0x000fe20003f02070 */
[----:B------:R-:W-:Y:S01]  /*21a20*/  IMAD.WIDE.U32 R10, R47, R47, R6 ;  /* 0x0000002f2f0a7225 */ /* 0x000fe200078e0006 */
[----:B------:R-:W-:-:S02]  /*21a30*/  ISETP.EQ.AND.EX P2, PT, R50, -0x80000000, !P2, P1 ;  /* 0x800000003200780c */ /* 0x000fc40005742310 */
[----:B------:R-:W-:Y:S01]  /*21a40*/  IADD3 R5, P3, P4, R5, R12, R0 ;  /* 0x0000000c05057210 */ /* 0x000fe20007c7e000 */
[----:B------:R-:W-:Y:S01]  /*21a50*/  IMAD.MOV.U32 R14, RZ, RZ, R9 ;  /* 0x000000ffff0e7224 */ /* 0x000fe200078e0009 */
[----:B------:R-:W-:Y:S01]  /*21a60*/  ISETP.EQ.AND.EX P2, PT, R51, RZ, P2, P0 ;  /* 0x000000ff3300720c */ /* 0x000fe20001742300 */
[----:B------:R-:W-:Y:S01]  /*21a70*/  IMAD.IADD R53, R71, 0x1, R4 ;  /* 0x0000000147357824 */ /* 0x000fe200078e0204 */
[----:B------:R-:W-:Y:S02]  /*21a80*/  IADD3.X R47, PT, PT, RZ, R13, RZ, P3, P4 ;  /* 0x0000000dff2f7210 */ /* 0x000fe40001fe84ff */
[----:B------:R-:W-:Y:S02]  /*21a90*/  ISETP.EQ.U32.AND P0, PT, R49, RZ, PT ;  /* 0x000000ff3100720c */ /* 0x000fe40003f02070 */
[----:B------:R-:W-:Y:S01]  /*21aa0*/  IADD3 RZ, P3, PT, R21, R8, RZ ;  /* 0x0000000815ff7210 */ /* 0x000fe20007f7e0ff */
[----:B------:R-:W-:Y:S01]  /*21ab0*/  IMAD.IADD R8, R8, 0x1, R11 ;  /* 0x0000000108087824 */ /* 0x000fe200078e020b */
[----:B------:R-:W-:-:S02]  /*21ac0*/  IADD3 R54, P4, PT, R5, R10, RZ ;  /* 0x0000000a05367210 */ /* 0x000fc40007f9e0ff */
[----:B------:R-:W-:Y:S01]  /*21ad0*/  ISETP.EQ.AND.EX P0, PT, R52, RZ, P2, P0 ;  /* 0x000000ff3400720c */ /* 0x000fe20001702300 */
[----:B------:R-:W-:Y:S01]  /*21ae0*/  IMAD.WIDE.U32.X R14, R50, R50, R14, P3 ;  /* 0x00000032320e7225 */ /* 0x000fe200018e040e */
[----:B------:R-:W-:Y:S02]  /*21af0*/  ISETP.GE.U32.AND P3, PT, R10, R6, PT ;  /* 0x000000060a00720c */ /* 0x000fe40003f66070 */
[----:B------:R-:W-:Y:S01]  /*21b00*/  ISETP.EQ.AND.EX P6, PT, R50, -0x80000000, P0, P1 ;  /* 0x800000003200780c */ /* 0x000fe200007c2310 */
[----:B------:R-:W-:Y:S01]  /*21b10*/  IMAD.X R47, R8, 0x1, R47, P4 ;  /* 0x00000001082f7824 */ /* 0x000fe200020e062f */
[----:B------:R-:W-:Y:S02]  /*21b20*/  ISETP.GE.U32.AND P4, PT, R54, R10, PT ;  /* 0x0000000a3600720c */ /* 0x000fe40003f86070 */
[----:B------:R-:W-:Y:S02]  /*21b30*/  ISETP.GE.U32.AND.EX P3, PT, R8, R7, PT, P3 ;  /* 0x000000070800720c */ /* 0x000fe40003f66130 */
[----:B------:R-:W-:-:S02]  /*21b40*/  ISETP.GE.U32.AND.EX P4, PT, R47, R8, PT, P4 ;  /* 0x000000082f00720c */ /* 0x000fc40003f86140 */
[----:B------:R-:W-:Y:S02]  /*21b50*/  SEL R0, RZ, 0x1, P3 ;  /* 0x00000001ff007807 */ /* 0x000fe40001800000 */
[----:B------:R-:W-:Y:S02]  /*21b60*/  SEL R49, RZ, 0x1, P4 ;  /* 0x00000001ff317807 */ /* 0x000fe40002000000 */
        /* <DEDUP_REMOVED lines=12> */
.L_x_226:
        /* <DEDUP_REMOVED lines=30> */
.L_x_225:
[----:B------:R-:W-:Y:S05]  /*21e10*/  BSYNC.RECONVERGENT B6 ;  /* 0x0000000000067941 */ /* 0x000fea0003800200 */
.L_x_224:
[----:B------:R-:W-:Y:S01]  /*21e20*/  IMAD.WIDE.U32 R76, R66, 0x3d1, RZ ;  /* 0x000003d1424c7825 */ /* 0x000fe200078e00ff */
[----:B------:R-:W-:Y:S03]  /*21e30*/  BSSY.RECONVERGENT B6, `(.L_x_227) ;  /* 0x0000080000067945 */ /* 0x000fe60003800200 */
        /* <DEDUP_REMOVED lines=10> */
[----:B------:R-:W-:Y:S01]  /*21ee0*/  IMAD.IADD R76, R83, 0x1, R76 ;  /* 0x00000001534c7824 */ /* 0x000fe200078e024c */
[----:B------:R-:W-:Y:S01]  /*21ef0*/  IADD3 R3, P2, PT, R9, R4, RZ ;  /* 0x0000000409037210 */ /* 0x000fe20007f5e0ff */
[----:B------:R-:W-:Y:S01]  /*21f00*/  IMAD.X R9, RZ, RZ, RZ, P0 ;  /* 0x000000ffff097224 */ /* 0x000fe200000e06ff */
[----:B------:R-:W-:Y:S01]  /*21f10*/  ISETP.GE.U32.AND P0, PT, R75, R8, PT ;  /* 0x000000084b00720c */ /* 0x000fe20003f06070 */
[----:B------:R-:W-:Y:S02]  /*21f20*/  IMAD.MOV.U32 R8, RZ, RZ, R5 ;  /* 0x000000ffff087224 */ /* 0x000fe400078e0005 */
[----:B------:R-:W-:Y:S02]  /*21f30*/  IMAD.X R74, R3, 0x1, R7, P1 ;  /* 0x00000001034a7824 */ /* 0x000fe400008e0607 */
[----:B------:R-:W-:-:S03]  /*21f40*/  IMAD.WIDE.U32 R6, R47, 0x3d1, RZ ;  /* 0x000003d12f067825 */ /* 0x000fc600078e00ff */
[----:B------:R-:W-:Y:S01]  /*21f50*/  ISETP.GE.U32.AND.EX P0, PT, R74, R3, PT, P0 ;  /* 0x000000034a00720c */ /* 0x000fe20003f06100 */
[----:B------:R-:W-:-:S03]  /*21f60*/  IMAD.WIDE.U32 R4, R54, 0x3d1, RZ ;  /* 0x000003d136047825 */ /* 0x000fc600078e00ff */
[----:B------:R-:W-:Y:S01]  /*21f70*/  SEL R3, RZ, 0x1, P0 ;  /* 0x00000001ff037807 */ /* 0x000fe20000000000 */
[----:B------:R-:W-:-:S04]  /*21f80*/  IMAD.WIDE.U32 R6, P1, RZ, R54, R6 ;  /* 0x00000036ff067225 */ /* 0x000fc80007820006 */
[----:B------:R-:W-:Y:S01]  /*21f90*/  IMAD.WIDE.U32.X R8, RZ, R56, R8, P2 ;  /* 0x00000038ff087225 */ /* 0x000fe200010e0408 */
[----:B------:R-:W-:-:S03]  /*21fa0*/  IADD3 R0, P2, PT, R5, R6, RZ ;  /* 0x0000000605007210 */ /* 0x000fc60007f5e0ff */
[----:B------:R-:W-:Y:S01]  /*21fb0*/  IMAD.X R5, RZ, RZ, RZ, P1 ;  /* 0x000000ffff057224 */ /* 0x000fe200008e06ff */
[----:B------:R-:W-:-:S04]  /*21fc0*/  IADD3 R72, P0, P3, R4, R8, R3 ;  /* 0x0000000804487210 */ /* 0x000fc80007b1e003 */
[----:B------:R-:W-:Y:S01]  /*21fd0*/  ISETP.GE.U32.AND P1, PT, R72, R4, PT ;  /* 0x000000044800720c */ /* 0x000fe20003f26070 */
[----:B------:R-:W-:Y:S01]  /*21fe0*/  IMAD.MOV.U32 R4, RZ, RZ, R7 ;  /* 0x000000ffff047224 */ /* 0x000fe200078e0007 */
[----:B------:R-:W-:Y:S01]  /*21ff0*/  IADD3.X R73, PT, PT, R0, R9, RZ, P0, P3 ;  /* 0x0000000900497210 */ /* 0x000fe200007e64ff */
[----:B------:R-:W-:-:S03]  /*22000*/  IMAD.WIDE.U32 R8, R50, 0x3d1, RZ ;  /* 0x000003d132087825 */ /* 0x000fc600078e00ff */
[----:B------:R-:W-:Y:S01]  /*22010*/  ISETP.GE.U32.AND.EX P1, PT, R73, R0, PT, P1 ;  /* 0x000000004900720c */ /* 0x000fe20003f26110 */
[----:B------:R-:W-:-:S03]  /*22020*/  IMAD.WIDE.U32 R6, R49, 0x3d1, RZ ;  /* 0x000003d131067825 */ /* 0x000fc600078e00ff */
[----:B------:R-:W-:Y:S01]  /*22030*/  SEL R11, RZ, 0x1, P1 ;  /* 0x00000001ff0b7807 */ /* 0x000fe20000800000 */
[----:B------:R-:W-:-:S04]  /*22040*/  IMAD.WIDE.U32 R8, P0, RZ, R49, R8 ;  /* 0x00000031ff087225 */ /* 0x000fc80007800008 */
[----:B------:R-:W-:Y:S01]  /*22050*/  IMAD.WIDE.U32.X R4, RZ, R47, R4, P2 ;  /* 0x0000002fff047225 */ /* 0x000fe200010e0404 */
[----:B------:R-:W-:Y:S02]  /*22060*/  IADD3 R3, P2, PT, R7, R8, RZ ;  /* 0x0000000807037210 */ /* 0x000fe40007f5e0ff */
[----:B------:R-:W-:Y:S01]  /*22070*/  IADD3 R52, P1, P3, R6, R4, R11 ;  /* 0x0000000406347210 */ /* 0x000fe20007b3e00b */
[----:B------:R-:W-:-:S03]  /*22080*/  IMAD.MOV.U32 R4, RZ, RZ, R9 ;  /* 0x000000ffff047224 */ /* 0x000fc600078e0009 */
[----:B------:R-:W-:Y:S01]  /*22090*/  IADD3.X R68, PT, PT, R3, R5, RZ, P1, P3 ;  /* 0x0000000503447210 */ /* 0x000fe20000fe64ff */
[----:B------:R-:W-:Y:S01]  /*220a0*/  IMAD.X R5, RZ, RZ, RZ, P0 ;  /* 0x000000ffff057224 */ /* 0x000fe200000e06ff */
[----:B------:R-:W-:Y:S02]  /*220b0*/  ISETP.NE.U32.AND P3, PT, R70, RZ, PT ;  /* 0x000000ff4600720c */ /* 0x000fe40003f65070 */
[----:B------:R-:W-:Y:S01]  /*220c0*/  ISETP.EQ.U32.AND P1, PT, R49, RZ, PT ;  /* 0x000000ff3100720c */ /* 0x000fe20003f22070 */
[----:B------:R-:W-:Y:S01]  /*220d0*/  IMAD.WIDE.U32.X R4, RZ, R50, R4, P2 ;  /* 0x00000032ff047225 */ /* 0x000fe200010e0404 */
[----:B------:R-:W-:Y:S02]  /*220e0*/  ISETP.NE.AND.EX P3, PT, R53, RZ, PT, P3 ;  /* 0x000000ff3500720c */ /* 0x000fe40003f65330 */
[----:B------:R-:W-:Y:S02]  /*220f0*/  ISETP.EQ.U32.AND P0, PT, R65, RZ, PT ;  /* 0x000000ff4100720c */ /* 0x000fe40003f02070 */
[----:B------:R-:W-:-:S02]  /*22100*/  ISETP.EQ.AND.EX P3, PT, R50, 0x40000000, !P3, P1 ;  /* 0x400000003200780c */ /* 0x000fc40005f62310 */
[----:B------:R-:W-:Y:S02]  /*22110*/  ISETP.EQ.U32.AND P1, PT, R63, RZ, PT ;  /* 0x000000ff3f00720c */ /* 0x000fe40003f22070 */
[----:B------:R-:W-:Y:S02]  /*22120*/  ISETP.EQ.AND.EX P3, PT, R64, RZ, P3, P0 ;  /* 0x000000ff4000720c */ /* 0x000fe40001f62300 */
[----:B------:R-:W-:Y:S02]  /*22130*/  ISETP.EQ.U32.AND P0, PT, R61, RZ, PT ;  /* 0x000000ff3d00720c */ /* 0x000fe40003f02070 */
[----:B------:R-:W-:Y:S02]  /*22140*/  ISETP.EQ.AND.EX P3, PT, R62, RZ, P3, P1 ;  /* 0x000000ff3e00720c */ /* 0x000fe40001f62310 */
[----:B------:R-:W-:Y:S02]  /*22150*/  ISETP.EQ.U32.AND P1, PT, R67, RZ, PT ;  /* 0x000000ff4300720c */ /* 0x000fe40003f22070 */
[----:B------:R-:W-:-:S02]  /*22160*/  ISETP.EQ.AND.EX P3, PT, R60, RZ, P3, P0 ;  /* 0x000000ff3c00720c */ /* 0x000fc40001f62300 */
[----:B------:R-:W-:Y:S02]  /*22170*/  ISETP.GE.U32.AND P2, PT, R52, R6, PT ;  /* 0x000000063400720c */ /* 0x000fe40003f46070 */
[----:B------:R-:W-:Y:S02]  /*22180*/  ISETP.EQ.U32.AND P0, PT, R69, RZ, PT ;  /* 0x000000ff4500720c */ /* 0x000fe40003f02070 */
[----:B------:R-:W-:Y:S02]  /*22190*/  ISETP.EQ.AND.EX P1, PT, R66, RZ, P3, P1 ;  /* 0x000000ff4200720c */ /* 0x000fe40001f22310 */
[----:B------:R-:W-:Y:S02]  /*221a0*/  ISETP.GE.U32.AND.EX P3, PT, R68, R3, PT, P2 ;  /* 0x000000034400720c */ /* 0x000fe40003f66120 */
[----:B------:R-:W-:Y:S02]  /*221b0*/  ISETP.EQ.U32.AND P2, PT, R54, RZ, PT ;  /* 0x000000ff3600720c */ /* 0x000fe40003f42070 */
[----:B------:R-:W-:-:S02]  /*221c0*/  ISETP.EQ.AND.EX P0, PT, R56, RZ, P1, P0 ;  /* 0x000000ff3800720c */ /* 0x000fc40000f02300 */
[----:B------:R-:W-:Y:S02]  /*221d0*/  SEL R81, RZ, 0x1, P3 ;  /* 0x00000001ff517807 */ /* 0x000fe40001800000 */
[----:B------:R-:W-:Y:S02]  /*221e0*/  ISETP.EQ.AND.EX P4, PT, R47, RZ, P0, P2 ;  /* 0x000000ff2f00720c */ /* 0x000fe40000782320 */
[----:B------:R-:W-:Y:S02]  /*221f0*/  IADD3 R80, P0, PT, R81, R4, RZ ;  /* 0x0000000451507210 */ /* 0x000fe40007f1e0ff */
[----:B------:R-:W-:-:S03]  /*22200*/  P2R R57, PR, RZ, 0x10 ;  /* 0x00000010ff397803 */ /* 0x000fc60000000000 */
[----:B------:R-:W-:-:S06]  /*22210*/  IMAD.X R81, RZ, RZ, R5, P0 ;  /* 0x000000ffff517224 */ /* 0x000fcc00000e0605 */
[----:B------:R-:W-:Y:S05]  /*22220*/  @!P4 BRA `(.L_x_228) ;  /* 0x000000040000c947 */ /* 0x000fea0003800000 */
        /* <DEDUP_REMOVED lines=8> */
.L_x_229:
        /* <DEDUP_REMOVED lines=16> */
.L_x_230:
        /* <DEDUP_REMOVED lines=15> */
[----:B------:R-:W-:Y:S02]  /*224a0*/  IMAD.U32 R5, RZ, RZ, UR5 ;  /* 0x00000005ff057e24 */ /* 0x000fe4000f8e00ff */
[----:B---3--:R-:W-:-:S02]  /*224b0*/  IMAD.MOV.U32 R8, RZ, RZ, R50 ;  /* 0x000000ffff087224 */ /* 0x008fc400078e0032 */
[----:B------:R-:W-:-:S05]  /*224c0*/  IMAD.MOV.U32 R9, RZ, RZ, RZ ;  /* 0x000000ffff097224 */ /* 0x000fca00078e00ff */
[----:B------:R0:W-:Y:S02]  /*224d0*/  STL.64 [R1+0x50], R8 ;  /* 0x0000500801007387 */ /* 0x0001e40000100a00 */
[----:B------:R-:W-:-:S07]  /*224e0*/  LEPC R20, `(.L_x_231) ;  /* 0x000000001014794e */ /* 0x000fce0000000000 */
[----:B01----:R-:W-:Y:S05]  /*224f0*/  CALL.ABS.NOINC R84 ;  /* 0x0000000054007343 */ /* 0x003fea0003c00000 */
.L_x_231:
        /* <DEDUP_REMOVED lines=19> */
.L_x_228:
[----:B------:R-:W-:Y:S05]  /*22630*/  BSYNC.RECONVERGENT B6 ;  /* 0x0000000000067941 */ /* 0x000fea0003800200 */
.L_x_227:
[----:B------:R-:W-:Y:S01]  /*22640*/  IMAD R78, R66, 0x3d1, RZ ;  /* 0x000003d1424e7824 */ /* 0x000fe200078e02ff */
[----:B------:R-:W-:Y:S01]  /*22650*/  ISETP.NE.AND P6, PT, R57, RZ, PT ;  /* 0x000000ff3900720c */ /* 0x000fe20003fc5270 */
[----:B------:R-:W-:Y:S01]  /*22660*/  IMAD.WIDE.U32 R4, R67, 0x3d1, RZ ;  /* 0x000003d143047825 */ /* 0x000fe200078e00ff */
[----:B------:R-:W-:Y:S04]  /*22670*/  BSSY.RECONVERGENT B6, `(.L_x_232) ;  /* 0x0000042000067945 */ /* 0x000fe80003800200 */
        /* <DEDUP_REMOVED lines=30> */
[----:B------:R-:W-:Y:S01]  /*22860*/  ISETP.GE.U32.AND P0, PT, R72, R47, PT ;  /* 0x0000002f4800720c */ /* 0x000fe20003f06070 */
[----:B------:R-:W-:Y:S01]  /*22870*/  IMAD.MOV.U32 R47, RZ, RZ, R4 ;  /* 0x000000ffff2f7224 */ /* 0x000fe200078e0004 */
        /* <DEDUP_REMOVED lines=19> */
[----:B------:R-:W-:-:S03]  /*229b0*/  UIADD3 UR4, UP0, UPT, UR46, 0x30, URZ ;  /* 0x000000302e047890 */ /* 0x000fc6000ff1e0ff */
[----:B------:R2:W-:Y:S01]  /*229c0*/  STL.128 [R1+0x30], R8 ;  /* 0x0000300801007387 */ /* 0x0005e20000100c00 */
[----:B------:R-:W-:Y:S02]  /*229d0*/  UIADD3.X UR5, UPT, UPT, URZ, UR47, URZ, UP0, !UPT ;  /* 0x0000002fff057290 */ /* 0x000fe400087fe4ff */
[----:B------:R-:W-:-:S04]  /*229e0*/  IMAD.U32 R6, RZ, RZ, UR4 ;  /* 0x00000004ff067e24 */ /* 0x000fc8000f8e00ff */
[----:B------:R-:W-:Y:S02]  /*229f0*/  IMAD.U32 R7, RZ, RZ, UR5 ;  /* 0x00000005ff077e24 */ /* 0x000fe4000f8e00ff */
[----:B0-----:R-:W-:Y:S02]  /*22a00*/  IMAD.U32 R4, RZ, RZ, UR6 ;  /* 0x00000006ff047e24 */ /* 0x001fe4000f8e00ff */
[----:B------:R-:W-:Y:S02]  /*22a10*/  IMAD.U32 R5, RZ, RZ, UR7 ;  /* 0x00000007ff057e24 */ /* 0x000fe4000f8e00ff */
[----:B--2---:R-:W-:Y:S02]  /*22a20*/  IMAD.MOV.U32 R8, RZ, RZ, R69 ;  /* 0x000000ffff087224 */ /* 0x004fe400078e0045 */
[----:B------:R-:W-:Y:S02]  /*22a30*/  IMAD.MOV.U32 R9, RZ, RZ, R74 ;  /* 0x000000ffff097224 */ /* 0x000fe400078e004a */
[----:B------:R-:W-:-:S02]  /*22a40*/  IMAD.MOV.U32 R10, RZ, RZ, R72 ;  /* 0x000000ffff0a7224 */ /* 0x000fc400078e0048 */
[----:B------:R-:W-:-:S05]  /*22a50*/  IMAD.MOV.U32 R11, RZ, RZ, R73 ;  /* 0x000000ffff0b7224 */ /* 0x000fca00078e0049 */
[----:B------:R0:W-:Y:S02]  /*22a60*/  STL.128 [R1+0x40], R8 ;  /* 0x0000400801007387 */ /* 0x0001e40000100c00 */
[----:B------:R-:W-:-:S07]  /*22a70*/  LEPC R20, `(.L_x_233) ;  /* 0x000000001014794e */ /* 0x000fce0000000000 */
[----:B01----:R-:W-:Y:S05]  /*22a80*/  CALL.ABS.NOINC R12 ;  /* 0x000000000c007343 */ /* 0x003fea0003c00000 */
.L_x_233:
[----:B------:R-:W-:Y:S05]  /*22a90*/  BSYNC.RECONVERGENT B6 ;  /* 0x0000000000067941 */ /* 0x000fea0003800200 */
.L_x_232:
[----:B------:R-:W-:Y:S01]  /*22aa0*/  ISETP.NE.U32.AND P0, PT, R50, RZ, PT ;  /* 0x000000ff3200720c */ /* 0x000fe20003f05070 */
[----:B------:R-:W-:Y:S01]  /*22ab0*/  BSSY.RECONVERGENT B0, `(.L_x_234) ;  /* 0x0000037000007945 */ /* 0x000fe20003800200 */
[----:B------:R-:W-:Y:S02]  /*22ac0*/  IMAD.MOV.U32 R68, RZ, RZ, RZ ;  /* 0x000000ffff447224 */ /* 0x000fe400078e00ff */
        /* <DEDUP_REMOVED lines=8> */
[----:B------:R-:W-:Y:S01]  /*22b50*/  IADD3 R47, P2, PT, R47, R4, RZ ;  /* 0x000000042f2f7210 */ /* 0x000fe20007f5e0ff */
[----:B------:R-:W-:Y:S01]  /*22b60*/  IMAD.WIDE.U32 R8, R50, 0x3d1, RZ ;  /* 0x000003d132087825 */ /* 0x000fe200078e00ff */
[----:B------:R-:W-:-:S03]  /*22b70*/  ISETP.GE.U32.AND P1, PT, R4, RZ, PT ;  /* 0x000000ff0400720c */ /* 0x000fc60003f26070 */
[----:B------:R-:W-:Y:S01]  /*22b80*/  IMAD.X R5, RZ, RZ, RZ, P0 ;  /* 0x000000ffff057224 */ /* 0x000fe200000e06ff */
[----:B------:R-:W-:Y:S01]  /*22b90*/  ISETP.GE.U32.AND P0, PT, R47, R4, PT ;  /* 0x000000042f00720c */ /* 0x000fe20003f06070 */
[----:B------:R-:W-:Y:S01]  /*22ba0*/  IMAD.X R78, R3, 0x1, R78, P2 ;  /* 0x00000001034e7824 */ /* 0x000fe200010e064e */
[----:B------:R-:W-:Y:S01]  /*22bb0*/  IADD3 RZ, P2, PT, R9, R6, RZ ;  /* 0x0000000609ff7210 */ /* 0x000fe20007f5e0ff */
[----:B------:R-:W-:Y:S01]  /*22bc0*/  IMAD.MOV.U32 R4, RZ, RZ, R7 ;  /* 0x000000ffff047224 */ /* 0x000fe200078e0007 */
[----:B------:R-:W-:Y:S02]  /*22bd0*/  ISETP.GE.U32.AND.EX P1, PT, R3, R50, PT, P1 ;  /* 0x000000320300720c */ /* 0x000fe40003f26110 */
[----:B------:R-:W-:Y:S01]  /*22be0*/  ISETP.GE.U32.AND.EX P0, PT, R78, R3, PT, P0 ;  /* 0x000000034e00720c */ /* 0x000fe20003f06100 */
[----:B------:R-:W-:Y:S01]  /*22bf0*/  IMAD.WIDE.U32.X R4, RZ, R51, R4, P2 ;  /* 0x00000033ff047225 */ /* 0x000fe200010e0404 */
[----:B------:R-:W-:Y:S02]  /*22c00*/  SEL R0, RZ, 0x1, P1 ;  /* 0x00000001ff007807 */ /* 0x000fe40000800000 */
[----:B------:R-:W-:-:S02]  /*22c10*/  SEL R3, RZ, 0x1, P0 ;  /* 0x00000001ff037807 */ /* 0x000fc40000000000 */
[----:B------:R-:W-:Y:S02]  /*22c20*/  IADD3 R50, P0, PT, R51, R4, RZ ;  /* 0x0000000433327210 */ /* 0x000fe40007f1e0ff */
[----:B------:R-:W-:Y:S02]  /*22c30*/  IADD3 R3, P1, PT, R3, R0, RZ ;  /* 0x0000000003037210 */ /* 0x000fe40007f3e0ff */
[----:B------:R-:W-:Y:S01]  /*22c40*/  LOP3.LUT R0, RZ, R50, RZ, 0x33, !PT ;  /* 0x00000032ff007212 */ /* 0x000fe200078e33ff */
[----:B------:R-:W-:Y:S02]  /*22c50*/  IMAD.X R5, RZ, RZ, R5, P0 ;  /* 0x000000ffff057224 */ /* 0x000fe400000e0605 */
[----:B------:R-:W-:Y:S01]  /*22c60*/  IMAD.X R9, RZ, RZ, RZ, P1 ;  /* 0x000000ffff097224 */ /* 0x000fe200008e06ff */
[----:B------:R-:W-:-:S04]  /*22c70*/  IADD3 R6, P1, P2, R3, R67, R50 ;  /* 0x0000004303067210 */ /* 0x000fc80007a3e032 */
[----:B------:R-:W-:Y:S01]  /*22c80*/  ISETP.GE.U32.AND P0, PT, R6, R67, PT ;  /* 0x000000430600720c */ /* 0x000fe20003f06070 */
[----:B------:R-:W-:Y:S01]  /*22c90*/  IMAD.MOV.U32 R67, RZ, RZ, R6 ;  /* 0x000000ffff437224 */ /* 0x000fe200078e0006 */
[----:B------:R-:W-:Y:S02]  /*22ca0*/  IADD3.X R7, PT, PT, R9, R66, R5, P1, P2 ;  /* 0x0000004209077210 */ /* 0x000fe40000fe4405 */
[----:B------:R-:W-:Y:S02]  /*22cb0*/  ISETP.GT.U32.AND P1, PT, R3, R0, PT ;  /* 0x000000000300720c */ /* 0x000fe40003f24070 */
[----:B------:R-:W-:Y:S02]  /*22cc0*/  ISETP.GE.U32.AND P2, PT, R50, R51, PT ;  /* 0x000000333200720c */ /* 0x000fe40003f46070 */
[----:B------:R-:W-:Y:S01]  /*22cd0*/  ISETP.GE.U32.AND.EX P0, PT, R7, R66, PT, P0 ;  /* 0x000000420700720c */ /* 0x000fe20003f06100 */
[----:B------:R-:W-:Y:S01]  /*22ce0*/  IMAD.MOV.U32 R66, RZ, RZ, R7 ;  /* 0x000000ffff427224 */ /* 0x000fe200078e0007 */
[----:B------:R-:W-:-:S02]  /*22cf0*/  LOP3.LUT R0, RZ, R5, RZ, 0x33, !PT ;  /* 0x00000005ff007212 */ /* 0x000fc400078e33ff */
[----:B------:R-:W-:Y:S02]  /*22d00*/  ISETP.GE.U32.AND.EX P2, PT, R5, RZ, PT, P2 ;  /* 0x000000ff0500720c */ /* 0x000fe40003f46120 */
        /* <DEDUP_REMOVED lines=17> */
.L_x_235:
[----:B------:R-:W-:Y:S05]  /*22e20*/  BSYNC.RECONVERGENT B0 ;  /* 0x0000000000007941 */ /* 0x000fea0003800200 */
.L_x_234:
[----:B------:R-:W-:Y:S01]  /*22e30*/  ISETP.NE.AND P0, PT, R57, RZ, PT ;  /* 0x000000ff3900720c */ /* 0x000fe20003f05270 */
[----:B------:R-:W-:Y:S01]  /*22e40*/  BSSY.RECONVERGENT B6, `(.L_x_236) ;  /* 0x000001b000067945 */ /* 0x000fe20003800200 */
[----:B------:R-:W-:-:S11]  /*22e50*/  IMAD.MOV.U32 R75, RZ, RZ, RZ ;  /* 0x000000ffff4b7224 */ /* 0x000fd600078e00ff */
        /* <DEDUP_REMOVED lines=20> */
[----:B0-----:R-:W-:Y:S02]  /*22fa0*/  IMAD.MOV.U32 R8, RZ, RZ, R68 ;  /* 0x000000ffff087224 */ /* 0x001fe400078e0044 */
[----:B------:R-:W-:-:S05]  /*22fb0*/  IMAD.MOV.U32 R9, RZ, RZ, R75 ;  /* 0x000000ffff097224 */ /* 0x000fca00078e004b */
[----:B-1----:R0:W-:Y:S02]  /*22fc0*/  STL.64 [R1+0x50], R8 ;  /* 0x0000500801007387 */ /* 0x0021e40000100a00 */
[----:B------:R-:W-:-:S07]  /*22fd0*/  LEPC R20, `(.L_x_237) ;  /* 0x000000001014794e */ /* 0x000fce0000000000 */
[----:B0-----:R-:W-:Y:S05]  /*22fe0*/  CALL.ABS.NOINC R12 ;  /* 0x000000000c007343 */ /* 0x001fea0003c00000 */
.L_x_237:
[----:B------:R-:W-:Y:S05]  /*22ff0*/  BSYNC.RECONVERGENT B6 ;  /* 0x0000000000067941 */ /* 0x000fea0003800200 */
.L_x_236:
[----:B------:R-:W-:Y:S01]  /*23000*/  IADD3 R56, P1, PT, R47, R70, RZ ;  /* 0x000000462f387210 */ /* 0x000fe20007f3e0ff */
[----:B------:R-:W-:Y:S01]  /*23010*/  BSSY.RECONVERGENT B6, `(.L_x_238) ;  /* 0x000003a000067945 */ /* 0x000fe20003800200 */
        /* <DEDUP_REMOVED lines=57> */
.L_x_239:
[----:B------:R-:W-:Y:S05]  /*233b0*/  BSYNC.RECONVERGENT B6 ;  /* 0x0000000000067941 */ /* 0x000fea0003800200 */
.L_x_238:
[----:B------:R-:W-:Y:S01]  /*233c0*/  ISETP.NE.U32.AND P0, PT, R62, RZ, PT ;  /* 0x000000ff3e00720c */ /* 0x000fe20003f05070 */
[----:B------:R-:W-:Y:S01]  /*233d0*/  BSSY.RECONVERGENT B0, `(.L_x_240) ;  /* 0x0000022000007945 */ /* 0x000fe20003800200 */
[----:B------:R-:W-:Y:S02]  /*233e0*/  IMAD.MOV.U32 R60, RZ, RZ, 0x1 ;  /* 0x00000001ff3c7424 */ /* 0x000fe400078e00ff */
[----:B------:R-:W-:-:S13]  /*233f0*/  ISETP.NE.AND.EX P0, PT, R63, RZ, PT, P0 ;  /* 0x000000ff3f00720c */ /* 0x000fda0003f05300 */
[----:B------:R-:W-:Y:S05]  /*23400*/  @P0 BRA `(.L_x_241) ;  /* 0x0000000000780947 */ /* 0x000fea0003800000 */
[----:B------:R-:W0:Y:S01]  /*23410*/  LDC.64 R4, c[0x3][0x18] ;  /* 0x00c00600ff047b82 */ /* 0x000e220000000a00 */
[----:B------:R-:W-:Y:S01]  /*23420*/  BSSY.RECONVERGENT B1, `(.L_x_242) ;  /* 0x000001b000017945 */ /* 0x000fe20003800200 */
[----:B------:R-:W-:Y:S02]  /*23430*/  PLOP3.LUT P0, PT, PT, PT, PT, 0x80, 0x8 ;  /* 0x000000000008781c */ /* 0x000fe40003f0f070 */
[----:B0-----:R-:W-:-:S04]  /*23440*/  ISETP.GT.U32.AND P1, PT, R47, R4, PT ;  /* 0x000000042f00720c */ /* 0x001fc80003f24070 */
[----:B------:R-:W-:-:S13]  /*23450*/  ISETP.GT.U32.AND.EX P1, PT, R50, R5, PT, P1 ;  /* 0x000000053200720c */ /* 0x000fda0003f24110 */
[----:B------:R-:W-:Y:S05]  /*23460*/  @P1 BRA `(.L_x_243) ;  /* 0x0000000000581947 */ /* 0x000fea0003800000 */
[----:B------:R-:W-:Y:S02]  /*23470*/  ISETP.GE.U32.AND P1, PT, R47, R4, PT ;  /* 0x000000042f00720c */ /* 0x000fe40003f26070 */
[----:B------:R-:W-:Y:S02]  /*23480*/  PLOP3.LUT P0, PT, PT, PT, PT, 0x8, 0x80 ;  /* 0x000000000080781c */ /* 0x000fe40003f0e170 */
[----:B------:R-:W-:-:S13]  /*23490*/  ISETP.GE.U32.AND.EX P1, PT, R50, R5, PT, P1 ;  /* 0x000000053200720c */ /* 0x000fda0003f26110 */
        /* <DEDUP_REMOVED lines=10> */
[----:B------:R-:W0:Y:S01]  /*23540*/  LDCU.64 UR4, c[0x3][0x8] ;  /* 0x00c00100ff0477ac */ /* 0x000e220008000a00 */
[----:B------:R-:W-:Y:S02]  /*23550*/  PLOP3.LUT P0, PT, PT, PT, PT, 0x80, 0x8 ;  /* 0x000000000008781c */ /* 0x000fe40003f0f070 */
[----:B0-----:R-:W-:-:S04]  /*23560*/  ISETP.GT.U32.AND P1, PT, R54, UR4, PT ;  /* 0x0000000436007c0c */ /* 0x001fc8000bf24070 */
[----:B------:R-:W-:-:S13]  /*23570*/  ISETP.GT.U32.AND.EX P1, PT, R51, UR5, PT, P1 ;  /* 0x0000000533007c0c */ /* 0x000fda000bf24110 */
[----:B------:R-:W0:Y:S01]  /*23580*/  @!P1 LDC.64 R4, c[0x3][RZ] ;  /* 0x00c00000ff049b82 */ /* 0x000e220000000a00 */
[----:B------:R-:W-:Y:S02]  /*23590*/  @!P1 ISETP.GE.U32.AND P2, PT, R54, UR4, PT ;  /* 0x0000000436009c0c */ /* 0x000fe4000bf46070 */
[----:B0-----:R-:W-:-:S04]  /*235a0*/  @!P1 ISETP.GE.U32.AND P3, PT, R56, R4, PT ;  /* 0x000000043800920c */ /* 0x001fc80003f66070 */
[----:B------:R-:W-:-:S04]  /*235b0*/  @!P1 ISETP.GE.U32.AND.EX P3, PT, R53, R5, PT, P3 ;  /* 0x000000053500920c */ /* 0x000fc80003f66130 */
[----:B------:R-:W-:-:S13]  /*235c0*/  @!P1 ISETP.GE.U32.AND.EX P0, PT, R51, UR5, P3, P2 ;  /* 0x0000000533009c0c */ /* 0x000fda0009f06120 */
.L_x_243:
[----:B------:R-:W-:Y:S05]  /*235d0*/  BSYNC.RECONVERGENT B1 ;  /* 0x0000000000017941 */ /* 0x000fea0003800200 */
.L_x_242:
[----:B------:R-:W-:-:S07]  /*235e0*/  SEL R60, RZ, 0x1, !P0 ;  /* 0x00000001ff3c7807 */ /* 0x000fce0004000000 */
.L_x_241:
[----:B------:R-:W-:Y:S05]  /*235f0*/  BSYNC.RECONVERGENT B0 ;  /* 0x0000000000007941 */ /* 0x000fea0003800200 */
.L_x_240:
[----:B------:R-:W-:Y:S01]  /*23600*/  ISETP.NE.AND P0, PT, R57, RZ, PT ;  /* 0x000000ff3900720c */ /* 0x000fe20003f05270 */
[----:B------:R-:W-:-:S12]  /*23610*/  BSSY.RECONVERGENT B6, `(.L_x_244) ;  /* 0x0000013000067945 */ /* 0x000fd80003800200 */
[----:B------:R-:W-:Y:S05]  /*23620*/  @!P0 BRA `(.L_x_245) ;  /* 0x0000000000448947 */ /* 0x000fea0003800000 */
[----:B------:R-:W-:Y:S01]  /*23630*/  MOV R8, 0x0 ;  /* 0x0000000000087802 */ /* 0x000fe20000000f00 */
[----:B------:R-:W-:Y:S01]  /*23640*/  IMAD.MOV.U32 R10, RZ, RZ, R62 ;  /* 0x000000ffff0a7224 */ /* 0x000fe200078e003e */
[----:B------:R-:W-:Y:S01]  /*23650*/  LOP3.LUT R0, R60, 0xffff, RZ, 0xc0, !PT ;  /* 0x0000ffff3c007812 */ /* 0x000fe200078ec0ff */
[----:B------:R-:W-:Y:S01]  /*23660*/  IMAD.MOV.U32 R11, RZ, RZ, R63 ;  /* 0x000000ffff0b7224 */ /* 0x000fe200078e003f */
[----:B------:R0:W-:Y:S01]  /*23670*/  STL [R1+0x30], RZ ;  /* 0x000030ff01007387 */ /* 0x0001e20000100800 */
[----:B------:R-:W1:Y:S01]  /*23680*/  LDCU.64 UR6, c[0x4][0x40] ;  /* 0x01000800ff0677ac */ /* 0x000e620008000a00 */
[----:B------:R-:W2:Y:S02]  /*23690*/  LDC.64 R8, c[0x4][R8] ;  /* 0x0100000008087b82 */ /* 0x000ea40000000a00 */
[----:B------:R0:W-:Y:S01]  /*236a0*/  STL.64 [R1+0x38], R10 ;  /* 0x0000380a01007387 */ /* 0x0001e20000100a00 */
[----:B------:R-:W-:-:S03]  /*236b0*/  UIADD3 UR4, UP0, UPT, UR46, 0x30, URZ ;  /* 0x000000302e047890 */ /* 0x000fc6000ff1e0ff */
[----:B------:R0:W-:Y:S01]  /*236c0*/  STL [R1+0x40], R0 ;  /* 0x0000400001007387 */ /* 0x0001e20000100800 */
[----:B------:R-:W-:Y:S02]  /*236d0*/  UIADD3.X UR5, UPT, UPT, URZ, UR47, URZ, UP0, !UPT ;  /* 0x0000002fff057290 */ /* 0x000fe400087fe4ff */
[----:B------:R-:W-:-:S04]  /*236e0*/  IMAD.U32 R6, RZ, RZ, UR4 ;  /* 0x00000004ff067e24 */ /* 0x000fc8000f8e00ff */
[----:B------:R-:W-:Y:S02]  /*236f0*/  IMAD.U32 R7, RZ, RZ, UR5 ;  /* 0x00000005ff077e24 */ /* 0x000fe4000f8e00ff */
[----:B-1----:R-:W-:Y:S02]  /*23700*/  IMAD.U32 R4, RZ, RZ, UR6 ;  /* 0x00000006ff047e24 */ /* 0x002fe4000f8e00ff */
[----:B0-----:R-:W-:-:S07]  /*23710*/  IMAD.U32 R5, RZ, RZ, UR7 ;  /* 0x00000007ff057e24 */ /* 0x001fce000f8e00ff */
[----:B------:R-:W-:-:S07]  /*23720*/  LEPC R20, `(.L_x_245) ;  /* 0x000000001014794e */ /* 0x000fce0000000000 */
[----:B--2---:R-:W-:Y:S05]  /*23730*/  CALL.ABS.NOINC R8 ;  /* 0x0000000008007343 */ /* 0x004fea0003c00000 */
.L_x_245:
[----:B------:R-:W-:Y:S05]  /*23740*/  BSYNC.RECONVERGENT B6 ;  /* 0x0000000000067941 */ /* 0x000fea0003800200 */
.L_x_244:
[----:B------:R-:W-:Y:S01]  /*23750*/  PRMT R0, R60, 0x9910, RZ ;  /* 0x000099103c007816 */ /* 0x000fe200000000ff */
[----:B------:R-:W-:Y:S03]  /*23760*/  BSSY.RECONVERGENT B7, `(.L_x_246) ;  /* 0x0000145000077945 */ /* 0x000fe60003800200 */
[----:B------:R-:W-:-:S13]  /*23770*/  ISETP.NE.AND P0, PT, R0, RZ, PT ;  /* 0x000000ff0000720c */ /* 0x000fda0003f05270 */
[----:B------:R-:W-:Y:S05]  /*23780*/  @!P0 BRA `(.L_x_247) ;  /* 0x0000001400088947 */ /* 0x000fea0003800000 */
[----:B------:R-:W0:Y:S01]  /*23790*/  LDCU.128 UR4, c[0x3][URZ] ;  /* 0x00c00000ff0477ac */ /* 0x000e220008000c00 */
[----:B------:R-:W-:Y:S01]  /*237a0*/  ISETP.NE.AND P6, PT, R57, RZ, PT ;  /* 0x000000ff3900720c */ /* 0x000fe20003fc5270 */
[----:B------:R-:W-:Y:S01]  /*237b0*/  BSSY.RECONVERGENT B6, `(.L_x_248) ;  /* 0x000003f000067945 */ /* 0x000fe20003800200 */
[----:B------:R-:W1:Y:S01]  /*237c0*/  LDCU.128 UR8, c[0x3][0x10] ;  /* 0x00c00200ff0877ac */ /* 0x000e620008000c00 */
[C---:B0-----:R-:W-:Y:S02]  /*237d0*/  ISETP.GE.U32.AND P1, PT, R56.reuse, UR4, PT ;  /* 0x0000000438007c0c */ /* 0x041fe4000bf26070 */
[----:B------:R-:W-:Y:S02]  /*237e0*/  IADD3 R60, P2, PT, R56, -UR4, RZ ;  /* 0x80000004383c7c10 */ /* 0x000fe4000ff5e0ff */
[----:B------:R-:W-:Y:S02]  /*237f0*/  ISETP.GE.U32.AND.EX P1, PT, R53, UR5, PT, P1 ;  /* 0x0000000535007c0c */ /* 0x000fe4000bf26110 */
[----:B------:R-:W-:-:S02]  /*23800*/  IADD3 R4, P0, PT, R54, -UR6, RZ ;  /* 0x8000000636047c10 */ /* 0x000fc4000ff1e0ff */
[----:B------:R-:W-:Y:S02]  /*23810*/  SEL R3, RZ, 0x1, P1 ;  /* 0x00000001ff037807 */ /* 0x000fe40000800000 */
[----:B------:R-:W-:Y:S02]  /*23820*/  IADD3.X R61, PT, PT, R53, ~UR5, RZ, P2, !PT ;  /* 0x80000005353d7c10 */ /* 0x000fe400097fe4ff */
[----:B------:R-:W-:Y:S02]  /*23830*/  ISETP.GE.U32.AND P2, PT, R4, R3, PT ;  /* 0x000000030400720c */ /* 0x000fe40003f46070 */
[----:B------:R-:W-:Y:S02]  /*23840*/  IADD3.X R6, PT, PT, R51, ~UR7, RZ, P0, !PT ;  /* 0x8000000733067c10 */ /* 0x000fe400087fe4ff */
[----:B------:R-:W-:Y:S02]  /*23850*/  ISETP.LT.U32.AND P0, PT, R54, UR6, PT ;  /* 0x0000000636007c0c */ /* 0x000fe4000bf01070 */
[----:B------:R-:W-:-:S04]  /*23860*/  ISETP.GE.U32.AND.EX P2, PT, R6, RZ, PT, P2 ;  /* 0x000000ff0600720c */ /* 0x000fc80003f46120 */
[----:B------:R-:W-:Y:S02]  /*23870*/  ISETP.LT.U32.OR.EX P0, PT, R51, UR7, !P2, P0 ;  /* 0x0000000733007c0c */ /* 0x000fe4000d701500 */
[----:B-1----:R-:W-:Y:S02]  /*23880*/  IADD3 R9, P2, PT, R49, -UR8, RZ ;  /* 0x8000000831097c10 */ /* 0x002fe4000ff5e0ff */
[----:B------:R-:W-:Y:S02]  /*23890*/  SEL R0, RZ, 0x1, !P0 ;  /* 0x00000001ff007807 */ /* 0x000fe40004000000 */
[----:B------:R-:W-:Y:S02]  /*238a0*/  SEL R51, RZ, 0xffffffff, P1 ;  /* 0xffffffffff337807 */ /* 0x000fe40000800000 */
[----:B------:R-:W-:Y:S02]  /*238b0*/  ISETP.GE.U32.AND P1, PT, R9, R0, PT ;  /* 0x000000000900720c */ /* 0x000fe40003f26070 */
[----:B------:R-:W-:-:S02]  /*238c0*/  IADD3.X R11, PT, PT, R52, ~UR9, RZ, P2, !PT ;  /* 0x80000009340b7c10 */ /* 0x000fc400097fe4ff */
[----:B------:R-:W-:Y:S02]  /*238d0*/  ISETP.LT.U32.AND P2, PT, R49, UR8, PT ;  /* 0x0000000831007c0c */ /* 0x000fe4000bf41070 */
[----:B------:R-:W-:-:S04]  /*238e0*/  ISETP.GE.U32.AND.EX P1, PT, R11, RZ, PT, P1 ;  /* 0x000000ff0b00720c */ /* 0x000fc80003f26110 */
[----:B------:R-:W-:Y:S02]  /*238f0*/  ISETP.LT.U32.OR.EX P1, PT, R52, UR9, !P1, P2 ;  /* 0x0000000934007c0c */ /* 0x000fe4000cf21520 */
[----:B------:R-:W-:Y:S02]  /*23900*/  IADD3 R5, P2, PT, R47, -UR10, RZ ;  /* 0x8000000a2f057c10 */ /* 0x000fe4000ff5e0ff */
[----:B------:R-:W-:Y:S02]  /*23910*/  SEL R0, RZ, 0x1, !P1 ;  /* 0x00000001ff007807 */ /* 0x000fe40004800000 */
[----:B------:R-:W-:Y:S02]  /*23920*/  SEL R52, RZ, 0xffffffff, !P0 ;  /* 0xffffffffff347807 */ /* 0x000fe40004000000 */
[----:B------:R-:W-:Y:S02]  /*23930*/  ISETP.GE.U32.AND P0, PT, R5, R0, PT ;  /* 0x000000000500720c */ /* 0x000fe40003f06070 */
[----:B------:R-:W-:-:S02]  /*23940*/  IADD3.X R7, PT, PT, R50, ~UR11, RZ, P2, !PT ;  /* 0x8000000b32077c10 */ /* 0x000fc400097fe4ff */
[----:B------:R-:W-:Y:S02]  /*23950*/  ISETP.LT.U32.AND P2, PT, R47, UR10, PT ;  /* 0x0000000a2f007c0c */ /* 0x000fe4000bf41070 */
[----:B------:R-:W-:-:S04]  /*23960*/  ISETP.GE.U32.AND.EX P0, PT, R7, RZ, PT, P0 ;  /* 0x000000ff0700720c */ /* 0x000fc80003f06100 */
[----:B------:R-:W-:Y:S02]  /*23970*/  ISETP.LT.U32.OR.EX P2, PT, R50, UR11, !P0, P2 ;  /* 0x0000000b32007c0c */ /* 0x000fe4000c741520 */
[C---:B------:R-:W-:Y:S02]  /*23980*/  IADD3 R54, P0, PT, R51.reuse, R4, RZ ;  /* 0x0000000433367210 */ /* 0x040fe40007f1e0ff */
[----:B------:R-:W-:Y:S02]  /*23990*/  SEL R50, RZ, 0xffffffff, !P1 ;  /* 0xffffffffff327807 */ /* 0x000fe40004800000 */
[----:B------:R-:W-:Y:S01]  /*239a0*/  SEL R3, RZ, 0xffffffff, !P2 ;  /* 0xffffffffff037807 */ /* 0x000fe20005000000 */
[----:B------:R-:W-:Y:S01]  /*239b0*/  IMAD.X R51, R51, 0x1, R6, P0 ;  /* 0x0000000133337824 */ /* 0x000fe200000e0606 */
[----:B------:R-:W-:Y:S02]  /*239c0*/  IADD3 R49, P0, PT, R52, R9, RZ ;  /* 0x0000000934317210 */ /* 0x000fe40007f1e0ff */
[----:B------:R-:W-:-:S02]  /*239d0*/  IADD3 R47, P1, PT, R50, R5, RZ ;  /* 0x00000005322f7210 */ /* 0x000fc40007f3e0ff */
        /* <DEDUP_REMOVED lines=25> */
[----:B------:R-:W-:-:S07]  /*23b70*/  IMAD.U32 R5, RZ, RZ, UR7 ;  /* 0x00000007ff057e24 */ /* 0x000fce000f8e00ff */
[----:B------:R-:W-:-:S07]  /*23b80*/  LEPC R20, `(.L_x_249) ;  /* 0x000000001014794e */ /* 0x000fce0000000000 */
[----:B0-2---:R-:W-:Y:S05]  /*23b90*/  CALL.ABS.NOINC R64 ;  /* 0x0000000040007343 */ /* 0x005fea0003c00000 */
.L_x_249:
[----:B------:R-:W-:Y:S05]  /*23ba0*/  BSYNC.RECONVERGENT B6 ;  /* 0x0000000000067941 */ /* 0x000fea0003800200 */
.L_x_248:
[----:B------:R-:W-:Y:S01]  /*23bb0*/  ISETP.NE.U32.AND P0, PT, R62, RZ, PT ;  /* 0x000000ff3e00720c */ /* 0x000fe20003f05070 */
[----:B------:R-:W-:Y:S01]  /*23bc0*/  BSSY.RECONVERGENT B0, `(.L_x_250) ;  /* 0x0000023000007945 */ /* 0x000fe20003800200 */
[----:B------:R-:W-:Y:S02]  /*23bd0*/  IMAD.MOV.U32 R53, RZ, RZ, 0x1 ;  /* 0x00000001ff357424 */ /* 0x000fe400078e00ff */
[----:B------:R-:W-:Y:S01]  /*23be0*/  ISETP.NE.AND.EX P0, PT, R63, RZ, PT, P0 ;  /* 0x000000ff3f00720c */ /* 0x000fe20003f05300 */
[----:B------:R-:W-:-:S12]  /*23bf0*/  IMAD.MOV.U32 R6, RZ, RZ, 0x1 ;  /* 0x00000001ff067424 */ /* 0x000fd800078e00ff */
        /* <DEDUP_REMOVED lines=29> */
.L_x_253:
[----:B------:R-:W-:Y:S05]  /*23dd0*/  BSYNC.RECONVERGENT B1 ;  /* 0x0000000000017941 */ /* 0x000fea0003800200 */
.L_x_252:
[----:B------:R-:W-:-:S07]  /*23de0*/  SEL R53, RZ, 0x1, !P0 ;  /* 0x00000001ff357807 */ /* 0x000fce0004000000 */
.L_x_251:
[----:B------:R-:W-:Y:S05]  /*23df0*/  BSYNC.RECONVERGENT B0 ;  /* 0x0000000000007941 */ /* 0x000fea0003800200 */
.L_x_250:
[----:B------:R-:W-:Y:S01]  /*23e00*/  ISETP.NE.AND P0, PT, R57, RZ, PT ;  /* 0x000000ff3900720c */ /* 0x000fe20003f05270 */
[----:B------:R-:W-:-:S12]  /*23e10*/  BSSY.RECONVERGENT B6, `(.L_x_254) ;  /* 0x0000011000067945 */ /* 0x000fd80003800200 */
[----:B------:R-:W-:Y:S05]  /*23e20*/  @!P0 BRA `(.L_x_255) ;  /* 0x00000000003c8947 */ /* 0x000fea0003800000 */
[----:B------:R-:W-:Y:S01]  /*23e30*/  MOV R8, 0x0 ;  /* 0x0000000000087802 */ /* 0x000fe20000000f00 */
[----:B------:R-:W-:Y:S01]  /*23e40*/  STL.64 [R1+0x38], R62 ;  /* 0x0000383e01007387 */ /* 0x000fe20000100a00 */
[----:B------:R-:W-:Y:S01]  /*23e50*/  LOP3.LUT R0, R53, 0xffff, RZ, 0xc0, !PT ;  /* 0x0000ffff35007812 */ /* 0x000fe200078ec0ff */
[----:B------:R-:W0:Y:S02]  /*23e60*/  LDCU.64 UR6, c[0x4][0x40] ;  /* 0x01000800ff0677ac */ /* 0x000e240008000a00 */
[----:B------:R1:W-:Y:S01]  /*23e70*/  STL [R1+0x30], R6 ;  /* 0x0000300601007387 */ /* 0x0003e20000100800 */
[----:B------:R-:W2:Y:S01]  /*23e80*/  LDC.64 R8, c[0x4][R8] ;  /* 0x0100000008087b82 */ /* 0x000ea20000000a00 */
[----:B------:R-:W-:Y:S02]  /*23e90*/  UIADD3 UR4, UP0, UPT, UR46, 0x30, URZ ;  /* 0x000000302e047890 */ /* 0x000fe4000ff1e0ff */
[----:B------:R3:W-:Y:S02]  /*23ea0*/  STL [R1+0x40], R0 ;  /* 0x0000400001007387 */ /* 0x0007e40000100800 */
[----:B------:R-:W-:-:S02]  /*23eb0*/  UIADD3.X UR5, UPT, UPT, URZ, UR47, URZ, UP0, !UPT ;  /* 0x0000002fff057290 */ /* 0x000fc400087fe4ff */
[----:B-1----:R-:W-:-:S04]  /*23ec0*/  IMAD.U32 R6, RZ, RZ, UR4 ;  /* 0x00000004ff067e24 */ /* 0x002fc8000f8e00ff */
[----:B------:R-:W-:Y:S02]  /*23ed0*/  IMAD.U32 R7, RZ, RZ, UR5 ;  /* 0x00000005ff077e24 */ /* 0x000fe4000f8e00ff */
[----:B0-----:R-:W-:Y:S02]  /*23ee0*/  IMAD.U32 R4, RZ, RZ, UR6 ;  /* 0x00000006ff047e24 */ /* 0x001fe4000f8e00ff */
[----:B---3--:R-:W-:-:S07]  /*23ef0*/  IMAD.U32 R5, RZ, RZ, UR7 ;  /* 0x00000007ff057e24 */ /* 0x008fce000f8e00ff */
[----:B------:R-:W-:-:S07]  /*23f00*/  LEPC R20, `(.L_x_255) ;  /* 0x000000001014794e */ /* 0x000fce0000000000 */
[----:B--2---:R-:W-:Y:S05]  /*23f10*/  CALL.ABS.NOINC R8 ;  /* 0x0000000008007343 */ /* 0x004fea0003c00000 */
.L_x_255:
[----:B------:R-:W-:Y:S05]  /*23f20*/  BSYNC.RECONVERGENT B6 ;  /* 0x0000000000067941 */ /* 0x000fea0003800200 */
.L_x_254:
[----:B------:R-:W-:Y:S01]  /*23f30*/  PRMT R0, R53, 0x9910, RZ ;  /* 0x0000991035007816 */ /* 0x000fe200000000ff */
[----:B------:R-:W-:Y:S02]  /*23f40*/  IMAD.MOV.U32 R56, RZ, RZ, R60 ;  /* 0x000000ffff387224 */ /* 0x000fe400078e003c */
[----:B------:R-:W-:Y:S01]  /*23f50*/  IMAD.MOV.U32 R53, RZ, RZ, R61 ;  /* 0x000000ffff357224 */ /* 0x000fe200078e003d */
        /* <DEDUP_REMOVED lines=48> */
[----:B------:R-:W-:Y:S02]  /*24260*/  IMAD.MOV.U32 R10, RZ, RZ, R60 ;  /* 0x000000ffff0a7224 */ /* 0x000fe400078e003c */
[----:B------:R-:W-:Y:S01]  /*24270*/  IMAD.MOV.U32 R11, RZ, RZ, R61 ;  /* 0x000000ffff0b7224 */ /* 0x000fe200078e003d */
[----:B------:R-:W1:Y:S01]  /*24280*/  LDC.64 R12, c[0x4][R12] ;  /* 0x010000000c0c7b82 */ /* 0x000e620000000a00 */
[----:B------:R-:W-:Y:S01]  /*24290*/  IMAD.MOV.U32 R0, RZ, RZ, 0x1 ;  /* 0x00000001ff007424 */ /* 0x000fe200078e00ff */
[----:B------:R-:W-:Y:S01]  /*242a0*/  UIADD3 UR4, UP0, UPT, UR46, 0x30, URZ ;  /* 0x000000302e047890 */ /* 0x000fe2000ff1e0ff */
[----:B------:R-:W-:Y:S01]  /*242b0*/  IMAD.MOV.U32 R4, RZ, RZ, R54 ;  /* 0x000000ffff047224 */ /* 0x000fe200078e0036 */
[----:B------:R2:W-:Y:S01]  /*242c0*/  STL.128 [R1+0x50], R8 ;  /* 0x0000500801007387 */ /* 0x0005e20000100c00 */
[----:B------:R-:W-:Y:S01]  /*242d0*/  IMAD.MOV.U32 R5, RZ, RZ, R51 ;  /* 0x000000ffff057224 */ /* 0x000fe200078e0033 */
[----:B------:R-:W-:Y:S01]  /*242e0*/  UIADD3.X UR5, UPT, UPT, URZ, UR47, URZ, UP0, !UPT ;  /* 0x0000002fff057290 */ /* 0x000fe200087fe4ff */
[----:B------:R-:W-:Y:S01]  /*242f0*/  IMAD.MOV.U32 R6, RZ, RZ, R49 ;  /* 0x000000ffff067224 */ /* 0x000fe200078e0031 */
[----:B------:R-:W-:Y:S01]  /*24300*/  STL [R1+0x30], R0 ;  /* 0x0000300001007387 */ /* 0x000fe20000100800 */
[----:B------:R-:W-:-:S05]  /*24310*/  IMAD.MOV.U32 R7, RZ, RZ, R52 ;  /* 0x000000ffff077224 */ /* 0x000fca00078e0034 */
[----:B------:R0:W-:Y:S01]  /*24320*/  STL.128 [R1+0x40], R4 ;  /* 0x0000400401007387 */ /* 0x0001e20000100c00 */
[----:B--2---:R-:W-:Y:S02]  /*24330*/  IMAD.MOV.U32 R8, RZ, RZ, R56 ;  /* 0x000000ffff087224 */ /* 0x004fe400078e0038 */
[----:B------:R-:W-:-:S05]  /*24340*/  IMAD.MOV.U32 R9, RZ, RZ, R53 ;  /* 0x000000ffff097224 */ /* 0x000fca00078e0035 */
[----:B------:R2:W-:Y:S01]  /*24350*/  STL.64 [R1+0x38], R8 ;  /* 0x0000380801007387 */ /* 0x0005e20000100a00 */
[----:B0-----:R-:W-:Y:S02]  /*24360*/  IMAD.U32 R4, RZ, RZ, UR6 ;  /* 0x00000006ff047e24 */ /* 0x001fe4000f8e00ff */
[----:B------:R-:W-:Y:S02]  /*24370*/  IMAD.U32 R5, RZ, RZ, UR7 ;  /* 0x00000007ff057e24 */ /* 0x000fe4000f8e00ff */
[----:B------:R-:W-:Y:S02]  /*24380*/  IMAD.U32 R6, RZ, RZ, UR4 ;  /* 0x00000004ff067e24 */ /* 0x000fe4000f8e00ff */
[----:B------:R-:W-:-:S07]  /*24390*/  IMAD.U32 R7, RZ, RZ, UR5 ;  /* 0x00000005ff077e24 */ /* 0x000fce000f8e00ff */
[----:B------:R-:W-:-:S07]  /*243a0*/  LEPC R20, `(.L_x_257) ;  /* 0x000000001014794e */ /* 0x000fce0000000000 */
[----:B-12---:R-:W-:Y:S05]  /*243b0*/  CALL.ABS.NOINC R12 ;  /* 0x000000000c007343 */ /* 0x006fea0003c00000 */
.L_x_257:
[----:B------:R-:W-:Y:S05]  /*243c0*/  BSYNC.RECONVERGENT B6 ;  /* 0x0000000000067941 */ /* 0x000fea0003800200 */
.L_x_256:
        /* <DEDUP_REMOVED lines=33> */
.L_x_261:
[----:B------:R-:W-:Y:S05]  /*245e0*/  BSYNC.RECONVERGENT B1 ;  /* 0x0000000000017941 */ /* 0x000fea0003800200 */
.L_x_260:
[----:B------:R-:W-:-:S07]  /*245f0*/  SEL R62, RZ, 0x1, !P0 ;  /* 0x00000001ff3e7807 */ /* 0x000fce0004000000 */
.L_x_259:
[----:B------:R-:W-:Y:S05]  /*24600*/  BSYNC.RECONVERGENT B0 ;  /* 0x0000000000007941 */ /* 0x000fea0003800200 */
.L_x_258:
[----:B------:R-:W-:Y:S01]  /*24610*/  ISETP.NE.AND P0, PT, R57, RZ, PT ;  /* 0x000000ff3900720c */ /* 0x000fe20003f05270 */
[----:B------:R-:W-:-:S12]  /*24620*/  BSSY.RECONVERGENT B6, `(.L_x_262) ;  /* 0x0000012000067945 */ /* 0x000fd80003800200 */
[----:B------:R-:W-:Y:S05]  /*24630*/  @!P0 BRA `(.L_x_263) ;  /* 0x0000000000408947 */ /* 0x000fea0003800000 */
[----:B------:R-:W-:Y:S01]  /*24640*/  MOV R8, 0x0 ;  /* 0x0000000000087802 */ /* 0x000fe20000000f00 */
[----:B------:R-:W-:Y:S01]  /*24650*/  IMAD.MOV.U32 R10, RZ, RZ, 0x2 ;  /* 0x00000002ff0a7424 */ /* 0x000fe200078e00ff */
[----:B------:R-:W-:Y:S01]  /*24660*/  LOP3.LUT R0, R62, 0xffff, RZ, 0xc0, !PT ;  /* 0x0000ffff3e007812 */ /* 0x000fe200078ec0ff */
[----:B------:R0:W-:Y:S01]  /*24670*/  STL.64 [R1+0x38], R60 ;  /* 0x0000383c01007387 */ /* 0x0001e20000100a00 */
[----:B------:R-:W1:Y:S02]  /*24680*/  LDCU.64 UR6, c[0x4][0x40] ;  /* 0x01000800ff0677ac */ /* 0x000e640008000a00 */
[----:B------:R-:W2:Y:S01]  /*24690*/  LDC.64 R8, c[0x4][R8] ;  /* 0x0100000008087b82 */ /* 0x000ea20000000a00 */
[----:B------:R0:W-:Y:S01]  /*246a0*/  STL [R1+0x40], R0 ;  /* 0x0000400001007387 */ /* 0x0001e20000100800 */
        /* <DEDUP_REMOVED lines=9> */
.L_x_263:
[----:B------:R-:W-:Y:S05]  /*24740*/  BSYNC.RECONVERGENT B6 ;  /* 0x0000000000067941 */ /* 0x000fea0003800200 */
.L_x_262:
[----:B------:R-:W-:-:S04]  /*24750*/  PRMT R0, R62, 0x9910, RZ ;  /* 0x000099103e007816 */ /* 0x000fc800000000ff */
[----:B------:R-:W-:-:S13]  /*24760*/  ISETP.NE.AND P0, PT, R0, RZ, PT ;  /* 0x000000ff0000720c */ /* 0x000fda0003f05270 */
[----:B------:R-:W-:Y:S05]  /*24770*/  @!P0 BRA `(.L_x_247) ;  /* 0x00000004000c8947 */ /* 0x000fea0003800000 */
[----:B------:R-:W0:Y:S01]  /*24780*/  LDCU.128 UR4, c[0x3][URZ] ;  /* 0x00c00000ff0477ac */ /* 0x000e220008000c00 */
[----:B------:R-:W-:Y:S01]  /*24790*/  ISETP.NE.AND P6, PT, R57, RZ, PT ;  /* 0x000000ff3900720c */ /* 0x000fe20003fc5270 */
[----:B------:R-:W1:Y:S01]  /*247a0*/  LDCU.128 UR8, c[0x3][0x10] ;  /* 0x00c00200ff0877ac */ /* 0x000e620008000c00 */
[C---:B0-----:R-:W-:Y:S02]  /*247b0*/  ISETP.GE.U32.AND P1, PT, R56.reuse, UR4, PT ;  /* 0x0000000438007c0c */ /* 0x041fe4000bf26070 */
[----:B------:R-:W-:Y:S02]  /*247c0*/  IADD3 R62, P2, PT, R56, -UR4, RZ ;  /* 0x80000004383e7c10 */ /* 0x000fe4000ff5e0ff */
[----:B------:R-:W-:Y:S02]  /*247d0*/  ISETP.GE.U32.AND.EX P1, PT, R53, UR5, PT, P1 ;  /* 0x0000000535007c0c */ /* 0x000fe4000bf26110 */
[----:B------:R-:W-:Y:S01]  /*247e0*/  IADD3 R3, P0, PT, R54, -UR6, RZ ;  /* 0x8000000636037c10 */ /* 0x000fe2000ff1e0ff */
[----:B------:R-:W-:Y:S01]  /*247f0*/  IMAD.MOV.U32 R56, RZ, RZ, R62 ;  /* 0x000000ffff387224 */ /* 0x000fe200078e003e */
[----:B------:R-:W-:-:S02]  /*24800*/  SEL R0, RZ, 0x1, P1 ;  /* 0x00000001ff007807 */ /* 0x000fc40000800000 */
[----:B------:R-:W-:Y:S02]  /*24810*/  IADD3.X R63, PT, PT, R53, ~UR5, RZ, P2, !PT ;  /* 0x80000005353f7c10 */ /* 0x000fe400097fe4ff */
[----:B------:R-:W-:Y:S02]  /*24820*/  ISETP.GE.U32.AND P2, PT, R3, R0, PT ;  /* 0x000000000300720c */ /* 0x000fe40003f46070 */
[----:B------:R-:W-:Y:S01]  /*24830*/  IADD3.X R0, PT, PT, R51, ~UR7, RZ, P0, !PT ;  /* 0x8000000733007c10 */ /* 0x000fe200087fe4ff */
[----:B------:R-:W-:Y:S01]  /*24840*/  IMAD.MOV.U32 R53, RZ, RZ, R63 ;  /* 0x000000ffff357224 */ /* 0x000fe200078e003f */
[----:B------:R-:W-:Y:S02]  /*24850*/  ISETP.LT.U32.AND P0, PT, R54, UR6, PT ;  /* 0x0000000636007c0c */ /* 0x000fe4000bf01070 */
[----:B------:R-:W-:Y:S02]  /*24860*/  ISETP.GE.U32.AND.EX P2, PT, R0, RZ, PT, P2 ;  /* 0x000000ff0000720c */ /* 0x000fe40003f46120 */
[----:B------:R-:W-:-:S02]  /*24870*/  SEL R4, RZ, 0xffffffff, P1 ;  /* 0xffffffffff047807 */ /* 0x000fc40000800000 */
[----:B------:R-:W-:Y:S02]  /*24880*/  ISETP.LT.U32.OR.EX P0, PT, R51, UR7, !P2, P0 ;  /* 0x0000000733007c0c */ /* 0x000fe4000d701500 */
[----:B-1----:R-:W-:Y:S02]  /*24890*/  IADD3 R6, P2, PT, R49, -UR8, RZ ;  /* 0x8000000831067c10 */ /* 0x002fe4000ff5e0ff */
[----:B------:R-:W-:Y:S02]  /*248a0*/  SEL R5, RZ, 0x1, !P0 ;  /* 0x00000001ff057807 */ /* 0x000fe40004000000 */
[----:B------:R-:W-:Y:S02]  /*248b0*/  SEL R7, RZ, 0xffffffff, !P0 ;  /* 0xffffffffff077807 */ /* 0x000fe40004000000 */
        /* <DEDUP_REMOVED lines=11> */
[----:B------:R-:W-:Y:S02]  /*24970*/  ISETP.GE.U32.AND.EX P0, PT, R8, RZ, PT, P0 ;  /* 0x000000ff0800720c */ /* 0x000fe40003f06100 */
[----:B------:R-:W-:Y:S02]  /*24980*/  IADD3 R54, P1, PT, R4, R3, RZ ;  /* 0x0000000304367210 */ /* 0x000fe40007f3e0ff */
[----:B------:R-:W-:Y:S02]  /*24990*/  ISETP.LT.U32.OR.EX P0, PT, R50, UR11, !P0, P2 ;  /* 0x0000000b32007c0c */ /* 0x000fe4000c701520 */
[----:B------:R-:W-:Y:S01]  /*249a0*/  IADD3 R47, P2, PT, R10, R9, RZ ;  /* 0x000000090a2f7210 */ /* 0x000fe20007f5e0ff */
[----:B------:R-:W-:Y:S01]  /*249b0*/  IMAD.X R51, R4, 0x1, R0, P1 ;  /* 0x0000000104337824 */ /* 0x000fe200008e0600 */
[----:B------:R-:W-:-:S02]  /*249c0*/  SEL R15, RZ, 0xffffffff, !P0 ;  /* 0xffffffffff0f7807 */ /* 0x000fc40004000000 */
[----:B------:R-:W-:Y:S01]  /*249d0*/  IADD3 R49, P1, PT, R7, R6, RZ ;  /* 0x0000000607317210 */ /* 0x000fe20007f3e0ff */
[----:B------:R-:W-:Y:S01]  /*249e0*/  IMAD.X R50, R10, 0x1, R8, P2 ;  /* 0x000000010a327824 */ /* 0x000fe200010e0608 */
[----:B------:R-:W-:-:S03]  /*249f0*/  IADD3 R14, P0, PT, R60, R15, RZ ;  /* 0x0000000f3c0e7210 */ /* 0x000fc60007f1e0ff */
        /* <DEDUP_REMOVED lines=12> */
[----:B------:R-:W-:Y:S01]  /*24ac0*/  IMAD.MOV.U32 R11, RZ, RZ, R52 ;  /* 0x000000ffff0b7224 */ /* 0x000fe200078e0034 */
[----:B------:R-:W-:Y:S01]  /*24ad0*/  UIADD3 UR4, UP0, UPT, UR46, 0x30, URZ ;  /* 0x000000302e047890 */ /* 0x000fe2000ff1e0ff */
[----:B------:R-:W-:-:S02]  /*24ae0*/  IMAD.MOV.U32 R12, RZ, RZ, R47 ;  /* 0x000000ffff0c7224 */ /* 0x000fc400078e002f */
[----:B------:R-:W-:Y:S01]  /*24af0*/  IMAD.MOV.U32 R13, RZ, RZ, R50 ;  /* 0x000000ffff0d7224 */ /* 0x000fe200078e0032 */
[----:B------:R0:W-:Y:S01]  /*24b00*/  STL.128 [R1+0x40], R8 ;  /* 0x0000400801007387 */ /* 0x0001e20000100c00 */
[----:B------:R-:W-:Y:S01]  /*24b10*/  UIADD3.X UR5, UPT, UPT, URZ, UR47, URZ, UP0, !UPT ;  /* 0x0000002fff057290 */ /* 0x000fe200087fe4ff */
[----:B------:R-:W-:Y:S02]  /*24b20*/  IMAD.U32 R6, RZ, RZ, UR4 ;  /* 0x00000004ff067e24 */ /* 0x000fe4000f8e00ff */
[----:B------:R0:W-:Y:S03]  /*24b30*/  STL.128 [R1+0x50], R12 ;  /* 0x0000500c01007387 */ /* 0x0001e60000100c00 */
[----:B------:R-:W-:Y:S02]  /*24b40*/  IMAD.U32 R7, RZ, RZ, UR5 ;  /* 0x00000005ff077e24 */ /* 0x000fe4000f8e00ff */
[----:B-1----:R-:W-:-:S02]  /*24b50*/  IMAD.U32 R4, RZ, RZ, UR6 ;  /* 0x00000006ff047e24 */ /* 0x002fc4000f8e00ff */
[----:B------:R-:W-:-:S07]  /*24b60*/  IMAD.U32 R5, RZ, RZ, UR7 ;  /* 0x00000007ff057e24 */ /* 0x000fce000f8e00ff */
[----:B------:R-:W-:-:S07]  /*24b70*/  LEPC R20, `(.L_x_264) ;  /* 0x000000001014794e */ /* 0x000fce0000000000 */
[----:B0-2---:R-:W-:Y:S05]  /*24b80*/  CALL.ABS.NOINC R56 ;  /* 0x0000000038007343 */ /* 0x005fea0003c00000 */
.L_x_264:
[----:B------:R-:W-:Y:S02]  /*24b90*/  IMAD.MOV.U32 R56, RZ, RZ, R62 ;  /* 0x000000ffff387224 */ /* 0x000fe400078e003e */
[----:B------:R-:W-:-:S07]  /*24ba0*/  IMAD.MOV.U32 R53, RZ, RZ, R63 ;  /* 0x000000ffff357224 */ /* 0x000fce00078e003f */
.L_x_247:
[----:B------:R-:W-:Y:S05]  /*24bb0*/  BSYNC.RECONVERGENT B7 ;  /* 0x0000000000077941 */ /* 0x000fea0003800200 */
.L_x_246:
[----:B------:R-:W-:Y:S01]  /*24bc0*/  ISETP.NE.AND P0, PT, R55, RZ, PT ;  /* 0x000000ff3700720c */ /* 0x000fe20003f05270 */
[----:B------:R-:W-:-:S12]  /*24bd0*/  BSSY.RECONVERGENT B6, `(.L_x_265) ;  /* 0x0000017000067945 */ /* 0x000fd80003800200 */
        /* <DEDUP_REMOVED lines=22> */
.L_x_266:
[----:B------:R-:W-:Y:S05]  /*24d40*/  BSYNC.RECONVERGENT B6 ;  /* 0x0000000000067941 */ /* 0x000fea0003800200 */
.L_x_265:
[----:B------:R-:W-:Y:S01]  /*24d50*/  ISETP.NE.U32.AND P0, PT, R48, RZ, PT ;  /* 0x000000ff3000720c */ /* 0x000fe20003f05070 */
[----:B------:R-:W-:Y:S03]  /*24d60*/  BSSY.RECONVERGENT B8, `(.L_x_267) ;  /* 0x000044f000087945 */ /* 0x000fe60003800200 */
[----:B------:R-:W-:-:S13]  /*24d70*/  ISETP.NE.AND.EX P0, PT, RZ, RZ, PT, P0 ;  /* 0x000000ffff00720c */ /* 0x000fda0003f05300 */
[----:B------:R-:W-:Y:S05]  /*24d80*/  @!P0 BRA `(.L_x_268) ;  /* 0x0000004400308947 */ /* 0x000fea0003800000 */
[----:B------:R-:W-:Y:S01]  /*24d90*/  IMAD.WIDE.U32 R4, R53, R40, RZ ;  /* 0x0000002835047225 */ /* 0x000fe200078e00ff */
[----:B------:R-:W-:Y:S03]  /*24da0*/  BSSY.RECONVERGENT B6, `(.L_x_269) ;  /* 0x0000159000067945 */ /* 0x000fe60003800200 */
[-C--:B------:R-:W-:Y:S02]  /*24db0*/  IMAD R0, R35, R56.reuse, RZ ;  /* 0x0000003823007224 */ /* 0x080fe400078e02ff */
[----:B------:R-:W-:-:S04]  /*24dc0*/  IMAD.WIDE.U32 R6, P0, R41, R56, R4 ;  /* 0x0000003829067225 */ /* 0x000fc80007800004 */
[----:B------:R-:W-:-:S04]  /*24dd0*/  IMAD.WIDE.U32 R4, R56, R40, RZ ;  /* 0x0000002838047225 */ /* 0x000fc800078e00ff */
[----:B------:R-:W-:Y:S01]  /*24de0*/  IMAD.X R13, RZ, RZ, RZ, P0 ;  /* 0x000000ffff0d7224 */ /* 0x000fe200000e06ff */
[----:B------:R-:W-:Y:S01]  /*24df0*/  IADD3 RZ, P0, PT, R5, R6, RZ ;  /* 0x0000000605ff7210 */ /* 0x000fe20007f1e0ff */
[----:B------:R-:W-:Y:S02]  /*24e00*/  IMAD.MOV.U32 R12, RZ, RZ, R7 ;  /* 0x000000ffff0c7224 */ /* 0x000fe400078e0007 */
[----:B------:R-:W-:-:S04]  /*24e10*/  IMAD.WIDE.U32 R6, R53, R32, RZ ;  /* 0x0000002035067225 */ /* 0x000fc800078e00ff */
[----:B------:R-:W-:-:S04]  /*24e20*/  IMAD.WIDE.U32 R8, R32, R56, RZ ;  /* 0x0000003820087225 */ /* 0x000fc800078e00ff */
[----:B------:R-:W-:-:S04]  /*24e30*/  IMAD.WIDE.U32.X R12, R41, R53, R12, P0 ;  /* 0x00000035290c7225 */ /* 0x000fc800000e040c */
[----:B------:R-:W-:Y:S01]  /*24e40*/  IMAD R3, R32, R53, R0 ;  /* 0x0000003520037224 */ /* 0x000fe200078e0200 */
[----:B------:R-:W-:Y:S01]  /*24e50*/  IADD3 R62, P1, PT, R12, R8, RZ ;  /* 0x000000080c3e7210 */ /* 0x000fe20007f3e0ff */
[----:B------:R-:W-:-:S04]  /*24e60*/  IMAD.WIDE.U32 R20, R53, R34, RZ ;  /* 0x0000002235147225 */ /* 0x000fc800078e00ff */
[----:B------:R-:W-:-:S04]  /*24e70*/  IMAD.WIDE.U32 R6, P0, R35, R56, R6 ;  /* 0x0000003823067225 */ /* 0x000fc80007800006 */
[----:B------:R-:W-:Y:S02]  /*24e80*/  IMAD.IADD R3, R9, 0x1, R3 ;  /* 0x0000000109037824 */ /* 0x000fe400078e0203 */
[----:B------:R-:W-:-:S04]  /*24e90*/  IMAD.WIDE.U32 R4, R56, R32, RZ ;  /* 0x0000002038047225 */ /* 0x000fc800078e00ff */
[----:B------:R-:W-:Y:S01]  /*24ea0*/  IMAD.X R9, RZ, RZ, RZ, P0 ;  /* 0x000000ffff097224 */ /* 0x000fe200000e06ff */
[----:B------:R-:W-:Y:S01]  /*24eb0*/  ISETP.GE.U32.AND P0, PT, R62, R8, PT ;  /* 0x000000083e00720c */ /* 0x000fe20003f06070 */
[----:B------:R-:W-:Y:S01]  /*24ec0*/  IMAD.X R63, R3, 0x1, R13, P1 ;  /* 0x00000001033f7824 */ /* 0x000fe200008e060d */
[----:B------:R-:W-:Y:S01]  /*24ed0*/  IADD3 RZ, P1, PT, R5, R6, RZ ;  /* 0x0000000605ff7210 */ /* 0x000fe20007f3e0ff */
[----:B------:R-:W-:-:S03]  /*24ee0*/  IMAD.WIDE.U32 R10, R56, R34, RZ ;  /* 0x00000022380a7225 */ /* 0x000fc600078e00ff */
[----:B------:R-:W-:Y:S01]  /*24ef0*/  ISETP.GE.U32.AND.EX P0, PT, R63, R3, PT, P0 ;  /* 0x000000033f00720c */ /* 0x000fe20003f06100 */
[----:B------:R-:W-:-:S03]  /*24f00*/  IMAD.WIDE.U32 R20, P2, R37, R56, R20 ;  /* 0x0000003825147225 */ /* 0x000fc60007840014 */
[----:B------:R-:W-:Y:S01]  /*24f10*/  SEL R3, RZ, 0x1, P0 ;  /* 0x00000001ff037807 */ /* 0x000fe20000000000 */
[----:B------:R-:W-:Y:S01]  /*24f20*/  IMAD.MOV.U32 R8, RZ, RZ, R7 ;  /* 0x000000ffff087224 */ /* 0x000fe200078e0007 */
[----:B------:R-:W-:Y:S01]  /*24f30*/  IADD3 RZ, P3, PT, R11, R20, RZ ;  /* 0x000000140bff7210 */ /* 0x000fe20007f7e0ff */
[-C--:B------:R-:W-:Y:S02]  /*24f40*/  IMAD R0, R37, R56.reuse, RZ ;  /* 0x0000003825007224 */ /* 0x080fe400078e02ff */
[----:B------:R-:W-:-:S04]  /*24f50*/  IMAD.WIDE.U32 R10, R34, R56, RZ ;  /* 0x00000038220a7225 */ /* 0x000fc800078e00ff */
[-C--:B------:R-:W-:Y:S02]  /*24f60*/  IMAD R55, R34, R53.reuse, R0 ;  /* 0x0000003522377224 */ /* 0x080fe400078e0200 */
[----:B------:R-:W-:-:S04]  /*24f70*/  IMAD.WIDE.U32.X R8, R35, R53, R8, P1 ;  /* 0x0000003523087225 */ /* 0x000fc800008e0408 */
[----:B------:R-:W-:Y:S01]  /*24f80*/  IMAD R12, R41, R54, RZ ;  /* 0x00000036290c7224 */ /* 0x000fe200078e02ff */
[----:B------:R-:W-:Y:S01]  /*24f90*/  IADD3 R8, P1, P4, R10, R8, R3 ;  /* 0x000000080a087210 */ /* 0x000fe20007c3e003 */
[----:B------:R-:W-:-:S04]  /*24fa0*/  IMAD.WIDE.U32 R4, R51, R40, RZ ;  /* 0x0000002833047225 */ /* 0x000fc800078e00ff */
[----:B------:R-:W-:Y:S02]  /*24fb0*/  IMAD.IADD R55, R11, 0x1, R55 ;  /* 0x000000010b377824 */ /* 0x000fe400078e0237 */
[----:B------:R-:W-:-:S03]  /*24fc0*/  IMAD.WIDE.U32 R70, R40, R54, R62 ;  /* 0x0000003628467225 */ /* 0x000fc600078e003e */
[----:B------:R-:W-:Y:S01]  /*24fd0*/  IADD3.X R9, PT, PT, R55, R9, RZ, P1, P4 ;  /* 0x0000000937097210 */ /* 0x000fe20000fe84ff */
[----:B------:R-:W-:Y:S01]  /*24fe0*/  IMAD R3, R40, R51, R12 ;  /* 0x0000003328037224 */ /* 0x000fe200078e020c */
[----:B------:R-:W-:Y:S01]  /*24ff0*/  ISETP.GE.U32.AND P1, PT, R70, R62, PT ;  /* 0x0000003e4600720c */ /* 0x000fe20003f26070 */
[----:B------:R-:W-:-:S04]  /*25000*/  IMAD.WIDE.U32 R6, R54, R40, RZ ;  /* 0x0000002836067225 */ /* 0x000fc800078e00ff */
[----:B------:R-:W-:-:S04]  /*25010*/  IMAD.WIDE.U32 R4, P0, R41, R54, R4 ;  /* 0x0000003629047225 */ /* 0x000fc80007800004 */
[----:B------:R-:W-:Y:S01]  /*25020*/  IMAD.IADD R62, R71, 0x1, R3 ;  /* 0x00000001473e7824 */ /* 0x000fe200078e0203 */
[----:B------:R-:W-:Y:S01]  /*25030*/  IADD3 RZ, P4, PT, R7, R4, RZ ;  /* 0x0000000407ff7210 */ /* 0x000fe20007f9e0ff */
[----:B------:R-:W-:Y:S02]  /*25040*/  IMAD.X R7, RZ, RZ, RZ, P0 ;  /* 0x000000ffff077224 */ /* 0x000fe400000e06ff */
[----:B------:R-:W-:Y:S01]  /*25050*/  IMAD.WIDE.U32 R14, R51, R32, RZ ;  /* 0x00000020330e7225 */ /* 0x000fe200078e00ff */
[----:B------:R-:W-:-:S03]  /*25060*/  ISETP.GE.U32.AND.EX P1, PT, R62, R63, PT, P1 ;  /* 0x0000003f3e00720c */ /* 0x000fc60003f26110 */
[-C--:B------:R-:W-:Y:S01]  /*25070*/  IMAD R0, R35, R54.reuse, RZ ;  /* 0x0000003623007224 */ /* 0x080fe200078e02ff */
[----:B------:R-:W-:Y:S01]  /*25080*/  SEL R11, RZ, 0x1, P1 ;  /* 0x00000001ff0b7807 */ /* 0x000fe20000800000 */
[----:B------:R-:W-:Y:S02]  /*25090*/  IMAD.MOV.U32 R6, RZ, RZ, R5 ;  /* 0x000000ffff067224 */ /* 0x000fe400078e0005 */
[C---:B------:R-:W-:Y:S02]  /*250a0*/  IMAD R3, R32.reuse, R51, R0 ;  /* 0x0000003320037224 */ /* 0x040fe400078e0200 */
[----:B------:R-:W-:-:S04]  /*250b0*/  IMAD.WIDE.U32 R12, R32, R54, R8 ;  /* 0x00000036200c7225 */ /* 0x000fc800078e0008 */
[----:B------:R-:W-:-:S04]  /*250c0*/  IMAD.WIDE.U32.X R6, R41, R51, R6, P4 ;  /* 0x0000003329067225 */ /* 0x000fc800020e0406 */
[----:B------:R-:W-:-:S04]  /*250d0*/  IMAD.WIDE.U32 R14, P0, R35, R54, R14 ;  /* 0x00000036230e7225 */ /* 0x000fc8000780000e */
[----:B------:R-:W-:Y:S01]  /*250e0*/  IMAD.X R5, RZ, RZ, RZ, P2 ;  /* 0x000000ffff057224 */ /* 0x000fe200010e06ff */
[----:B------:R-:W-:Y:S01]  /*250f0*/  IADD3 R6, P1, P2, R12, R6, R11 ;  /* 0x000000060c067210 */ /* 0x000fe20007a3e00b */
[----:B------:R-:W-:Y:S02]  /*25100*/  IMAD.IADD R3, R13, 0x1, R3 ;  /* 0x000000010d037824 */ /* 0x000fe400078e0203 */
[----:B------:R-:W-:Y:S01]  /*25110*/  IMAD.X R11, RZ, RZ, RZ, P0 ;  /* 0x000000ffff0b7224 */ /* 0x000fe200000e06ff */
[----:B------:R-:W-:Y:S01]  /*25120*/  ISETP.GE.U32.AND P0, PT, R8, R10, PT ;  /* 0x0000000a0800720c */ /* 0x000fe20003f06070 */
[----:B------:R-:W-:Y:S01]  /*25130*/  IMAD.WIDE.U32 R60, R54, R32, RZ ;  /* 0x00000020363c7225 */ /* 0x000fe200078e00ff */
[----:B------:R-:W-:Y:S02]  /*25140*/  IADD3.X R7, PT, PT, R3, R7, RZ, P1, P2 ;  /* 0x0000000703077210 */ /* 0x000fe40000fe44ff */
[----:B------:R-:W-:Y:S01]  /*25150*/  ISETP.GE.U32.AND P2, PT, R12, R8, PT ;  /* 0x000000080c00720c */ /* 0x000fe20003f46070 */
[----:B------:R-:W-:Y:S01]  /*25160*/  IMAD.MOV.U32 R4, RZ, RZ, R21 ;  /* 0x000000ffff047224 */ /* 0x000fe200078e0015 */
[----:B------:R-:W-:Y:S01]  /*25170*/  ISETP.GE.U32.AND P1, PT, R6, R12, PT ;  /* 0x0000000c0600720c */ /* 0x000fe20003f26070 */
[----:B------:R-:W-:Y:S01]  /*25180*/  IMAD R0, R39, R56, RZ ;  /* 0x0000003827007224 */ /* 0x000fe200078e02ff */
[----:B------:R-:W-:Y:S01]  /*25190*/  ISETP.GE.U32.AND.EX P0, PT, R9, R55, PT, P0 ;  /* 0x000000370900720c */ /* 0x000fe20003f06100 */
[----:B------:R-:W-:Y:S01]  /*251a0*/  IMAD.WIDE.U32 R20, R52, R40, RZ ;  /* 0x0000002834147225 */ /* 0x000fe200078e00ff */
[----:B------:R-:W-:-:S02]  /*251b0*/  IADD3 RZ, P4, PT, R61, R14, RZ ;  /* 0x0000000e3dff7210 */ /* 0x000fc40007f9e0ff */
[----:B------:R-:W-:Y:S01]  /*251c0*/  ISETP.GE.U32.AND.EX P2, PT, R3, R9, PT, P2 ;  /* 0x000000090300720c */ /* 0x000fe20003f46120 */
[----:B------:R-:W-:Y:S01]  /*251d0*/  IMAD.MOV.U32 R10, RZ, RZ, R15 ;  /* 0x000000ffff0a7224 */ /* 0x000fe200078e000f */
[----:B------:R-:W-:Y:S01]  /*251e0*/  ISETP.GE.U32.AND.EX P1, PT, R7, R3, PT, P1 ;  /* 0x000000030700720c */ /* 0x000fe20003f26110 */
[----:B------:R-:W-:Y:S01]  /*251f0*/  IMAD.WIDE.U32 R14, R38, R56, RZ ;  /* 0x00000038260e7225 */ /* 0x000fe200078e00ff */
[----:B------:R-:W-:-:S03]  /*25200*/  SEL R3, RZ, 0x1, P0 ;  /* 0x00000001ff037807 */ /* 0x000fc60000000000 */
[-C--:B------:R-:W-:Y:S01]  /*25210*/  IMAD R55, R38, R53.reuse, R0 ;  /* 0x0000003526377224 */ /* 0x080fe200078e0200 */
[----:B------:R-:W-:Y:S01]  /*25220*/  SEL R0, RZ, 0x1, P2 ;  /* 0x00000001ff007807 */ /* 0x000fe20001000000 */
[----:B------:R-:W-:-:S04]  /*25230*/  IMAD.WIDE.U32.X R12, R37, R53, R4, P3 ;  /* 0x00000035250c7225 */ /* 0x000fc800018e0404 */
[----:B------:R-:W-:Y:S01]  /*25240*/  IMAD.WIDE.U32 R4, P3, R41, R49, R20 ;  /* 0x0000003129047225 */ /* 0x000fe20007860014 */
[----:B------:R-:W-:Y:S02]  /*25250*/  IADD3 R20, P0, P2, R14, R12, R3 ;  /* 0x0000000c0e147210 */ /* 0x000fe40007a1e003 */
[----:B------:R-:W-:Y:S01]  /*25260*/  SEL R3, RZ, 0x1, P1 ;  /* 0x00000001ff037807 */ /* 0x000fe20000800000 */
[----:B------:R-:W-:Y:S02]  /*25270*/  IMAD.IADD R55, R15, 0x1, R55 ;  /* 0x000000010f377824 */ /* 0x000fe400078e0237 */
[----:B------:R-:W-:-:S03]  /*25280*/  IMAD.WIDE.U32.X R10, R35, R51, R10, P4 ;  /* 0x00000033230a7225 */ /* 0x000fc600020e040a */
[----:B------:R-:W-:Y:S01]  /*25290*/  IADD3.X R21, PT, PT, R55, R13, RZ, P0, P2 ;  /* 0x0000000d37157210 */ /* 0x000fe200007e44ff */
[----:B------:R-:W-:Y:S01]  /*252a0*/  IMAD.WIDE.U32 R8, R49, R40, RZ ;  /* 0x0000002831087225 */ /* 0x000fe200078e00ff */
[----:B------:R-:W-:-:S03]  /*252b0*/  IADD3 R13, P2, P4, R3, R10, R0 ;  /* 0x0000000a030d7210 */ /* 0x000fc60007c5e000 */
[----:B------:R-:W-:Y:S01]  /*252c0*/  IMAD R0, R37, R54, RZ ;  /* 0x0000003625007224 */ /* 0x000fe200078e02ff */
[----:B------:R-:W-:Y:S01]  /*252d0*/  IADD3 RZ, P1, PT, R9, R4, RZ ;  /* 0x0000000409ff7210 */ /* 0x000fe20007f3e0ff */
[----:B------:R-:W-:Y:S01]  /*252e0*/  IMAD R9, R41, R49, RZ ;  /* 0x0000003129097224 */ /* 0x000fe200078e02ff */
[----:B------:R-:W-:Y:S01]  /*252f0*/  IADD3.X R10, PT, PT, RZ, R11, RZ, P2, P4 ;  /* 0x0000000bff0a7210 */ /* 0x000fe200017e84ff */
[----:B------:R-:W-:-:S04]  /*25300*/  IMAD.WIDE.U32 R60, R34, R54, R20 ;  /* 0x00000036223c7225 */ /* 0x000fc800078e0014 */
[----:B------:R-:W-:Y:S01]  /*25310*/  IMAD R3, R34, R51, R0 ;  /* 0x0000003322037224 */ /* 0x000fe200078e0200 */
[----:B------:R-:W-:Y:S01]  /*25320*/  IADD3 R4, P2, PT, R13, R60, RZ ;  /* 0x0000003c0d047210 */ /* 0x000fe20007f5e0ff */
[----:B------:R-:W-:-:S04]  /*25330*/  IMAD.WIDE.U32 R68, R40, R49, R6 ;  /* 0x0000003128447225 */ /* 0x000fc800078e0006 */
[----:B------:R-:W-:Y:S01]  /*25340*/  IMAD R15, R40, R52, R9 ;  /* 0x00000034280f7224 */ /* 0x000fe200078e0209 */
[----:B------:R-:W-:Y:S01]  /*25350*/  ISETP.GE.U32.AND P0, PT, R68, R6, PT ;  /* 0x000000064400720c */ /* 0x000fe20003f06070 */
[----:B------:R-:W-:Y:S02]  /*25360*/  IMAD.IADD R3, R61, 0x1, R3 ;  /* 0x000000013d037824 */ /* 0x000fe400078e0203 */
[----:B------:R-:W-:Y:S02]  /*25370*/  IMAD.IADD R61, R69, 0x1, R15 ;  /* 0x00000001453d7824 */ /* 0x000fe400078e020f */
[----:B------:R-:W-:Y:S02]  /*25380*/  IMAD.MOV.U32 R8, RZ, RZ, R5 ;  /* 0x000000ffff087224 */ /* 0x000fe400078e0005 */
[----:B------:R-:W-:Y:S01]  /*25390*/  IMAD.X R9, RZ, RZ, RZ, P3 ;  /* 0x000000ffff097224 */ /* 0x000fe200018e06ff */
[----:B------:R-:W-:Y:S01]  /*253a0*/  ISETP.GE.U32.AND.EX P0, PT, R61, R7, PT, P0 ;  /* 0x000000073d00720c */ /* 0x000fe20003f06100 */
[----:B------:R-:W-:-:S02]  /*253b0*/  IMAD R13, R35, R49, RZ ;  /* 0x00000031230d7224 */ /* 0x000fc400078e02ff */
[----:B------:R-:W-:Y:S02]  /*253c0*/  IMAD.X R5, R3, 0x1, R10, P2 ;  /* 0x0000000103057824 */ /* 0x000fe400010e060a */
[----:B------:R-:W-:-:S04]  /*253d0*/  IMAD.WIDE.U32 R74, R53, R38, RZ ;  /* 0x00000026354a7225 */ /* 0x000fc800078e00ff */
[C---:B------:R-:W-:Y:S01]  /*253e0*/  IMAD R15, R32.reuse, R52, R13 ;  /* 0x00000034200f7224 */ /* 0x040fe200078e020d */
[----:B------:R-:W-:Y:S01]  /*253f0*/  SEL R13, RZ, 0x1, P0 ;  /* 0x00000001ff0d7807 */ /* 0x000fe20000000000 */
[----:B------:R-:W-:-:S04]  /*25400*/  IMAD.WIDE.U32 R6, R32, R49, R4 ;  /* 0x0000003120067225 */ /* 0x000fc800078e0004 */
[----:B------:R-:W-:-:S04]  /*25410*/  IMAD.WIDE.U32.X R8, R41, R52, R8, P1 ;  /* 0x0000003429087225 */ /* 0x000fc800008e0408 */
[----:B------:R-:W-:Y:S01]  /*25420*/  IMAD.WIDE.U32 R10, R56, R38, RZ ;  /* 0x00000026380a7225 */ /* 0x000fe200078e00ff */
[----:B------:R-:W-:-:S03]  /*25430*/  IADD3 R8, P1, P3, R6, R8, R13 ;  /* 0x0000000806087210 */ /* 0x000fc60007b3e00d */
[----:B------:R-:W-:-:S04]  /*25440*/  IMAD.WIDE.U32 R66, R51, R34, RZ ;  /* 0x0000002233427225 */ /* 0x000fc800078e00ff */
[----:B------:R-:W-:-:S04]  /*25450*/  IMAD.WIDE.U32 R74, P0, R39, R56, R74 ;  /* 0x00000038274a7225 */ /* 0x000fc8000780004a */
[----:B------:R-:W-:Y:S01]  /*25460*/  IMAD.IADD R7, R7, 0x1, R15 ;  /* 0x0000000107077824 */ /* 0x000fe200078e020f */
[----:B------:R-:W-:Y:S01]  /*25470*/  IADD3 RZ, P2, PT, R11, R74, RZ ;  /* 0x0000004a0bff7210 */ /* 0x000fe20007f5e0ff */
[----:B------:R-:W-:-:S03]  /*25480*/  IMAD.WIDE.U32 R12, R52, R32, RZ ;  /* 0x00000020340c7225 */ /* 0x000fc600078e00ff */
[----:B------:R-:W-:Y:S01]  /*25490*/  IADD3.X R9, PT, PT, R7, R9, RZ, P1, P3 ;  /* 0x0000000907097210 */ /* 0x000fe20000fe64ff */
[----:B------:R-:W-:Y:S01]  /*254a0*/  IMAD.WIDE.U32 R10, R54, R34, RZ ;  /* 0x00000022360a7225 */ /* 0x000fe200078e00ff */
[----:B------:R-:W-:-:S03]  /*254b0*/  ISETP.GE.U32.AND P1, PT, R20, R14, PT ;  /* 0x0000000e1400720c */ /* 0x000fc60003f26070 */
[----:B------:R-:W-:-:S04]  /*254c0*/  IMAD.WIDE.U32 R66, P3, R37, R54, R66 ;  /* 0x0000003625427225 */ /* 0x000fc80007860042 */
[----:B------:R-:W-:Y:S01]  /*254d0*/  IMAD.X R73, RZ, RZ, RZ, P0 ;  /* 0x000000ffff497224 */ /* 0x000fe200000e06ff */
[----:B------:R-:W-:Y:S01]  /*254e0*/  IADD3 RZ, P0, PT, R11, R66, RZ ;  /* 0x000000420bff7210 */ /* 0x000fe20007f1e0ff */
[----:B------:R-:W-:-:S04]  /*254f0*/  IMAD.WIDE.U32 R12, P4, R35, R49, R12 ;  /* 0x00000031230c7225 */ /* 0x000fc8000788000c */
[----:B------:R-:W-:Y:S01]  /*25500*/  IMAD.X R65, RZ, RZ, RZ, P3 ;  /* 0x000000ffff417224 */ /* 0x000fe200018e06ff */
[----:B------:R-:W-:Y:S01]  /*25510*/  ISETP.GE.U32.AND.EX P3, PT, R21, R55, PT, P1 ;  /* 0x000000371500720c */ /* 0x000fe20003f66110 */
[----:B------:R-:W-:Y:S01]  /*25520*/  IMAD.MOV.U32 R64, RZ, RZ, R67 ;  /* 0x000000ffff407224 */ /* 0x000fe200078e0043 */
[----:B------:R-:W-:Y:S01]  /*25530*/  ISETP.GE.U32.AND P1, PT, R60, R20, PT ;  /* 0x000000143c00720c */ /* 0x000fe20003f26070 */
[----:B------:R-:W-:Y:S02]  /*25540*/  IMAD.MOV.U32 R72, RZ, RZ, R75 ;  /* 0x000000ffff487224 */ /* 0x000fe400078e004b */
[----:B------:R-:W-:Y:S01]  /*25550*/  IMAD.MOV.U32 R10, RZ, RZ, R13 ;  /* 0x000000ffff0a7224 */ /* 0x000fe200078e000d */
[----:B------:R-:W-:Y:S01]  /*25560*/  SEL R13, RZ, 0x1, P3 ;  /* 0x00000001ff0d7807 */ /* 0x000fe20001800000 */
[----:B------:R-:W-:Y:S01]  /*25570*/  IMAD.WIDE.U32.X R64, R37, R51, R64, P0 ;  /* 0x0000003325407225 */ /* 0x000fe200000e0440 */
[----:B------:R-:W-:Y:S02]  /*25580*/  ISETP.GE.U32.AND P3, PT, R4, R60, PT ;  /* 0x0000003c0400720c */ /* 0x000fe40003f66070 */
[----:B------:R-:W-:Y:S01]  /*25590*/  ISETP.GE.U32.AND P0, PT, R8, R6, PT ;  /* 0x000000060800720c */ /* 0x000fe20003f06070 */
[----:B------:R-:W-:Y:S01]  /*255a0*/  IMAD.WIDE.U32 R14, R49, R32, RZ ;  /* 0x00000020310e7225 */ /* 0x000fe200078e00ff */
[----:B------:R-:W-:-:S02]  /*255b0*/  ISETP.GE.U32.AND.EX P1, PT, R3, R21, PT, P1 ;  /* 0x000000150300720c */ /* 0x000fc40003f26110 */
[----:B------:R-:W-:Y:S01]  /*255c0*/  ISETP.GE.U32.AND.EX P3, PT, R5, R3, PT, P3 ;  /* 0x000000030500720c */ /* 0x000fe20003f66130 */
[----:B------:R-:W-:Y:S01]  /*255d0*/  IMAD.WIDE.U32.X R72, R39, R53, R72, P2 ;  /* 0x0000003527487225 */ /* 0x000fe200010e0448 */
[----:B------:R-:W-:Y:S02]  /*255e0*/  ISETP.GE.U32.AND P2, PT, R6, R4, PT ;  /* 0x000000040600720c */ /* 0x000fe40003f46070 */
[----:B------:R-:W-:Y:S01]  /*255f0*/  ISETP.GE.U32.AND.EX P0, PT, R9, R7, PT, P0 ;  /* 0x000000070900720c */ /* 0x000fe20003f06100 */
[----:B------:R-:W-:Y:S01]  /*25600*/  IMAD.X R11, RZ, RZ, RZ, P4 ;  /* 0x000000ffff0b7224 */ /* 0x000fe200020e06ff */
[----:B------:R-:W-:Y:S01]  /*25610*/  IADD3 RZ, P4, PT, R15, R12, RZ ;  /* 0x0000000c0fff7210 */ /* 0x000fe20007f9e0ff */
[----:B------:R-:W-:Y:S01]  /*25620*/  IMAD.WIDE.U32 R20, R51, R38, RZ ;  /* 0x0000002633147225 */ /* 0x000fe200078e00ff */
[----:B------:R-:W-:Y:S02]  /*25630*/  ISETP.GE.U32.AND.EX P2, PT, R7, R5, PT, P2 ;  /* 0x000000050700720c */ /* 0x000fe40003f46120 */
[----:B------:R-:W-:Y:S01]  /*25640*/  SEL R4, RZ, 0x1, P1 ;  /* 0x00000001ff047807 */ /* 0x000fe20000800000 */
[----:B------:R-:W-:Y:S01]  /*25650*/  IMAD.WIDE.U32.X R10, R35, R52, R10, P4 ;  /* 0x00000034230a7225 */ /* 0x000fe200020e040a */
[----:B------:R-:W-:-:S02]  /*25660*/  SEL R57, RZ, 0x1, P3 ;  /* 0x00000001ff397807 */ /* 0x000fc40001800000 */
[----:B------:R-:W-:Y:S01]  /*25670*/  SEL R3, RZ, 0x1, P0 ;  /* 0x00000001ff037807 */ /* 0x000fe20000000000 */
[----:B------:R-:W-:Y:S01]  /*25680*/  IMAD.WIDE.U32 R14, R52, R34, RZ ;  /* 0x00000022340e7225 */ /* 0x000fe200078e00ff */
[----:B------:R-:W-:Y:S02]  /*25690*/  IADD3 R6, P0, PT, R13, R72, RZ ;  /* 0x000000480d067210 */ /* 0x000fe40007f1e0ff */
[----:B------:R-:W-:Y:S01]  /*256a0*/  SEL R0, RZ, 0x1, P2 ;  /* 0x00000001ff007807 */ /* 0x000fe20001000000 */
[----:B------:R-:W-:Y:S01]  /*256b0*/  IMAD.WIDE.U32 R12, R49, R34, RZ ;  /* 0x00000022310c7225 */ /* 0x000fe200078e00ff */
[----:B------:R-:W-:Y:S02]  /*256c0*/  IADD3 R57, P1, P2, R57, R64, R4 ;  /* 0x0000004039397210 */ /* 0x000fe40007a3e004 */
[----:B------:R-:W-:Y:S01]  /*256d0*/  IADD3 R3, P3, P4, R3, R10, R0 ;  /* 0x0000000a03037210 */ /* 0x000fe20007c7e000 */
[----:B------:R-:W-:Y:S01]  /*256e0*/  IMAD R4, R39, R54, RZ ;  /* 0x0000003627047224 */ /* 0x000fe200078e02ff */
[----:B------:R-:W-:Y:S01]  /*256f0*/  IADD3.X R64, PT, PT, RZ, R65, RZ, P1, P2 ;  /* 0x00000041ff407210 */ /* 0x000fe20000fe44ff */
[----:B------:R-:W-:Y:S01]  /*25700*/  IMAD.X R7, RZ, RZ, R73, P0 ;  /* 0x000000ffff077224 */ /* 0x000fe200000e0649 */
[----:B------:R-:W-:Y:S01]  /*25710*/  IADD3.X R0, PT, PT, RZ, R11, RZ, P3, P4 ;  /* 0x0000000bff007210 */ /* 0x000fe20001fe84ff */
[----:B------:R-:W-:-:S02]  /*25720*/  IMAD R55, R38, R51, R4 ;  /* 0x0000003326377224 */ /* 0x000fc400078e0204 */
[----:B------:R-:W-:-:S04]  /*25730*/  IMAD.WIDE.U32 R4, R38, R54, R6 ;  /* 0x0000003626047225 */ /* 0x000fc800078e0006 */
[----:B------:R-:W-:Y:S01]  /*25740*/  IMAD.WIDE.U32 R10, R54, R38, RZ ;  /* 0x00000026360a7225 */ /* 0x000fe200078e00ff */
[----:B------:R-:W-:Y:S02]  /*25750*/  IADD3 R10, P2, PT, R57, R4, RZ ;  /* 0x00000004390a7210 */ /* 0x000fe40007f5e0ff */
[----:B------:R-:W-:Y:S01]  /*25760*/  ISETP.GE.U32.AND P1, PT, R4, R6, PT ;  /* 0x000000060400720c */ /* 0x000fe20003f26070 */
[----:B------:R-:W-:-:S04]  /*25770*/  IMAD.WIDE.U32 R20, P0, R39, R54, R20 ;  /* 0x0000003627147225 */ /* 0x000fc80007800014 */
[----:B------:R-:W-:Y:S01]  /*25780*/  IMAD.IADD R55, R5, 0x1, R55 ;  /* 0x0000000105377824 */ /* 0x000fe200078e0237 */
[----:B------:R-:W-:Y:S01]  /*25790*/  IADD3 RZ, P4, PT, R11, R20, RZ ;  /* 0x000000140bff7210 */ /* 0x000fe20007f9e0ff */
[----:B------:R-:W-:-:S03]  /*257a0*/  IMAD.WIDE.U32 R14, P3, R37, R49, R14 ;  /* 0x00000031250e7225 */ /* 0x000fc6000786000e */
[C---:B------:R-:W-:Y:S01]  /*257b0*/  ISETP.GE.U32.AND.EX P1, PT, R55.reuse, R7, PT, P1 ;  /* 0x000000073700720c */ /* 0x040fe20003f26110 */
[----:B------:R-:W-:Y:S01]  /*257c0*/  IMAD.X R11, R55, 0x1, R64, P2 ;  /* 0x00000001370b7824 */ /* 0x000fe200010e0640 */
[----:B------:R-:W-:Y:S01]  /*257d0*/  IADD3 RZ, P2, PT, R13, R14, RZ ;  /* 0x0000000e0dff7210 */ /* 0x000fe20007f5e0ff */
[-C--:B------:R-:W-:Y:S01]  /*257e0*/  IMAD R7, R37, R49.reuse, RZ ;  /* 0x0000003125077224 */ /* 0x080fe200078e02ff */
[----:B------:R-:W-:Y:S01]  /*257f0*/  SEL R14, RZ, 0x1, P1 ;  /* 0x00000001ff0e7807 */ /* 0x000fe20000800000 */
[----:B------:R-:W-:-:S04]  /*25800*/  IMAD.WIDE.U32 R12, R34, R49, R10 ;  /* 0x00000031220c7225 */ /* 0x000fc800078e000a */
[----:B------:R-:W-:Y:S01]  /*25810*/  IMAD.X R5, RZ, RZ, RZ, P0 ;  /* 0x000000ffff057224 */ /* 0x000fe200000e06ff */
[----:B------:R-:W-:Y:S01]  /*25820*/  ISETP.GE.U32.AND P0, PT, R10, R4, PT ;  /* 0x000000040a00720c */ /* 0x000fe20003f06070 */
[----:B------:R-:W-:Y:S01]  /*25830*/  IMAD R7, R34, R52, R7 ;  /* 0x0000003422077224 */ /* 0x000fe200078e0207 */
[----:B------:R-:W-:Y:S01]  /*25840*/  ISETP.GE.U32.AND P1, PT, R12, R10, PT ;  /* 0x0000000a0c00720c */ /* 0x000fe20003f26070 */
[----:B------:R-:W-:Y:S01]  /*25850*/  IMAD.X R65, RZ, RZ, RZ, P3 ;  /* 0x000000ffff417224 */ /* 0x000fe200018e06ff */
[----:B------:R-:W-:Y:S01]  /*25860*/  IADD3 R6, P3, PT, R3, R12, RZ ;  /* 0x0000000c03067210 */ /* 0x000fe20007f7e0ff */
[----:B------:R-:W-:Y:S01]  /*25870*/  IMAD.MOV.U32 R4, RZ, RZ, R21 ;  /* 0x000000ffff047224 */ /* 0x000fe200078e0015 */
[----:B------:R-:W-:Y:S01]  /*25880*/  ISETP.GE.U32.AND.EX P0, PT, R11, R55, PT, P0 ;  /* 0x000000370b00720c */ /* 0x000fe20003f06100 */
[----:B------:R-:W-:Y:S02]  /*25890*/  IMAD.IADD R3, R13, 0x1, R7 ;  /* 0x000000010d037824 */ /* 0x000fe400078e0207 */
[----:B------:R-:W-:Y:S01]  /*258a0*/  IMAD.WIDE.U32.X R4, R39, R51, R4, P4 ;  /* 0x0000003327047225 */ /* 0x000fe200020e0404 */
[----:B------:R-:W-:-:S02]  /*258b0*/  SEL R13, RZ, 0x1, P0 ;  /* 0x00000001ff0d7807 */ /* 0x000fc40000000000 */
[----:B------:R-:W-:Y:S01]  /*258c0*/  ISETP.GE.U32.AND P0, PT, R6, R12, PT ;  /* 0x0000000c0600720c */ /* 0x000fe20003f06070 */
[----:B------:R-:W-:Y:S01]  /*258d0*/  IMAD.X R7, R3, 0x1, R0, P3 ;  /* 0x0000000103077824 */ /* 0x000fe200018e0600 */
[----:B------:R-:W-:Y:S01]  /*258e0*/  IADD3 R12, P3, P4, R13, R4, R14 ;  /* 0x000000040d0c7210 */ /* 0x000fe20007c7e00e */
[----:B------:R-:W-:Y:S01]  /*258f0*/  IMAD.WIDE.U32 R72, R52, R38, RZ ;  /* 0x0000002634487225 */ /* 0x000fe200078e00ff */
[----:B------:R-:W-:Y:S02]  /*25900*/  ISETP.GE.U32.AND.EX P1, PT, R3, R11, PT, P1 ;  /* 0x0000000b0300720c */ /* 0x000fe40003f26110 */
[----:B------:R-:W-:Y:S01]  /*25910*/  ISETP.GE.U32.AND.EX P0, PT, R7, R3, PT, P0 ;  /* 0x000000030700720c */ /* 0x000fe20003f06100 */
[----:B------:R-:W-:Y:S01]  /*25920*/  IMAD.MOV.U32 R64, RZ, RZ, R15 ;  /* 0x000000ffff407224 */ /* 0x000fe200078e000f */
[----:B------:R-:W-:Y:S01]  /*25930*/  IADD3.X R13, PT, PT, RZ, R5, RZ, P3, P4 ;  /* 0x00000005ff0d7210 */ /* 0x000fe20001fe84ff */
[----:B------:R-:W-:Y:S01]  /*25940*/  IMAD.WIDE.U32 R10, R50, R40, RZ ;  /* 0x00000028320a7225 */ /* 0x000fe200078e00ff */
[----:B------:R-:W-:-:S02]  /*25950*/  SEL R0, RZ, 0x1, P1 ;  /* 0x00000001ff007807 */ /* 0x000fc40000800000 */
[----:B------:R-:W-:Y:S01]  /*25960*/  SEL R3, RZ, 0x1, P0 ;  /* 0x00000001ff037807 */ /* 0x000fe20000000000 */
[----:B------:R-:W-:Y:S01]  /*25970*/  IMAD.WIDE.U32.X R64, R37, R52, R64, P2 ;  /* 0x0000003425407225 */ /* 0x000fe200010e0440 */
[----:B------:R-:W-:-:S03]  /*25980*/  LOP3.LUT R51, R53, R51, RZ, 0xfc, !PT ;  /* 0x0000003335337212 */ /* 0x000fc600078efcff */
[----:B------:R-:W-:Y:S01]  /*25990*/  IMAD.WIDE.U32 R20, R49, R38, RZ ;  /* 0x0000002631147225 */ /* 0x000fe200078e00ff */
[----:B------:R-:W-:-:S03]  /*259a0*/  IADD3 R3, P2, P3, R3, R64, R0 ;  /* 0x0000004003037210 */ /* 0x000fc60007b5e000 */
[----:B------:R-:W-:Y:S01]  /*259b0*/  IMAD.WIDE.U32 R72, P4, R39, R49, R72 ;  /* 0x0000003127487225 */ /* 0x000fe20007880048 */
[----:B------:R-:W-:-:S03]  /*259c0*/  IADD3.X R0, PT, PT, RZ, R65, RZ, P2, P3 ;  /* 0x00000041ff007210 */ /* 0x000fc600017e64ff */
[----:B------:R-:W-:Y:S01]  /*259d0*/  IMAD.WIDE.U32 R14, R47, R40, RZ ;  /* 0x000000282f0e7225 */ /* 0x000fe200078e00ff */
[----:B------:R-:W-:-:S03]  /*259e0*/  IADD3 RZ, P1, PT, R21, R72, RZ ;  /* 0x0000004815ff7210 */ /* 0x000fc60007f3e0ff */
[----:B------:R-:W-:-:S04]  /*259f0*/  IMAD.WIDE.U32 R10, P0, R41, R47, R10 ;  /* 0x0000002f290a7225 */ /* 0x000fc8000780000a */
[----:B------:R-:W-:Y:S01]  /*25a00*/  IMAD.WIDE.U32 R4, R50, R32, RZ ;  /* 0x0000002032047225 */ /* 0x000fe200078e00ff */
[----:B------:R-:W-:-:S03]  /*25a10*/  IADD3 RZ, P3, PT, R15, R10, RZ ;  /* 0x0000000a0fff7210 */ /* 0x000fc60007f7e0ff */
[----:B------:R-:W-:Y:S02]  /*25a20*/  IMAD R21, R41, R47, RZ ;  /* 0x0000002f29157224 */ /* 0x000fe400078e02ff */
[----:B------:R-:W-:-:S04]  /*25a30*/  IMAD.WIDE.U32 R14, R47, R32, RZ ;  /* 0x000000202f0e7225 */ /* 0x000fc800078e00ff */
[----:B------:R-:W-:-:S04]  /*25a40*/  IMAD.WIDE.U32 R4, P2, R35, R47, R4 ;  /* 0x0000002f23047225 */ /* 0x000fc80007840004 */
[----:B------:R-:W-:-:S04]  /*25a50*/  IMAD.WIDE.U32 R66, R40, R47, R8 ;  /* 0x0000002f28427225 */ /* 0x000fc800078e0008 */
[----:B------:R-:W-:Y:S02]  /*25a60*/  IMAD R55, R40, R50, R21 ;  /* 0x0000003228377224 */ /* 0x000fe400078e0215 */
[----:B------:R-:W-:Y:S01]  /*25a70*/  IMAD.X R21, RZ, RZ, RZ, P4 ;  /* 0x000000ffff157224 */ /* 0x000fe200020e06ff */
[----:B------:R-:W-:Y:S01]  /*25a80*/  IADD3 RZ, P4, PT, R15, R4, RZ ;  /* 0x000000040fff7210 */ /* 0x000fe20007f9e0ff */
[----:B------:R-:W-:Y:S01]  /*25a90*/  IMAD.X R65, RZ, RZ, RZ, P0 ;  /* 0x000000ffff417224 */ /* 0x000fe200000e06ff */
[----:B------:R-:W-:Y:S01]  /*25aa0*/  ISETP.GE.U32.AND P0, PT, R66, R8, PT ;  /* 0x000000084200720c */ /* 0x000fe20003f06070 */
[----:B------:R-:W-:Y:S02]  /*25ab0*/  IMAD.IADD R60, R67, 0x1, R55 ;  /* 0x00000001433c7824 */ /* 0x000fe400078e0237 */
[----:B------:R-:W-:Y:S02]  /*25ac0*/  IMAD R15, R39, R49, RZ ;  /* 0x00000031270f7224 */ /* 0x000fe400078e02ff */
[----:B------:R-:W-:Y:S01]  /*25ad0*/  IMAD R55, R35, R47, RZ ;  /* 0x0000002f23377224 */ /* 0x000fe200078e02ff */
[----:B------:R-:W-:Y:S01]  /*25ae0*/  ISETP.GE.U32.AND.EX P0, PT, R60, R9, PT, P0 ;  /* 0x000000093c00720c */ /* 0x000fe20003f06100 */
[----:B------:R-:W-:-:S02]  /*25af0*/  IMAD.MOV.U32 R64, RZ, RZ, R11 ;  /* 0x000000ffff407224 */ /* 0x000fc400078e000b */
[C---:B------:R-:W-:Y:S02]  /*25b00*/  IMAD R57, R38.reuse, R52, R15 ;  /* 0x0000003426397224 */ /* 0x040fe400078e020f */
[----:B------:R-:W-:-:S04]  /*25b10*/  IMAD.WIDE.U32 R14, R38, R49, R12 ;  /* 0x00000031260e7225 */ /* 0x000fc800078e000c */
[-C--:B------:R-:W-:Y:S01]  /*25b20*/  IMAD R63, R32, R50.reuse, R55 ;  /* 0x00000032203f7224 */ /* 0x080fe200078e0237 */
[----:B------:R-:W-:Y:S01]  /*25b30*/  SEL R55, RZ, 0x1, P0 ;  /* 0x00000001ff377807 */ /* 0x000fe20000000000 */
[----:B------:R-:W-:Y:S01]  /*25b40*/  IMAD.WIDE.U32.X R64, R41, R50, R64, P3 ;  /* 0x0000003229407225 */ /* 0x000fe200018e0440 */
[----:B------:R-:W-:-:S03]  /*25b50*/  IADD3 R4, P0, PT, R3, R14, RZ ;  /* 0x0000000e03047210 */ /* 0x000fc60007f1e0ff */
[----:B------:R-:W-:-:S04]  /*25b60*/  IMAD.WIDE.U32 R8, R32, R47, R6 ;  /* 0x0000002f20087225 */ /* 0x000fc800078e0006 */
[----:B------:R-:W-:Y:S01]  /*25b70*/  IMAD.X R11, RZ, RZ, RZ, P2 ;  /* 0x000000ffff0b7224 */ /* 0x000fe200010e06ff */
[----:B------:R-:W-:Y:S01]  /*25b80*/  IADD3 R64, P2, P3, R8, R64, R55 ;  /* 0x0000004008407210 */ /* 0x000fe20007b5e037 */
[----:B------:R-:W-:Y:S02]  /*25b90*/  IMAD.IADD R9, R9, 0x1, R63 ;  /* 0x0000000109097824 */ /* 0x000fe400078e023f */
[----:B------:R-:W-:Y:S02]  /*25ba0*/  IMAD.MOV.U32 R20, RZ, RZ, R73 ;  /* 0x000000ffff147224 */ /* 0x000fe400078e0049 */
[----:B------:R-:W-:Y:S01]  /*25bb0*/  IMAD.IADD R15, R15, 0x1, R57 ;  /* 0x000000010f0f7824 */ /* 0x000fe200078e0239 */
[----:B------:R-:W-:Y:S01]  /*25bc0*/  IADD3.X R63, PT, PT, R9, R65, RZ, P2, P3 ;  /* 0x00000041093f7210 */ /* 0x000fe200017e64ff */
[----:B------:R-:W-:Y:S01]  /*25bd0*/  IMAD.MOV.U32 R10, RZ, RZ, R5 ;  /* 0x000000ffff0a7224 */ /* 0x000fe200078e0005 */
[----:B------:R-:W-:Y:S01]  /*25be0*/  ISETP.GE.U32.AND P2, PT, R14, R12, PT ;  /* 0x0000000c0e00720c */ /* 0x000fe20003f46070 */
[----:B------:R-:W-:Y:S01]  /*25bf0*/  IMAD.X R5, R15, 0x1, R0, P0 ;  /* 0x000000010f057824 */ /* 0x000fe200000e0600 */
[----:B------:R-:W-:Y:S01]  /*25c00*/  ISETP.GE.U32.AND P3, PT, R8, R6, PT ;  /* 0x000000060800720c */ /* 0x000fe20003f66070 */
[----:B------:R-:W-:Y:S01]  /*25c10*/  IMAD.WIDE.U32.X R20, R39, R52, R20, P1 ;  /* 0x0000003427147225 */ /* 0x000fe200008e0414 */
[----:B------:R-:W-:-:S02]  /*25c20*/  ISETP.GE.U32.AND P0, PT, R64, R8, PT ;  /* 0x000000084000720c */ /* 0x000fc40003f06070 */
[----:B------:R-:W-:Y:S01]  /*25c30*/  ISETP.GE.U32.AND P1, PT, R4, R14, PT ;  /* 0x0000000e0400720c */ /* 0x000fe20003f26070 */
[----:B------:R-:W-:Y:S01]  /*25c40*/  IMAD.WIDE.U32.X R10, R35, R50, R10, P4 ;  /* 0x00000032230a7225 */ /* 0x000fe200020e040a */
[----:B------:R-:W-:Y:S02]  /*25c50*/  ISETP.GE.U32.AND.EX P2, PT, R15, R13, PT, P2 ;  /* 0x0000000d0f00720c */ /* 0x000fe40003f46120 */
[----:B------:R-:W-:Y:S01]  /*25c60*/  ISETP.GE.U32.AND.EX P3, PT, R9, R7, PT, P3 ;  /* 0x000000070900720c */ /* 0x000fe20003f66130 */
[----:B------:R-:W-:Y:S01]  /*25c70*/  IMAD.WIDE.U32 R12, R47, R34, RZ ;  /* 0x000000222f0c7225 */ /* 0x000fe200078e00ff */
[----:B------:R-:W-:Y:S02]  /*25c80*/  ISETP.GE.U32.AND.EX P0, PT, R63, R9, PT, P0 ;  /* 0x000000093f00720c */ /* 0x000fe40003f06100 */
[----:B------:R-:W-:Y:S01]  /*25c90*/  ISETP.GE.U32.AND.EX P1, PT, R5, R15, PT, P1 ;  /* 0x0000000f0500720c */ /* 0x000fe20003f26110 */
[----:B------:R-:W-:Y:S01]  /*25ca0*/  IMAD.WIDE.U32 R8, R34, R47, R4 ;  /* 0x0000002f22087225 */ /* 0x000fe200078e0004 */
[----:B------:R-:W-:-:S02]  /*25cb0*/  SEL R0, RZ, 0x1, P3 ;  /* 0x00000001ff007807 */ /* 0x000fc40001800000 */
[----:B------:R-:W-:Y:S01]  /*25cc0*/  SEL R3, RZ, 0x1, P0 ;  /* 0x00000001ff037807 */ /* 0x000fe20000000000 */
[----:B------:R-:W-:Y:S01]  /*25cd0*/  IMAD.WIDE.U32 R78, R40, R56, RZ ;  /* 0x00000038284e7225 */ /* 0x000fe200078e00ff */
[----:B------:R-:W-:Y:S02]  /*25ce0*/  SEL R6, RZ, 0x1, P2 ;  /* 0x00000001ff067807 */ /* 0x000fe40001000000 */
[----:B------:R-:W-:Y:S02]  /*25cf0*/  SEL R7, RZ, 0x1, P1 ;  /* 0x00000001ff077807 */ /* 0x000fe40000800000 */
[----:B------:R-:W-:Y:S02]  /*25d00*/  IADD3 R3, P2, P4, R3, R10, R0 ;  /* 0x0000000a03037210 */ /* 0x000fe40007c5e000 */
[----:B------:R-:W-:Y:S01]  /*25d10*/  IADD3 R6, P1, P3, R7, R20, R6 ;  /* 0x0000001407067210 */ /* 0x000fe20007b3e006 */
[----:B------:R-:W-:Y:S01]  /*25d20*/  IMAD R7, R37, R47, RZ ;  /* 0x0000002f25077224 */ /* 0x000fe200078e02ff */
[----:B------:R-:W-:-:S02]  /*25d30*/  LOP3.LUT P0, RZ, R49, R56, R54, 0xfe, !PT ;  /* 0x0000003831ff7212 */ /* 0x000fc4000780fe36 */
[----:B------:R-:W-:Y:S01]  /*25d40*/  IADD3.X R49, PT, PT, RZ, R11, RZ, P2, P4 ;  /* 0x0000000bff317210 */ /* 0x000fe200017e84ff */
[----:B------:R-:W-:Y:S01]  /*25d50*/  IMAD.WIDE.U32 R10, R50, R34, RZ ;  /* 0x00000022320a7225 */ /* 0x000fe200078e00ff */
[----:B------:R-:W-:Y:S02]  /*25d60*/  LOP3.LUT P0, RZ, R51, R52, RZ, 0xfc, P0 ;  /* 0x0000003433ff7212 */ /* 0x000fe4000000fcff */
[----:B------:R-:W-:Y:S01]  /*25d70*/  IADD3 R52, P4, PT, R3, R8, RZ ;  /* 0x0000000803347210 */ /* 0x000fe20007f9e0ff */
[----:B------:R-:W-:Y:S01]  /*25d80*/  IMAD R15, R34, R50, R7 ;  /* 0x00000032220f7224 */ /* 0x000fe200078e0207 */
[----:B------:R-:W-:Y:S01]  /*25d90*/  IADD3.X R7, PT, PT, RZ, R21, RZ, P1, P3 ;  /* 0x00000015ff077210 */ /* 0x000fe20000fe64ff */
[----:B------:R-:W-:Y:S01]  /*25da0*/  IMAD.WIDE.U32 R10, P2, R37, R47, R10 ;  /* 0x0000002f250a7225 */ /* 0x000fe2000784000a */
[----:B------:R-:W-:-:S03]  /*25db0*/  ISETP.GE.U32.AND P1, PT, R8, R4, PT ;  /* 0x000000040800720c */ /* 0x000fc60003f26070 */
[----:B------:R-:W-:Y:S01]  /*25dc0*/  IMAD.IADD R0, R9, 0x1, R15 ;  /* 0x0000000109007824 */ /* 0x000fe200078e020f */
[----:B------:R-:W-:Y:S01]  /*25dd0*/  IADD3 RZ, P3, PT, R13, R10, RZ ;  /* 0x0000000a0dff7210 */ /* 0x000fe20007f7e0ff */
[----:B------:R-:W-:Y:S01]  /*25de0*/  IMAD.X R9, RZ, RZ, RZ, P2 ;  /* 0x000000ffff097224 */ /* 0x000fe200010e06ff */
[----:B------:R-:W-:Y:S01]  /*25df0*/  ISETP.EQ.U32.AND P2, PT, R47, RZ, PT ;  /* 0x000000ff2f00720c */ /* 0x000fe20003f42070 */
[----:B------:R-:W-:Y:S01]  /*25e00*/  IMAD.X R49, R0, 0x1, R49, P4 ;  /* 0x0000000100317824 */ /* 0x000fe200020e0631 */
[----:B------:R-:W-:Y:S01]  /*25e10*/  ISETP.GE.U32.AND P4, PT, R52, R8, PT ;  /* 0x000000083400720c */ /* 0x000fe20003f86070 */
[----:B------:R-:W-:Y:S01]  /*25e20*/  IMAD.MOV.U32 R8, RZ, RZ, R11 ;  /* 0x000000ffff087224 */ /* 0x000fe200078e000b */
[----:B------:R-:W-:Y:S01]  /*25e30*/  ISETP.GE.U32.AND.EX P1, PT, R0, R5, PT, P1 ;  /* 0x000000050000720c */ /* 0x000fe20003f26110 */
[----:B------:R-:W-:Y:S01]  /*25e40*/  IMAD.WIDE.U32 R12, R50, R38, RZ ;  /* 0x00000026320c7225 */ /* 0x000fe200078e00ff */
[----:B------:R-:W-:Y:S02]  /*25e50*/  ISETP.GE.U32.AND.EX P4, PT, R49, R0, PT, P4 ;  /* 0x000000003100720c */ /* 0x000fe40003f86140 */
[----:B------:R-:W-:Y:S01]  /*25e60*/  SEL R0, RZ, 0x1, P1 ;  /* 0x00000001ff007807 */ /* 0x000fe20000800000 */
[----:B------:R-:W-:Y:S01]  /*25e70*/  IMAD.WIDE.U32.X R14, R37, R50, R8, P3 ;  /* 0x00000032250e7225 */ /* 0x000fe200018e0408 */
[----:B------:R-:W-:-:S02]  /*25e80*/  SEL R3, RZ, 0x1, P4 ;  /* 0x00000001ff037807 */ /* 0x000fc40002000000 */
[----:B------:R-:W-:Y:S01]  /*25e90*/  ISETP.EQ.AND.EX P2, PT, R50, -0x80000000, !P0, P2 ;  /* 0x800000003200780c */ /* 0x000fe20004742320 */
[-C--:B------:R-:W-:Y:S01]  /*25ea0*/  IMAD R21, R39, R47.reuse, RZ ;  /* 0x0000002f27157224 */ /* 0x080fe200078e02ff */
[----:B------:R-:W-:Y:S01]  /*25eb0*/  IADD3 R3, P3, P4, R3, R14, R0 ;  /* 0x0000000e03037210 */ /* 0x000fe20007c7e000 */
[----:B------:R-:W-:-:S04]  /*25ec0*/  IMAD.WIDE.U32 R8, R38, R47, R6 ;  /* 0x0000002f26087225 */ /* 0x000fc800078e0006 */
[----:B------:R-:W-:Y:S01]  /*25ed0*/  IMAD R21, R38, R50, R21 ;  /* 0x0000003226157224 */ /* 0x000fe200078e0215 */
[----:B------:R-:W-:Y:S01]  /*25ee0*/  IADD3 R54, P0, PT, R3, R8, RZ ;  /* 0x0000000803367210 */ /* 0x000fe20007f1e0ff */
[----:B------:R-:W-:-:S04]  /*25ef0*/  IMAD.WIDE.U32 R10, P1, R39, R47, R12 ;  /* 0x0000002f270a7225 */ /* 0x000fc8000782000c */
[----:B------:R-:W-:Y:S01]  /*25f00*/  IMAD.WIDE.U32 R12, R47, R38, RZ ;  /* 0x000000262f0c7225 */ /* 0x000fe200078e00ff */
[----:B------:R-:W-:Y:S02]  /*25f10*/  IADD3.X R47, PT, PT, RZ, R15, RZ, P3, P4 ;  /* 0x0000000fff2f7210 */ /* 0x000fe40001fe84ff */
[----:B------:R-:W-:Y:S01]  /*25f20*/  ISETP.EQ.U32.AND P4, PT, R40, RZ, PT ;  /* 0x000000ff2800720c */ /* 0x000fe20003f82070 */
[----:B------:R-:W-:Y:S01]  /*25f30*/  IMAD.IADD R0, R9, 0x1, R21 ;  /* 0x0000000109007824 */ /* 0x000fe200078e0215 */
[----:B------:R-:W-:Y:S01]  /*25f40*/  ISETP.GE.U32.AND P3, PT, R54, R8, PT ;  /* 0x000000083600720c */ /* 0x000fe20003f66070 */
[----:B------:R-:W-:Y:S01]  /*25f50*/  IMAD.X R5, RZ, RZ, RZ, P1 ;  /* 0x000000ffff057224 */ /* 0x000fe200008e06ff */
[----:B------:R-:W-:Y:S01]  /*25f60*/  ISETP.EQ.AND.EX P2, PT, R41, RZ, P2, P4 ;  /* 0x000000ff2900720c */ /* 0x000fe20001742340 */
[----:B------:R-:W-:Y:S01]  /*25f70*/  IMAD.X R47, R0, 0x1, R47, P0 ;  /* 0x00000001002f7824 */ /* 0x000fe200000e062f */
[----:B------:R-:W-:Y:S01]  /*25f80*/  ISETP.EQ.U32.AND P0, PT, R32, RZ, PT ;  /* 0x000000ff2000720c */ /* 0x000fe20003f02070 */
[----:B------:R-:W-:Y:S01]  /*25f90*/  IMAD.MOV.U32 R4, RZ, RZ, R11 ;  /* 0x000000ffff047224 */ /* 0x000fe200078e000b */
[----:B------:R-:W-:-:S02]  /*25fa0*/  IADD3 RZ, P1, PT, R13, R10, RZ ;  /* 0x0000000a0dff7210 */ /* 0x000fc40007f3e0ff */
[----:B------:R-:W-:Y:S02]  /*25fb0*/  ISETP.GE.U32.AND.EX P4, PT, R47, R0, PT, P3 ;  /* 0x000000002f00720c */ /* 0x000fe40003f86130 */
[----:B------:R-:W-:Y:S01]  /*25fc0*/  ISETP.EQ.U32.AND P3, PT, R34, RZ, PT ;  /* 0x000000ff2200720c */ /* 0x000fe20003f62070 */
[----:B------:R-:W-:Y:S01]  /*25fd0*/  IMAD.WIDE.U32.X R4, R39, R50, R4, P1 ;  /* 0x0000003227047225 */ /* 0x000fe200008e0404 */
[----:B------:R-:W-:Y:S02]  /*25fe0*/  ISETP.EQ.AND.EX P2, PT, R35, RZ, P2, P0 ;  /* 0x000000ff2300720c */ /* 0x000fe40001742300 */
[----:B------:R-:W-:Y:S02]  /*25ff0*/  ISETP.EQ.U32.AND P0, PT, R38, RZ, PT ;  /* 0x000000ff2600720c */ /* 0x000fe40003f02070 */
[----:B------:R-:W-:Y:S02]  /*26000*/  ISETP.EQ.AND.EX P2, PT, R37, RZ, P2, P3 ;  /* 0x000000ff2500720c */ /* 0x000fe40001742330 */
[----:B------:R-:W-:-:S02]  /*26010*/  ISETP.GE.U32.AND P1, PT, R8, R6, PT ;  /* 0x000000060800720c */ /* 0x000fc40003f26070 */
[----:B------:R-:W-:Y:S02]  /*26020*/  ISETP.EQ.AND.EX P5, PT, R39, -0x80000000, P2, P0 ;  /* 0x800000002700780c */ /* 0x000fe400017a2300 */
[----:B------:R-:W-:Y:S01]  /*26030*/  ISETP.GE.U32.AND.EX P1, PT, R0, R7, PT, P1 ;  /* 0x000000070000720c */ /* 0x000fe20003f26110 */
[----:B------:R-:W-:Y:S01]  /*26040*/  IMAD R0, R41, R56, RZ ;  /* 0x0000003829007224 */ /* 0x000fe200078e02ff */
[----:B------:R-:W-:Y:S02]  /*26050*/  SEL R3, RZ, 0x1, P4 ;  /* 0x00000001ff037807 */ /* 0x000fe40002000000 */
[----:B------:R-:W-:Y:S01]  /*26060*/  SEL R50, RZ, 0x1, P1 ;  /* 0x00000001ff327807 */ /* 0x000fe20000800000 */
[----:B------:R-:W-:Y:S01]  /*26070*/  IMAD R53, R40, R53, R0 ;  /* 0x0000003528357224 */ /* 0x000fe200078e0200 */
        /* <DEDUP_REMOVED lines=13> */
.L_x_271:
        /* <DEDUP_REMOVED lines=30> */
.L_x_270:
[----:B------:R-:W-:Y:S05]  /*26330*/  BSYNC.RECONVERGENT B6 ;  /* 0x0000000000067941 */ /* 0x000fea0003800200 */
.L_x_269:
        /* <DEDUP_REMOVED lines=73> */
.L_x_274:
        /* <DEDUP_REMOVED lines=16> */
.L_x_275:
        /* <DEDUP_REMOVED lines=9> */
[----:B--2---:R-:W-:-:S02]  /*26960*/  IMAD.U32 R4, RZ, RZ, UR4 ;  /* 0x00000004ff047e24 */ /* 0x004fc4000f8e00ff */
[----:B------:R-:W-:Y:S02]  /*26970*/  IMAD.U32 R5, RZ, RZ, UR5 ;  /* 0x00000005ff057e24 */ /* 0x000fe4000f8e00ff */
[----:B---3--:R-:W-:Y:S02]  /*26980*/  IMAD.MOV.U32 R8, RZ, RZ, R49 ;  /* 0x000000ffff087224 */ /* 0x008fe400078e0031 */
[----:B------:R-:W-:Y:S02]  /*26990*/  IMAD.MOV.U32 R9, RZ, RZ, R54 ;  /* 0x000000ffff097224 */ /* 0x000fe400078e0036 */
[----:B------:R-:W-:Y:S02]  /*269a0*/  IMAD.MOV.U32 R10, RZ, RZ, R47 ;  /* 0x000000ffff0a7224 */ /* 0x000fe400078e002f */
[----:B------:R-:W-:-:S05]  /*269b0*/  IMAD.MOV.U32 R11, RZ, RZ, R50 ;  /* 0x000000ffff0b7224 */ /* 0x000fca00078e0032 */
[----:B------:R2:W-:Y:S02]  /*269c0*/  STL.128 [R1+0x40], R8 ;  /* 0x0000400801007387 */ /* 0x0005e40000100c00 */
[----:B--2---:R-:W-:Y:S02]  /*269d0*/  IMAD.MOV.U32 R8, RZ, RZ, R51 ;  /* 0x000000ffff087224 */ /* 0x004fe400078e0033 */
[----:B------:R-:W-:-:S05]  /*269e0*/  IMAD.MOV.U32 R9, RZ, RZ, RZ ;  /* 0x000000ffff097224 */ /* 0x000fca00078e00ff */
[----:B-1----:R0:W-:Y:S02]  /*269f0*/  STL.64 [R1+0x50], R8 ;  /* 0x0000500801007387 */ /* 0x0021e40000100a00 */
[----:B------:R-:W-:-:S07]  /*26a00*/  LEPC R20, `(.L_x_276) ;  /* 0x000000001014794e */ /* 0x000fce0000000000 */
[----:B0-----:R-:W-:Y:S05]  /*26a10*/  CALL.ABS.NOINC R12 ;  /* 0x000000000c007343 */ /* 0x001fea0003c00000 */
.L_x_276:
[----:B------:R-:W-:Y:S01]  /*26a20*/  IMAD.MOV.U32 R8, RZ, RZ, R84 ;  /* 0x000000ffff087224 */ /* 0x000fe200078e0054 */
[----:B------:R-:W-:Y:S01]  /*26a30*/  STL.64 [R1+0x50], R82 ;  /* 0x0000505201007387 */ /* 0x000fe20000100a00 */
        /* <DEDUP_REMOVED lines=15> */
[----:B------:R-:W-:-:S07]  /*26b30*/  LEPC R20, `(.L_x_273) ;  /* 0x000000001014794e */ /* 0x000fce0000000000 */
[----:B01----:R-:W-:Y:S05]  /*26b40*/  CALL.ABS.NOINC R12 ;  /* 0x000000000c007343 */ /* 0x003fea0003c00000 */
.L_x_273:
[----:B------:R-:W-:Y:S05]  /*26b50*/  BSYNC.RECONVERGENT B6 ;  /* 0x0000000000067941 */ /* 0x000fea0003800200 */
.L_x_272:
        /* <DEDUP_REMOVED lines=69> */
.L_x_278:
[----:B------:R-:W-:Y:S05]  /*26fb0*/  BSYNC.RECONVERGENT B6 ;  /* 0x0000000000067941 */ /* 0x000fea0003800200 */
.L_x_277:
        /* <DEDUP_REMOVED lines=56> */
.L_x_280:
[----:B------:R-:W-:Y:S05]  /*27340*/  BSYNC.RECONVERGENT B0 ;  /* 0x0000000000007941 */ /* 0x000fea0003800200 */
.L_x_279:
        /* <DEDUP_REMOVED lines=28> */
.L_x_282:
[----:B------:R-:W-:Y:S05]  /*27510*/  BSYNC.RECONVERGENT B6 ;  /* 0x0000000000067941 */ /* 0x000fea0003800200 */
.L_x_281:
        /* <DEDUP_REMOVED lines=59> */
.L_x_284:
[----:B------:R-:W-:Y:S05]  /*278d0*/  BSYNC.RECONVERGENT B6 ;  /* 0x0000000000067941 */ /* 0x000fea0003800200 */
.L_x_283:
        /* <DEDUP_REMOVED lines=33> */
.L_x_288:
[----:B------:R-:W-:Y:S05]  /*27af0*/  BSYNC.RECONVERGENT B1 ;  /* 0x0000000000017941 */ /* 0x000fea0003800200 */
.L_x_287:
[----:B------:R-:W-:-:S07]  /*27b00*/  SEL R60, RZ, 0x1, !P0 ;  /* 0x00000001ff3c7807 */ /* 0x000fce0004000000 */
.L_x_286:
[----:B------:R-:W-:Y:S05]  /*27b10*/  BSYNC.RECONVERGENT B0 ;  /* 0x0000000000007941 */ /* 0x000fea0003800200 */
.L_x_285:
        /* <DEDUP_REMOVED lines=20> */
.L_x_290:
[----:B------:R-:W-:Y:S05]  /*27c60*/  BSYNC.RECONVERGENT B6 ;  /* 0x0000000000067941 */ /* 0x000fea0003800200 */
.L_x_289:
        /* <DEDUP_REMOVED lines=17> */
[----:B------:R-:W-:-:S02]  /*27d80*/  ISETP.GE.U32.AND.EX P2, PT, R0, RZ, PT, P2 ;  /* 0x000000ff0000720c */ /* 0x000fc40003f46120 */
[----:B------:R-:W-:Y:S02]  /*27d90*/  SEL R4, RZ, 0xffffffff, P1 ;  /* 0xffffffffff047807 */ /* 0x000fe40000800000 */
[----:B------:R-:W-:Y:S02]  /*27da0*/  ISETP.LT.U32.OR.EX P0, PT, R51, UR7, !P2, P0 ;  /* 0x0000000733007c0c */ /* 0x000fe4000d701500 */
[----:B-1----:R-:W-:Y:S02]  /*27db0*/  IADD3 R6, P2, PT, R49, -UR8, RZ ;  /* 0x8000000831067c10 */ /* 0x002fe4000ff5e0ff */
[----:B------:R-:W-:Y:S02]  /*27dc0*/  SEL R5, RZ, 0x1, !P0 ;  /* 0x00000001ff057807 */ /* 0x000fe40004000000 */
[----:B------:R-:W-:Y:S02]  /*27dd0*/  SEL R7, RZ, 0xffffffff, !P0 ;  /* 0xffffffffff077807 */ /* 0x000fe40004000000 */
[----:B------:R-:W-:-:S02]  /*27de0*/  ISETP.GE.U32.AND P1, PT, R6, R5, PT ;  /* 0x000000050600720c */ /* 0x000fc40003f26070 */
[----:B------:R-:W-:Y:S02]  /*27df0*/  IADD3.X R5, PT, PT, R52, ~UR9, RZ, P2, !PT ;  /* 0x8000000934057c10 */ /* 0x000fe400097fe4ff */
        /* <DEDUP_REMOVED lines=44> */
.L_x_294:
[----:B------:R-:W-:Y:S05]  /*280c0*/  BSYNC.RECONVERGENT B6 ;  /* 0x0000000000067941 */ /* 0x000fea0003800200 */
.L_x_293:
        /* <DEDUP_REMOVED lines=34> */
.L_x_298:
[----:B------:R-:W-:Y:S05]  /*282f0*/  BSYNC.RECONVERGENT B1 ;  /* 0x0000000000017941 */ /* 0x000fea0003800200 */
.L_x_297:
[----:B------:R-:W-:-:S07]  /*28300*/  SEL R53, RZ, 0x1, !P0 ;  /* 0x00000001ff357807 */ /* 0x000fce0004000000 */
.L_x_296:
[----:B------:R-:W-:Y:S05]  /*28310*/  BSYNC.RECONVERGENT B0 ;  /* 0x0000000000007941 */ /* 0x000fea0003800200 */
.L_x_295:
        /* <DEDUP_REMOVED lines=18> */
.L_x_300:
[----:B------:R-:W-:Y:S05]  /*28440*/  BSYNC.RECONVERGENT B6 ;  /* 0x0000000000067941 */ /* 0x000fea0003800200 */
.L_x_299:
        /* <DEDUP_REMOVED lines=73> */
.L_x_302:
[----:B------:R-:W-:Y:S05]  /*288e0*/  BSYNC.RECONVERGENT B6 ;  /* 0x0000000000067941 */ /* 0x000fea0003800200 */
.L_x_301:
        /* <DEDUP_REMOVED lines=33> */
.L_x_306:
[----:B------:R-:W-:Y:S05]  /*28b00*/  BSYNC.RECONVERGENT B1 ;  /* 0x0000000000017941 */ /* 0x000fea0003800200 */
.L_x_305:
[----:B------:R-:W-:-:S07]  /*28b10*/  SEL R62, RZ, 0x1, !P0 ;  /* 0x00000001ff3e7807 */ /* 0x000fce0004000000 */
.L_x_304:
[----:B------:R-:W-:Y:S05]  /*28b20*/  BSYNC.RECONVERGENT B0 ;  /* 0x0000000000007941 */ /* 0x000fea0003800200 */
.L_x_303:
        /* <DEDUP_REMOVED lines=19> */
.L_x_308:
[----:B------:R-:W-:Y:S05]  /*28c60*/  BSYNC.RECONVERGENT B6 ;  /* 0x0000000000067941 */ /* 0x000fea0003800200 */
.L_x_307:
        /* <DEDUP_REMOVED lines=68> */
.L_x_309:
[----:B------:R-:W-:Y:S02]  /*290b0*/  IMAD.MOV.U32 R56, RZ, RZ, R62 ;  /* 0x000000ffff387224 */ /* 0x000fe400078e003e */
[----:B------:R-:W-:-:S07]  /*290c0*/  IMAD.MOV.U32 R53, RZ, RZ, R63 ;  /* 0x000000ffff357224 */ /* 0x000fce00078e003f */
.L_x_292:
[----:B------:R-:W-:Y:S05]  /*290d0*/  BSYNC.RECONVERGENT B7 ;  /* 0x0000000000077941 */ /* 0x000fea0003800200 */
.L_x_291:
[----:B------:R-:W-:-:S13]  /*290e0*/  ISETP.NE.AND P0, PT, R55, RZ, PT ;  /* 0x000000ff3700720c */ /* 0x000fda0003f05270 */
        /* <DEDUP_REMOVED lines=22> */
.L_x_268:
[----:B------:R-:W-:Y:S05]  /*29250*/  BSYNC.RECONVERGENT B8 ;  /* 0x0000000000087941 */ /* 0x000fea0003800200 */
.L_x_267:
[----:B------:R-:W-:Y:S01]  /*29260*/  ISETP.GT.AND P0, PT, R44, 0x13, PT ;  /* 0x000000132c00780c */ /* 0x000fe20003f04270 */
[----:B------:R-:W-:-:S12]  /*29270*/  BSSY.RECONVERGENT B6, `(.L_x_310) ;  /* 0x000001b000067945 */ /* 0x000fd80003800200 */
[----:B------:R-:W-:Y:S05]  /*29280*/  @P0 BRA `(.L_x_311) ;  /* 0x0000000000640947 */ /* 0x000fea0003800000 */
[----:B------:R-:W-:Y:S01]  /*29290*/  IMAD.MOV.U32 R8, RZ, RZ, R56 ;  /* 0x000000ffff087224 */ /* 0x000fe200078e0038 */
[----:B------:R-:W-:Y:S01]  /*292a0*/  MOV R60, 0x0 ;  /* 0x00000000003c7802 */ /* 0x000fe20000000f00 */
[----:B------:R-:W-:Y:S01]  /*292b0*/  IMAD.MOV.U32 R9, RZ, RZ, R53 ;  /* 0x000000ffff097224 */ /* 0x000fe200078e0035 */
[----:B------:R-:W-:Y:S01]  /*292c0*/  STL [R1+0xb0], R44 ;  /* 0x0000b02c01007387 */ /* 0x000fe20000100800 */
[----:B------:R-:W-:Y:S01]  /*292d0*/  IMAD.MOV.U32 R10, RZ, RZ, R54 ;  /* 0x000000ffff0a7224 */ /* 0x000fe200078e0036 */
[----:B------:R-:W0:Y:S01]  /*292e0*/  LDCU.64 UR4, c[0x4][0x70] ;  /* 0x01000e00ff0477ac */ /* 0x000e220008000a00 */
[----:B------:R-:W-:Y:S01]  /*292f0*/  IMAD.MOV.U32 R11, RZ, RZ, R51 ;  /* 0x000000ffff0b7224 */ /* 0x000fe200078e0033 */
[----:B------:R-:W1:Y:S01]  /*29300*/  LDC.64 R60, c[0x4][R60] ;  /* 0x010000003c3c7b82 */ /* 0x000e620000000a00 */
        /* <DEDUP_REMOVED lines=11> */
[----:B------:R-:W-:Y:S02]  /*293c0*/  IMAD.U32 R5, RZ, RZ, UR5 ;  /* 0x00000005ff057e24 */ /* 0x000fe4000f8e00ff */
[----:B--2---:R-:W-:Y:S02]  /*293d0*/  IMAD.MOV.U32 R8, RZ, RZ, R48 ;  /* 0x000000ffff087224 */ /* 0x004fe400078e0030 */
[----:B------:R-:W-:-:S05]  /*293e0*/  IMAD.MOV.U32 R9, RZ, RZ, RZ ;  /* 0x000000ffff097224 */ /* 0x000fca00078e00ff */
[----:B------:R3:W-:Y:S02]  /*293f0*/  STL.64 [R1+0xb8], R8 ;  /* 0x0000b80801007387 */ /* 0x0007e40000100a00 */
[----:B------:R-:W-:-:S07]  /*29400*/  LEPC R20, `(.L_x_311) ;  /* 0x000000001014794e */ /* 0x000fce0000000000 */
[----:B-1-3--:R-:W-:Y:S05]  /*29410*/  CALL.ABS.NOINC R60 ;  /* 0x000000003c007343 */ /* 0x00afea0003c00000 */
.L_x_311:
[----:B------:R-:W-:Y:S05]  /*29420*/  BSYNC.RECONVERGENT B6 ;  /* 0x0000000000067941 */ /* 0x000fea0003800200 */
.L_x_310:
[----:B------:R-:W-:Y:S02]  /*29430*/  IMAD.MOV.U32 R0, RZ, RZ, 0x1 ;  /* 0x00000001ff007424 */ /* 0x000fe400078e00ff */
[----:B------:R-:W-:-:S07]  /*29440*/  VIADD R44, R44, 0x1 ;  /* 0x000000012c2c7836 */ /* 0x000fce0000000000 */
.L_x_221:
[----:B------:R-:W-:Y:S05]  /*29450*/  BSYNC.RECONVERGENT B9 ;  /* 0x0000000000097941 */ /* 0x000fea0003800200 */
.L_x_219:
[----:B------:R-:W-:Y:S01]  /*29460*/  ISETP.NE.AND P0, PT, R45, RZ, PT ;  /* 0x000000ff2d00720c */ /* 0x000fe20003f05270 */
[----:B------:R-:W-:-:S12]  /*29470*/  VIADD R36, R36, 0xffffffff ;  /* 0xffffffff24247836 */ /* 0x000fd80000000000 */
[----:B------:R-:W-:Y:S05]  /*29480*/  @P0 BRA `(.L_x_312) ;  /* 0xffffff7000e80947 */ /* 0x000fea000383ffff */
[----:B------:R-:W-:Y:S05]  /*29490*/  BSYNC.RECONVERGENT B10 ;  /* 0x00000000000a7941 */ /* 0x000fea0003800200 */
.L_x_218:
[----:B------:R-:W-:-:S13]  /*294a0*/  ISETP.NE.AND P0, PT, R46, RZ, PT ;  /* 0x000000ff2e00720c */ /* 0x000fda0003f05270 */
[----:B------:R-:W-:Y:S05]  /*294b0*/  @P0 BRA `(.L_x_313) ;  /* 0xffffff7000bc0947 */ /* 0x000fea000383ffff */
[----:B------:R-:W-:Y:S05]  /*294c0*/  BSYNC.RECONVERGENT B11 ;  /* 0x00000000000b7941 */ /* 0x000fea0003800200 */
.L_x_217:
        /* <DEDUP_REMOVED lines=21> */
[-C--:B------:R-:W-:Y:S01]  /*29620*/  IMAD.WIDE.U32 R8, R52, R56.reuse, RZ ;  /* 0x0000003834087225 */ /* 0x080fe200078e00ff */
[----:B------:R-:W-:Y:S02]  /*29630*/  ISETP.GE.U32.AND P2, PT, R35, R5, PT ;  /* 0x000000052300720c */ /* 0x000fe40003f46070 */
[----:B------:R-:W-:Y:S01]  /*29640*/  ISETP.GE.U32.AND.EX P0, PT, R20, R3, PT, P0 ;  /* 0x000000031400720c */ /* 0x000fe20003f06100 */
[----:B------:R-:W-:Y:S02]  /*29650*/  IMAD.MOV.U32 R10, RZ, RZ, R15 ;  /* 0x000000ffff0a7224 */ /* 0x000fe400078e000f */
[----:B------:R-:W-:Y:S01]  /*29660*/  IMAD.WIDE.U32 R58, R49, R56, RZ ;  /* 0x00000038313a7225 */ /* 0x000fe200078e00ff */
[----:B------:R-:W-:-:S03]  /*29670*/  SEL R5, RZ, 0x1, P0 ;  /* 0x00000001ff057807 */ /* 0x000fc60000000000 */
[----:B------:R-:W-:-:S04]  /*29680*/  IMAD.WIDE.U32 R12, P1, R49, R53, R8 ;  /* 0x00000035310c7225 */ /* 0x000fc80007820008 */
[----:B------:R-:W-:Y:S01]  /*29690*/  IMAD.WIDE.U32.X R10, R51, R53, R10, P5 ;  /* 0x00000035330a7225 */ /* 0x000fe200028e040a */
[----:B------:R-:W-:-:S03]  /*296a0*/  IADD3 R0, P0, PT, R59, R12, RZ ;  /* 0x0000000c3b007210 */ /* 0x000fc60007f1e0ff */
        /* <DEDUP_REMOVED lines=19> */
[----:B------:R-:W-:Y:S01]  /*297e0*/  IMAD.WIDE.U32 R8, R56, R49, RZ ;  /* 0x0000003138087225 */ /* 0x000fe200078e00ff */
[----:B------:R-:W-:Y:S02]  /*297f0*/  IADD3 RZ, P6, PT, R21, R38, RZ ;  /* 0x0000002615ff7210 */ /* 0x000fe40007fde0ff */
[----:B------:R-:W-:Y:S01]  /*29800*/  ISETP.GE.U32.AND.EX P2, PT, R3, R7, PT, P2 ;  /* 0x000000070300720c */ /* 0x000fe20003f46120 */
[----:B------:R-:W-:Y:S01]  /*29810*/  IMAD.X R21, RZ, RZ, RZ, P4 ;  /* 0x000000ffff157224 */ /* 0x000fe200020e06ff */
        /* <DEDUP_REMOVED lines=40> */
[----:B------:R-:W-:Y:S01]  /*29aa0*/  IMAD.X R65, RZ, RZ, RZ, P1 ;  /* 0x000000ffff417224 */ /* 0x000fe200008e06ff */
[----:B------:R-:W-:Y:S01]  /*29ab0*/  ISETP.GE.U32.AND P1, PT, R37, R5, PT ;  /* 0x000000052500720c */ /* 0x000fe20003f26070 */
[----:B------:R-:W-:Y:S02]  /*29ac0*/  IMAD.X R38, R55, 0x1, R0, P4 ;  /* 0x0000000137267824 */ /* 0x000fe400020e0600 */
[----:B------:R-:W-:Y:S02]  /*29ad0*/  IMAD.MOV.U32 R64, RZ, RZ, R13 ;  /* 0x000000ffff407224 */ /* 0x000fe400078e000d */
[----:B------:R-:W-:Y:S01]  /*29ae0*/  IMAD.MOV.U32 R58, RZ, RZ, R21 ;  /* 0x000000ffff3a7224 */ /* 0x000fe200078e0015 */
[----:B------:R-:W-:Y:S01]  /*29af0*/  ISETP.GE.U32.AND.EX P1, PT, R38, R55, PT, P1 ;  /* 0x000000372600720c */ /* 0x000fe20003f26110 */
[-C--:B------:R-:W-:Y:S01]  /*29b00*/  IMAD.WIDE.U32.X R44, R50, R53.reuse, R44, P5 ;  /* 0x00000035322c7225 */ /* 0x080fe200028e042c */
[----:B------:R-:W-:Y:S02]  /*29b10*/  IADD3 RZ, P5, PT, R39, R20, RZ ;  /* 0x0000001427ff7210 */ /* 0x000fe40007fbe0ff */
[----:B------:R-:W-:Y:S01]  /*29b20*/  SEL R5, RZ, 0x1, P1 ;  /* 0x00000001ff057807 */ /* 0x000fe20000800000 */
[----:B------:R-:W-:Y:S01]  /*29b30*/  IMAD.WIDE.U32.X R12, R52, R53, R64, P0 ;  /* 0x00000035340c7225 */ /* 0x000fe200000e0440 */
[----:B------:R-:W-:-:S03]  /*29b40*/  ISETP.GE.U32.AND P0, PT, R42, R14, PT ;  /* 0x0000000e2a00720c */ /* 0x000fc60003f06070 */
[----:B------:R-:W-:Y:S01]  /*29b50*/  IMAD.X R21, RZ, RZ, RZ, P3 ;  /* 0x000000ffff157224 */ /* 0x000fe200018e06ff */
[----:B------:R-:W-:Y:S01]  /*29b60*/  ISETP.GE.U32.AND P3, PT, R10, R42, PT ;  /* 0x0000002a0a00720c */ /* 0x000fe20003f66070 */
[----:B------:R-:W-:Y:S01]  /*29b70*/  IMAD.WIDE.U32 R42, R54, R49, R10 ;  /* 0x00000031362a7225 */ /* 0x000fe200078e000a */
[----:B------:R-:W-:Y:S02]  /*29b80*/  ISETP.GE.U32.AND.EX P0, PT, R57, R15, PT, P0 ;  /* 0x0000000f3900720c */ /* 0x000fe40003f06100 */
[----:B------:R-:W-:Y:S01]  /*29b90*/  ISETP.GE.U32.AND.EX P3, PT, R11, R57, PT, P3 ;  /* 0x000000390b00720c */ /* 0x000fe20003f66130 */
[----:B------:R-:W-:Y:S01]  /*29ba0*/  IMAD.MOV.U32 R20, RZ, RZ, R41 ;  /* 0x000000ffff147224 */ /* 0x000fe200078e0029 */
[----:B------:R-:W-:Y:S01]  /*29bb0*/  SEL R6, RZ, 0x1, P0 ;  /* 0x00000001ff067807 */ /* 0x000fe20000000000 */
[----:B------:R-:W-:Y:S02]  /*29bc0*/  IMAD.IADD R41, R40, 0x1, R43 ;  /* 0x0000000128297824 */ /* 0x000fe400078e022b */
[----:B------:R-:W-:Y:S01]  /*29bd0*/  IMAD.WIDE.U32.X R58, R51, R52, R58, P5 ;  /* 0x00000034333a7225 */ /* 0x000fe200028e043a */
[----:B------:R-:W-:-:S02]  /*29be0*/  IADD3 R5, P1, P5, R42, R12, R5 ;  /* 0x0000000c2a057210 */ /* 0x000fc40007d3e005 */
[----:B------:R-:W-:Y:S01]  /*29bf0*/  IADD3 R12, P0, PT, R9, R44, RZ ;  /* 0x0000002c090c7210 */ /* 0x000fe20007f1e0ff */
[----:B------:R-:W-:Y:S01]  /*29c00*/  IMAD.WIDE.U32 R62, R49, R54, RZ ;  /* 0x00000036313e7225 */ /* 0x000fe200078e00ff */
[----:B------:R-:W-:Y:S02]  /*29c10*/  SEL R9, RZ, 0x1, P3 ;  /* 0x00000001ff097807 */ /* 0x000fe40001800000 */
[----:B------:R-:W-:Y:S01]  /*29c20*/  IADD3.X R0, PT, PT, R41, R13, RZ, P1, P5 ;  /* 0x0000000d29007210 */ /* 0x000fe20000fea4ff */
[----:B------:R-:W-:Y:S01]  /*29c30*/  IMAD.X R13, RZ, RZ, R45, P0 ;  /* 0x000000ffff0d7224 */ /* 0x000fe200000e062d */
[----:B------:R-:W-:Y:S01]  /*29c40*/  ISETP.GE.U32.AND P3, PT, R42, R10, PT ;  /* 0x0000000a2a00720c */ /* 0x000fe20003f66070 */
[----:B------:R-:W-:Y:S01]  /*29c50*/  IMAD.WIDE.U32 R14, R50, R54, RZ ;  /* 0x00000036320e7225 */ /* 0x000fe200078e00ff */
[----:B------:R-:W-:Y:S02]  /*29c60*/  ISETP.GE.U32.AND P1, PT, R5, R42, PT ;  /* 0x0000002a0500720c */ /* 0x000fe40003f26070 */
[----:B------:R-:W-:Y:S01]  /*29c70*/  IADD3 RZ, P4, PT, R40, R63, RZ ;  /* 0x0000003f28ff7210 */ /* 0x000fe20007f9e0ff */
[----:B------:R-:W-:Y:S01]  /*29c80*/  IMAD.WIDE.U32 R42, R51, R47, RZ ;  /* 0x0000002f332a7225 */ /* 0x000fe200078e00ff */
[----:B------:R-:W-:-:S02]  /*29c90*/  ISETP.GE.U32.AND.EX P3, PT, R41, R11, PT, P3 ;  /* 0x0000000b2900720c */ /* 0x000fc40003f66130 */
[----:B------:R-:W-:Y:S01]  /*29ca0*/  ISETP.GE.U32.AND.EX P1, PT, R0, R41, PT, P1 ;  /* 0x000000290000720c */ /* 0x000fe20003f26110 */
[----:B------:R-:W-:Y:S01]  /*29cb0*/  IMAD.WIDE.U32.X R10, R51, R52, R20, P4 ;  /* 0x00000034330a7225 */ /* 0x000fe200020e0414 */
[----:B------:R-:W-:Y:S02]  /*29cc0*/  IADD3 R9, P0, P5, R9, R58, R6 ;  /* 0x0000003a09097210 */ /* 0x000fe40007d1e006 */
[----:B------:R-:W-:Y:S01]  /*29cd0*/  SEL R6, RZ, 0x1, P3 ;  /* 0x00000001ff067807 */ /* 0x000fe20001800000 */
[----:B------:R-:W-:Y:S01]  /*29ce0*/  IMAD.WIDE.U32 R20, R54, R47, R12 ;  /* 0x0000002f36147225 */ /* 0x000fe200078e000c */
[----:B------:R-:W-:Y:S02]  /*29cf0*/  SEL R39, RZ, 0x1, P1 ;  /* 0x00000001ff277807 */ /* 0x000fe40000800000 */
[----:B------:R-:W-:Y:S01]  /*29d00*/  IADD3.X R58, PT, PT, RZ, R59, RZ, P0, P5 ;  /* 0x0000003bff3a7210 */ /* 0x000fe200007ea4ff */
[----:B------:R-:W-:Y:S01]  /*29d10*/  IMAD.WIDE.U32 R14, P4, R51, R47, R14 ;  /* 0x0000002f330e7225 */ /* 0x000fe2000788000e */
[----:B------:R-:W-:-:S02]  /*29d20*/  IADD3 R39, P0, P1, R39, R10, R6 ;  /* 0x0000000a27277210 */ /* 0x000fc4000791e006 */
[----:B------:R-:W-:Y:S01]  /*29d30*/  ISETP.GE.U32.AND P3, PT, R20, R12, PT ;  /* 0x0000000c1400720c */ /* 0x000fe20003f66070 */
[C---:B------:R-:W-:Y:S01]  /*29d40*/  IMAD.WIDE.U32 R40, R54.reuse, R47, RZ ;  /* 0x0000002f36287225 */ /* 0x040fe200078e00ff */
[----:B------:R-:W-:Y:S02]  /*29d50*/  IADD3.X R6, PT, PT, RZ, R11, RZ, P0, P1 ;  /* 0x0000000bff067210 */ /* 0x000fe400007e24ff */
[----:B------:R-:W-:Y:S01]  /*29d60*/  IADD3 R10, P0, PT, R9, R20, RZ ;  /* 0x00000014090a7210 */ /* 0x000fe20007f1e0ff */
[----:B------:R-:W-:Y:S02]  /*29d70*/  IMAD.IADD R9, R21, 0x1, R14 ;  /* 0x0000000115097824 */ /* 0x000fe400078e020e */
[----:B------:R-:W-:Y:S01]  /*29d80*/  IMAD.WIDE.U32 R42, P5, R54, R50, R42 ;  /* 0x00000032362a7225 */ /* 0x000fe200078a002a */
[----:B------:R-:W-:Y:S02]  /*29d90*/  ISETP.GE.U32.AND P1, PT, R10, R20, PT ;  /* 0x000000140a00720c */ /* 0x000fe40003f26070 */
[----:B------:R-:W-:Y:S01]  /*29da0*/  ISETP.GE.U32.AND.EX P3, PT, R9, R13, PT, P3 ;  /* 0x0000000d0900720c */ /* 0x000fe20003f66130 */
[----:B------:R-:W-:-:S03]  /*29db0*/  IMAD.WIDE.U32 R44, R52, R49, RZ ;  /* 0x00000031342c7225 */ /* 0x000fc600078e00ff */
[----:B------:R-:W-:Y:S01]  /*29dc0*/  SEL R32, RZ, 0x1, P3 ;  /* 0x00000001ff207807 */ /* 0x000fe20001800000 */
[----:B------:R-:W-:Y:S01]  /*29dd0*/  IMAD.X R11, R58, 0x1, R9, P0 ;  /* 0x000000013a0b7824 */ /* 0x000fe200000e0609 */
[----:B------:R-:W-:Y:S01]  /*29de0*/  IADD3 RZ, P0, PT, R41, R42, RZ ;  /* 0x0000002a29ff7210 */ /* 0x000fe20007f1e0ff */
[----:B------:R-:W-:-:S03]  /*29df0*/  IMAD.WIDE.U32 R44, P3, R49, R52, R44 ;  /* 0x00000034312c7225 */ /* 0x000fc6000786002c */
[----:B------:R-:W-:Y:S01]  /*29e00*/  ISETP.GE.U32.AND.EX P1, PT, R11, R9, PT, P1 ;  /* 0x000000090b00720c */ /* 0x000fe20003f26110 */
[----:B------:R-:W-:-:S03]  /*29e10*/  IMAD.WIDE.U32 R40, R49, R49, R10 ;  /* 0x0000003131287225 */ /* 0x000fc600078e000a */
[----:B------:R-:W-:Y:S01]  /*29e20*/  SEL R55, RZ, 0x1, P1 ;  /* 0x00000001ff377807 */ /* 0x000fe20000800000 */
[----:B------:R-:W-:Y:S01]  /*29e30*/  IMAD.X R13, RZ, RZ, RZ, P5 ;  /* 0x000000ffff0d7224 */ /* 0x000fe200028e06ff */
[----:B------:R-:W-:Y:S01]  /*29e40*/  ISETP.GE.U32.AND P1, PT, R40, R10, PT ;  /* 0x0000000a2800720c */ /* 0x000fe20003f26070 */
[----:B------:R-:W-:Y:S02]  /*29e50*/  IMAD.MOV.U32 R12, RZ, RZ, R43 ;  /* 0x000000ffff0c7224 */ /* 0x000fe400078e002b */
[----:B------:R-:W-:Y:S02]  /*29e60*/  IMAD.IADD R9, R44, 0x1, R41 ;  /* 0x000000012c097824 */ /* 0x000fe400078e0229 */
[----:B------:R-:W-:Y:S01]  /*29e70*/  IMAD.WIDE.U32.X R42, R51, R50, R12, P0 ;  /* 0x00000032332a7225 */ /* 0x000fe200000e040c */
[----:B------:R-:W-:Y:S02]  /*29e80*/  IADD3 R12, P0, PT, R39, R40, RZ ;  /* 0x00000028270c7210 */ /* 0x000fe40007f1e0ff */
[----:B------:R-:W-:Y:S01]  /*29e90*/  ISETP.GE.U32.AND.EX P1, PT, R9, R11, PT, P1 ;  /* 0x0000000b0900720c */ /* 0x000fe20003f26110 */
[----:B------:R-:W-:-:S04]  /*29ea0*/  IMAD.WIDE.U32 R20, R49, R49, RZ ;  /* 0x0000003131147225 */ /* 0x000fc800078e00ff */
[----:B------:R-:W-:Y:S01]  /*29eb0*/  IMAD.WIDE.U32 R58, R47, R54, RZ ;  /* 0x000000362f3a7225 */ /* 0x000fe200078e00ff */
[----:B------:R-:W-:-:S03]  /*29ec0*/  IADD3 RZ, P5, PT, R21, R44, RZ ;  /* 0x0000002c15ff7210 */ /* 0x000fc60007fbe0ff */
[----:B------:R-:W-:Y:S01]  /*29ed0*/  IMAD.X R13, R9, 0x1, R6, P0 ;  /* 0x00000001090d7824 */ /* 0x000fe200000e0606 */
[----:B------:R-:W-:Y:S01]  /*29ee0*/  ISETP.GE.U32.AND P0, PT, R12, R40, PT ;  /* 0x000000280c00720c */ /* 0x000fe20003f06070 */
[----:B------:R-:W-:Y:S01]  /*29ef0*/  IMAD.X R21, RZ, RZ, RZ, P3 ;  /* 0x000000ffff157224 */ /* 0x000fe200018e06ff */
[----:B------:R-:W-:Y:S01]  /*29f00*/  IADD3 RZ, P3, PT, R14, R59, RZ ;  /* 0x0000003b0eff7210 */ /* 0x000fe20007f7e0ff */
[----:B------:R-:W-:Y:S01]  /*29f10*/  IMAD.WIDE.U32 R58, R52, R47, RZ ;  /* 0x0000002f343a7225 */ /* 0x000fe200078e00ff */
[----:B------:R-:W-:Y:S02]  /*29f20*/  SEL R6, RZ, 0x1, P1 ;  /* 0x00000001ff067807 */ /* 0x000fe40000800000 */
[----:B------:R-:W-:Y:S01]  /*29f30*/  IADD3 R39, P1, PT, R5, R8, RZ ;  /* 0x0000000805277210 */ /* 0x000fe20007f3e0ff */
[----:B------:R-:W-:Y:S01]  /*29f40*/  IMAD.MOV.U32 R20, RZ, RZ, R45 ;  /* 0x000000ffff147224 */ /* 0x000fe200078e002d */
[----:B------:R-:W-:Y:S01]  /*29f50*/  ISETP.GE.U32.AND.EX P0, PT, R13, R9, PT, P0 ;  /* 0x000000090d00720c */ /* 0x000fe20003f06100 */
[----:B------:R-:W-:-:S03]  /*29f60*/  IMAD.WIDE.U32 R44, R49, R47, RZ ;  /* 0x0000002f312c7225 */ /* 0x000fc600078e00ff */
[----:B------:R-:W-:Y:S01]  /*29f70*/  SEL R41, RZ, 0x1, P0 ;  /* 0x00000001ff297807 */ /* 0x000fe20000000000 */
[----:B------:R-:W-:-:S04]  /*29f80*/  IMAD.WIDE.U32.X R20, R52, R52, R20, P5 ;  /* 0x0000003434147225 */ /* 0x000fc800028e0414 */
[----:B------:R-:W-:Y:S01]  /*29f90*/  IMAD.X R40, R0, 0x1, R3, P1 ;  /* 0x0000000100287824 */ /* 0x000fe200008e0603 */
[----:B------:R-:W-:Y:S01]  /*29fa0*/  ISETP.GE.U32.AND P1, PT, R39, R5, PT ;  /* 0x000000052700720c */ /* 0x000fe20003f26070 */
[----:B------:R-:W-:-:S03]  /*29fb0*/  IMAD.WIDE.U32 R10, P5, R49, R50, R58 ;  /* 0x00000032310a7225 */ /* 0x000fc600078a003a */
[----:B------:R-:W-:Y:S01]  /*29fc0*/  ISETP.GE.U32.AND.EX P1, PT, R40, R0, PT, P1 ;  /* 0x000000002800720c */ /* 0x000fe20003f26110 */
[----:B------:R-:W-:Y:S01]  /*29fd0*/  IMAD.X R63, RZ, RZ, RZ, P4 ;  /* 0x000000ffff3f7224 */ /* 0x000fe200020e06ff */
[----:B------:R-:W-:Y:S01]  /*29fe0*/  IADD3 R8, P0, P4, R55, R42, R32 ;  /* 0x0000002a37087210 */ /* 0x000fe20007c1e020 */
[----:B------:R-:W-:Y:S01]  /*29ff0*/  IMAD.X R59, RZ, RZ, RZ, P6 ;  /* 0x000000ffff3b7224 */ /* 0x000fe200030e06ff */
[----:B------:R-:W-:Y:S01]  /*2a000*/  IADD3 RZ, P6, PT, R45, R10, RZ ;  /* 0x0000000a2dff7210 */ /* 0x000fe20007fde0ff */
[----:B------:R-:W-:Y:S01]  /*2a010*/  IMAD.MOV.U32 R58, RZ, RZ, R7 ;  /* 0x000000ffff3a7224 */ /* 0x000fe200078e0007 */
[----:B------:R-:W-:Y:S01]  /*2a020*/  IADD3.X R9, PT, PT, RZ, R43, RZ, P0, P4 ;  /* 0x0000002bff097210 */ /* 0x000fe200007e84ff */
[----:B------:R-:W-:Y:S01]  /*2a030*/  IMAD.WIDE.U32 R44, R54, R47, R12 ;  /* 0x0000002f362c7225 */ /* 0x000fe200078e000c */
[----:B------:R-:W-:-:S03]  /*2a040*/  IADD3 R41, P4, P0, R41, R20, R6 ;  /* 0x0000001429297210 */ /* 0x000fc6000789e006 */
[C---:B------:R-:W-:Y:S01]  /*2a050*/  IMAD.WIDE.U32.X R42, R50.reuse, R53, R58, P2 ;  /* 0x00000035322a7225 */ /* 0x040fe200010e043a */
[----:B------:R-:W-:Y:S02]  /*2a060*/  SEL R59, RZ, 0x1, P1 ;  /* 0x00000001ff3b7807 */ /* 0x000fe40000800000 */
[----:B------:R-:W-:Y:S01]  /*2a070*/  IADD3.X R20, PT, PT, RZ, R21, RZ, P4, P0 ;  /* 0x00000015ff147210 */ /* 0x000fe200027e04ff */
[----:B------:R-:W-:Y:S01]  /*2a080*/  IMAD.WIDE.U32 R6, R50, R49, RZ ;  /* 0x0000003132067225 */ /* 0x000fe200078e00ff */
[C---:B------:R-:W-:Y:S02]  /*2a090*/  IADD3 R59, P2, P1, R44.reuse, R42, R59 ;  /* 0x0000002a2c3b7210 */ /* 0x040fe4000795e03b */
[----:B------:R-:W-:Y:S01]  /*2a0a0*/  ISETP.GE.U32.AND P0, PT, R44, R12, PT ;  /* 0x0000000c2c00720c */ /* 0x000fe20003f06070 */
[----:B------:R-:W-:Y:S02]  /*2a0b0*/  IMAD.MOV.U32 R62, RZ, RZ, R15 ;  /* 0x000000ffff3e7224 */ /* 0x000fe400078e000f */
[----:B------:R-:W-:-:S02]  /*2a0c0*/  IMAD.IADD R3, R14, 0x1, R45 ;  /* 0x000000010e037824 */ /* 0x000fc400078e022d */
[----:B------:R-:W-:-:S03]  /*2a0d0*/  IMAD.WIDE.U32 R14, R49, R47, R8 ;  /* 0x0000002f310e7225 */ /* 0x000fc600078e0008 */
[----:B------:R-:W-:Y:S01]  /*2a0e0*/  IADD3.X R48, PT, PT, R3, R43, RZ, P2, P1 ;  /* 0x0000002b03307210 */ /* 0x000fe200017e24ff */
[----:B------:R-:W-:Y:S01]  /*2a0f0*/  IMAD.WIDE.U32 R6, P4, R52, R47, R6 ;  /* 0x0000002f34067225 */ /* 0x000fe20007880006 */
[----:B------:R-:W-:Y:S02]  /*2a100*/  ISETP.GE.U32.AND P1, PT, R59, R44, PT ;  /* 0x0000002c3b00720c */ /* 0x000fe40003f26070 */
[----:B------:R-:W-:Y:S01]  /*2a110*/  ISETP.GE.U32.AND.EX P0, PT, R3, R13, PT, P0 ;  /* 0x0000000d0300720c */ /* 0x000fe20003f06100 */
[----:B------:R-:W-:Y:S01]  /*2a120*/  IMAD.WIDE.U32.X R62, R51, R50, R62, P3 ;  /* 0x00000032333e7225 */ /* 0x000fe200018e043e */
[----:B------:R-:W-:Y:S02]  /*2a130*/  IADD3 R12, P3, PT, R41, R14, RZ ;  /* 0x0000000e290c7210 */ /* 0x000fe40007f7e0ff */
[----:B------:R-:W-:Y:S01]  /*2a140*/  ISETP.GE.U32.AND.EX P1, PT, R48, R3, PT, P1 ;  /* 0x000000033000720c */ /* 0x000fe20003f26110 */
[----:B------:R-:W-:Y:S01]  /*2a150*/  IMAD.IADD R5, R6, 0x1, R15 ;  /* 0x0000000106057824 */ /* 0x000fe200078e020f */
[----:B------:R-:W-:Y:S01]  /*2a160*/  ISETP.GE.U32.AND P2, PT, R14, R8, PT ;  /* 0x000000080e00720c */ /* 0x000fe20003f46070 */
[----:B------:R-:W-:Y:S01]  /*2a170*/  IMAD.X R15, RZ, RZ, RZ, P5 ;  /* 0x000000ffff0f7224 */ /* 0x000fe200028e06ff */
[----:B------:R-:W-:Y:S01]  /*2a180*/  SEL R0, RZ, 0x1, P0 ;  /* 0x00000001ff007807 */ /* 0x000fe20000000000 */
        /* <DEDUP_REMOVED lines=19> */
[----:B------:R-:W-:Y:S01]  /*2a2c0*/  IMAD.U32 R34, RZ, RZ, UR46 ;  /* 0x0000002eff227e24 */ /* 0x000fe2000f8e00ff */
[----:B------:R-:W-:Y:S01]  /*2a2d0*/  ISETP.GE.U32.AND P0, PT, R57, R14, PT ;  /* 0x0000000e3900720c */ /* 0x000fe20003f06070 */
[C---:B------:R-:W-:Y:S01]  /*2a2e0*/  IMAD.X R42, R3.reuse, 0x1, R42, P5 ;  /* 0x00000001032a7824 */ /* 0x040fe200028e062a */
[----:B------:R-:W-:Y:S01]  /*2a2f0*/  IADD3 RZ, P3, PT, R6, R21, RZ ;  /* 0x0000001506ff7210 */ /* 0x000fe20007f7e0ff */
[----:B------:R-:W-:Y:S01]  /*2a300*/  IMAD.WIDE.U32 R6, R50, R47, RZ ;  /* 0x0000002f32067225 */ /* 0x000fe200078e00ff */
[----:B------:R-:W-:-:S02]  /*2a310*/  ISETP.GE.U32.AND.EX P1, PT, R3, R13, PT, P1 ;  /* 0x0000000d0300720c */ /* 0x000fc40003f26110 */
[----:B------:R-:W-:Y:S01]  /*2a320*/  ISETP.GE.U32.AND.EX P0, PT, R42, R3, PT, P0 ;  /* 0x000000032a00720c */ /* 0x000fe20003f06100 */
[-C--:B------:R-:W-:Y:S01]  /*2a330*/  IMAD.WIDE.U32.X R12, R52, R50.reuse, R10, P3 ;  /* 0x00000032340c7225 */ /* 0x080fe200018e040a */
[----:B------:R-:W-:Y:S02]  /*2a340*/  IADD3.X R9, PT, PT, RZ, R9, RZ, P2, P4 ;  /* 0x00000009ff097210 */ /* 0x000fe400017e84ff */
[----:B------:R-:W-:Y:S01]  /*2a350*/  SEL R0, RZ, 0x1, P1 ;  /* 0x00000001ff007807 */ /* 0x000fe20000800000 */
[----:B------:R-:W-:Y:S01]  /*2a360*/  IMAD.WIDE.U32 R14, P4, R47, R50, R6 ;  /* 0x000000322f0e7225 */ /* 0x000fe20007880006 */
[----:B------:R-:W-:Y:S02]  /*2a370*/  SEL R45, RZ, 0x1, P0 ;  /* 0x00000001ff2d7807 */ /* 0x000fe40000000000 */
[----:B------:R-:W-:Y:S01]  /*2a380*/  LOP3.LUT P2, RZ, R49, R56, R54, 0xfe, !PT ;  /* 0x0000003831ff7212 */ /* 0x000fe2000784fe36 */
[----:B------:R-:W-:Y:S01]  /*2a390*/  IMAD.WIDE.U32 R10, R47, R47, R8 ;  /* 0x0000002f2f0a7225 */ /* 0x000fe200078e0008 */
[----:B------:R-:W-:-:S02]  /*2a3a0*/  LOP3.LUT R3, R53, R51, RZ, 0xfc, !PT ;  /* 0x0000003335037212 */ /* 0x000fc400078efcff */
[----:B------:R-:W-:Y:S01]  /*2a3b0*/  IADD3 R45, P1, P3, R45, R12, R0 ;  /* 0x0000000c2d2d7210 */ /* 0x000fe20007b3e000 */
[----:B------:R-:W-:Y:S01]  /*2a3c0*/  IMAD.MOV.U32 R6, RZ, RZ, R15 ;  /* 0x000000ffff067224 */ /* 0x000fe200078e000f */
[----:B------:R-:W-:Y:S01]  /*2a3d0*/  LOP3.LUT P2, RZ, R3, R52, RZ, 0xfc, P2 ;  /* 0x0000003403ff7212 */ /* 0x000fe2000104fcff */
[----:B------:R-:W-:Y:S01]  /*2a3e0*/  IMAD.IADD R15, R14, 0x1, R11 ;  /* 0x000000010e0f7824 */ /* 0x000fe200078e020b */
[C---:B------:R-:W-:Y:S01]  /*2a3f0*/  ISETP.EQ.U32.AND P0, PT, R47.reuse, RZ, PT ;  /* 0x000000ff2f00720c */ /* 0x040fe20003f02070 */
[----:B------:R-:W-:Y:S01]  /*2a400*/  IMAD.WIDE.U32 R20, R47, R47, RZ ;  /* 0x0000002f2f147225 */ /* 0x000fe200078e00ff */
[----:B------:R-:W-:Y:S02]  /*2a410*/  IADD3 R45, P6, PT, R45, R10, RZ ;  /* 0x0000000a2d2d7210 */ /* 0x000fe40007fde0ff */
[----:B------:R-:W-:Y:S01]  /*2a420*/  IADD3.X R46, PT, PT, RZ, R13, RZ, P1, P3 ;  /* 0x0000000dff2e7210 */ /* 0x000fe20000fe64ff */
[----:B------:R-:W-:Y:S01]  /*2a430*/  IMAD.X R7, RZ, RZ, RZ, P4 ;  /* 0x000000ffff077224 */ /* 0x000fe200020e06ff */
[----:B------:R-:W-:Y:S01]  /*2a440*/  ISETP.EQ.U32.AND P3, PT, R54, RZ, PT ;  /* 0x000000ff3600720c */ /* 0x000fe20003f62070 */
[----:B------:R-:W-:Y:S01]  /*2a450*/  IMAD.IADD R41, R4, 0x1, R61 ;  /* 0x0000000104297824 */ /* 0x000fe200078e023d */
[----:B------:R-:W-:Y:S01]  /*2a460*/  ISETP.EQ.AND.EX P2, PT, R50, -0x80000000, !P2, P0 ;  /* 0x800000003200780c */ /* 0x000fe20005742300 */
[----:B------:R-:W-:Y:S01]  /*2a470*/  IMAD.X R46, R15, 0x1, R46, P6 ;  /* 0x000000010f2e7824 */ /* 0x000fe200030e062e */
[----:B------:R-:W-:-:S02]  /*2a480*/  ISETP.EQ.U32.AND P6, PT, R49, RZ, PT ;  /* 0x000000ff3100720c */ /* 0x000fc40003fc2070 */
[----:B------:R-:W-:Y:S02]  /*2a490*/  ISETP.EQ.AND.EX P2, PT, R51, RZ, P2, P3 ;  /* 0x000000ff3300720c */ /* 0x000fe40001742330 */
[----:B------:R-:W-:Y:S02]  /*2a4a0*/  IADD3 RZ, P5, PT, R21, R14, RZ ;  /* 0x0000000e15ff7210 */ /* 0x000fe40007fbe0ff */
[----:B------:R-:W-:Y:S02]  /*2a4b0*/  ISETP.EQ.AND.EX P2, PT, R52, RZ, P2, P6 ;  /* 0x000000ff3400720c */ /* 0x000fe40001742360 */
[----:B------:R-:W-:Y:S01]  /*2a4c0*/  ISETP.GE.U32.AND P4, PT, R10, R8, PT ;  /* 0x000000080a00720c */ /* 0x000fe20003f86070 */
[C---:B------:R-:W-:Y:S01]  /*2a4d0*/  IMAD.WIDE.U32.X R6, R50.reuse, R50, R6, P5 ;  /* 0x0000003232067225 */ /* 0x040fe200028e0406 */
[----:B------:R-:W-:Y:S02]  /*2a4e0*/  ISETP.GE.U32.AND P1, PT, R45, R10, PT ;  /* 0x0000000a2d00720c */ /* 0x000fe40003f26070 */
[----:B------:R-:W-:-:S02]  /*2a4f0*/  ISETP.EQ.AND.EX P5, PT, R50, -0x80000000, P2, P0 ;  /* 0x800000003200780c */ /* 0x000fc400017a2300 */
[----:B------:R-:W-:Y:S02]  /*2a500*/  ISETP.GE.U32.AND.EX P4, PT, R15, R9, PT, P4 ;  /* 0x000000090f00720c */ /* 0x000fe40003f86140 */
[----:B------:R-:W-:Y:S02]  /*2a510*/  ISETP.GE.U32.AND.EX P1, PT, R46, R15, PT, P1 ;  /* 0x0000000f2e00720c */ /* 0x000fe40003f26110 */
[----:B------:R-:W-:Y:S02]  /*2a520*/  SEL R0, RZ, 0x1, P4 ;  /* 0x00000001ff007807 */ /* 0x000fe40002000000 */
[----:B------:R-:W-:Y:S02]  /*2a530*/  SEL R55, RZ, 0x1, P1 ;  /* 0x00000001ff377807 */ /* 0x000fe40000800000 */
[----:B------:R-:W-:Y:S02]  /*2a540*/  IADD3 R34, P3, PT, R34, 0x30, RZ ;  /* 0x0000003022227810 */ /* 0x000fe40007f7e0ff */
[----:B------:R-:W-:-:S02]  /*2a550*/  IADD3 R55, P0, P1, R55, R6, R0 ;  /* 0x0000000637377210 */ /* 0x000fc4000791e000 */
[----:B------:R-:W-:Y:S01]  /*2a560*/  P2R R43, PR, RZ, 0x20 ;  /* 0x00000020ff2b7803 */ /* 0x000fe20000000000 */
[----:B------:R-:W-:Y:S01]  /*2a570*/  IMAD.X R32, RZ, RZ, UR47, P3 ;  /* 0x0000002fff207e24 */ /* 0x000fe200098e06ff */
        /* <DEDUP_REMOVED lines=10> */
.L_x_316:
[----:B------:R-:W-:Y:S01]  /*2a620*/  IMAD.MOV.U32 R12, RZ, RZ, R60 ;  /* 0x000000ffff0c7224 */ /* 0x000fe200078e003c */
[----:B------:R-:W0:Y:S01]  /*2a630*/  LDC.64 R64, c[0x4][R64] ;  /* 0x0100000040407b82 */ /* 0x000e220000000a00 */
[----:B------:R-:W-:Y:S01]  /*2a640*/  IMAD.MOV.U32 R13, RZ, RZ, R41 ;  /* 0x000000ffff0d7224 */ /* 0x000fe200078e0029 */
[----:B------:R-:W1:Y:S01]  /*2a650*/  LDCU.64 UR4, c[0x4][0x58] ;  /* 0x01000b00ff0477ac */ /* 0x000e620008000a00 */
        /* <DEDUP_REMOVED lines=11> */
[----:B------:R-:W-:Y:S02]  /*2a710*/  IMAD.U32 R5, RZ, RZ, UR5 ;  /* 0x00000005ff057e24 */ /* 0x000fe4000f8e00ff */
[----:B--2---:R-:W-:-:S02]  /*2a720*/  IMAD.MOV.U32 R12, RZ, RZ, R59 ;  /* 0x000000ffff0c7224 */ /* 0x004fc400078e003b */
[----:B------:R-:W-:Y:S02]  /*2a730*/  IMAD.MOV.U32 R13, RZ, RZ, R48 ;  /* 0x000000ffff0d7224 */ /* 0x000fe400078e0030 */
[----:B------:R-:W-:Y:S02]  /*2a740*/  IMAD.MOV.U32 R14, RZ, RZ, R57 ;  /* 0x000000ffff0e7224 */ /* 0x000fe400078e0039 */
[----:B------:R-:W-:Y:S02]  /*2a750*/  IMAD.MOV.U32 R15, RZ, RZ, R42 ;  /* 0x000000ffff0f7224 */ /* 0x000fe400078e002a */
[----:B---3--:R-:W-:Y:S02]  /*2a760*/  IMAD.MOV.U32 R8, RZ, RZ, R45 ;  /* 0x000000ffff087224 */ /* 0x008fe400078e002d */
[----:B------:R-:W-:Y:S01]  /*2a770*/  IMAD.MOV.U32 R9, RZ, RZ, R46 ;  /* 0x000000ffff097224 */ /* 0x000fe200078e002e */
[----:B------:R1:W-:Y:S01]  /*2a780*/  STL.128 [R1+0x50], R12 ;  /* 0x0000500c01007387 */ /* 0x0003e20000100c00 */
[----:B------:R-:W-:-:S02]  /*2a790*/  IMAD.MOV.U32 R10, RZ, RZ, R55 ;  /* 0x000000ffff0a7224 */ /* 0x000fc400078e0037 */
[----:B------:R-:W-:-:S05]  /*2a7a0*/  IMAD.MOV.U32 R11, RZ, RZ, R62 ;  /* 0x000000ffff0b7224 */ /* 0x000fca00078e003e */
[----:B------:R1:W-:Y:S02]  /*2a7b0*/  STL.128 [R1+0x60], R8 ;  /* 0x0000600801007387 */ /* 0x0003e40000100c00 */
[----:B------:R-:W-:-:S07]  /*2a7c0*/  LEPC R20, `(.L_x_315) ;  /* 0x000000001014794e */ /* 0x000fce0000000000 */
[----:B01----:R-:W-:Y:S05]  /*2a7d0*/  CALL.ABS.NOINC R64 ;  /* 0x0000000040007343 */ /* 0x003fea0003c00000 */
.L_x_315:
[----:B------:R-:W-:Y:S05]  /*2a7e0*/  BSYNC.RECONVERGENT B6 ;  /* 0x0000000000067941 */ /* 0x000fea0003800200 */
.L_x_314:
[----:B------:R-:W-:Y:S01]  /*2a7f0*/  IMAD.WIDE.U32 R70, R48, 0x3d1, RZ ;  /* 0x000003d130467825 */ /* 0x000fe200078e00ff */
[----:B------:R-:W-:Y:S01]  /*2a800*/  ISETP.NE.U32.AND P3, PT, R60, RZ, PT ;  /* 0x000000ff3c00720c */ /* 0x000fe20003f65070 */
[----:B------:R-:W-:Y:S01]  /*2a810*/  BSSY.RECONVERGENT B6, `(.L_x_317) ;  /* 0x000007b000067945 */ /* 0x000fe20003800200 */
[----:B------:R-:W-:Y:S01]  /*2a820*/  ISETP.EQ.U32.AND P5, PT, R37, RZ, PT ;  /* 0x000000ff2500720c */ /* 0x000fe20003fa2070 */
[----:B------:R-:W-:Y:S01]  /*2a830*/  IMAD.WIDE.U32 R72, R59, 0x3d1, RZ ;  /* 0x000003d13b487825 */ /* 0x000fe200078e00ff */
[----:B------:R-:W-:-:S03]  /*2a840*/  ISETP.NE.AND.EX P3, PT, R41, RZ, PT, P3 ;  /* 0x000000ff2900720c */ /* 0x000fc60003f65330 */
        /* <DEDUP_REMOVED lines=67> */
.L_x_319:
[----:B------:R-:W-:Y:S01]  /*2ac80*/  IMAD.MOV.U32 R10, RZ, RZ, 0x0 ;  /* 0x00000000ff0a7424 */ /* 0x000fe200078e00ff */
[----:B------:R-:W-:Y:S01]  /*2ac90*/  CS2R R8, SRZ ;  /* 0x0000000000087805 */ /* 0x000fe2000001ff00 */
[----:B------:R-:W-:Y:S01]  /*2aca0*/  IMAD.MOV.U32 R11, RZ, RZ, 0x40000000 ;  /* 0x40000000ff0b7424 */ /* 0x000fe200078e00ff */
[----:B------:R0:W-:Y:S01]  /*2acb0*/  STL.128 [R1], RZ ;  /* 0x000000ff01007387 */ /* 0x0001e20000100c00 */
        /* <DEDUP_REMOVED lines=9> */
.L_x_320:
        /* <DEDUP_REMOVED lines=20> */
.L_x_321:
        /* <DEDUP_REMOVED lines=18> */
[----:B01----:R-:W-:Y:S05]  /*2afb0*/  CALL.ABS.NOINC R76 ;  /* 0x000000004c007343 */ /* 0x003fea0003c00000 */
.L_x_318:
[----:B------:R-:W-:Y:S05]  /*2afc0*/  BSYNC.RECONVERGENT B6 ;  /* 0x0000000000067941 */ /* 0x000fea0003800200 */
.L_x_317:
        /* <DEDUP_REMOVED lines=55> */
[----:B------:R-:W-:Y:S02]  /*2b340*/  IMAD.U32 R6, RZ, RZ, UR46 ;  /* 0x0000002eff067e24 */ /* 0x000fe4000f8e00ff */
[----:B------:R-:W-:Y:S01]  /*2b350*/  IMAD.U32 R7, RZ, RZ, UR47 ;  /* 0x0000002fff077e24 */ /* 0x000fe2000f8e00ff */
        /* <DEDUP_REMOVED lines=10> */
.L_x_323:
[----:B------:R-:W-:Y:S05]  /*2b400*/  BSYNC.RECONVERGENT B6 ;  /* 0x0000000000067941 */ /* 0x000fea0003800200 */
.L_x_322:
        /* <DEDUP_REMOVED lines=56> */
.L_x_325:
[----:B------:R-:W-:Y:S05]  /*2b790*/  BSYNC.RECONVERGENT B0 ;  /* 0x0000000000007941 */ /* 0x000fea0003800200 */
.L_x_324:
        /* <DEDUP_REMOVED lines=12> */
[----:B------:R-:W-:Y:S01]  /*2b860*/  IMAD.U32 R6, RZ, RZ, UR46 ;  /* 0x0000002eff067e24 */ /* 0x000fe2000f8e00ff */
[----:B------:R2:W-:Y:S01]  /*2b870*/  STL.128 [R1], R8 ;  /* 0x0000000801007387 */ /* 0x0005e20000100c00 */
[----:B------:R-:W-:-:S03]  /*2b880*/  IMAD.U32 R7, RZ, RZ, UR47 ;  /* 0x0000002fff077e24 */ /* 0x000fc6000f8e00ff */
        /* <DEDUP_REMOVED lines=10> */
.L_x_327:
[----:B------:R-:W-:Y:S05]  /*2b930*/  BSYNC.RECONVERGENT B6 ;  /* 0x0000000000067941 */ /* 0x000fea0003800200 */
.L_x_326:
        /* <DEDUP_REMOVED lines=57> */
.L_x_329:
[----:B------:R-:W-:Y:S05]  /*2bcd0*/  BSYNC.RECONVERGENT B6 ;  /* 0x0000000000067941 */ /* 0x000fea0003800200 */
.L_x_328:
        /* <DEDUP_REMOVED lines=35> */
.L_x_333:
[----:B------:R-:W-:Y:S05]  /*2bf10*/  BSYNC.RECONVERGENT B1 ;  /* 0x0000000000017941 */ /* 0x000fea0003800200 */
.L_x_332:
[----:B------:R-:W-:-:S07]  /*2bf20*/  SEL R45, RZ, 0x1, !P0 ;  /* 0x00000001ff2d7807 */ /* 0x000fce0004000000 */
.L_x_331:
[----:B------:R-:W-:Y:S05]  /*2bf30*/  BSYNC.RECONVERGENT B0 ;  /* 0x0000000000007941 */ /* 0x000fea0003800200 */
.L_x_330:
[----:B------:R-:W-:Y:S01]  /*2bf40*/  ISETP.NE.AND P0, PT, R44, RZ, PT ;  /* 0x000000ff2c00720c */ /* 0x000fe20003f05270 */
[----:B------:R-:W-:-:S12]  /*2bf50*/  BSSY.RECONVERGENT B6, `(.L_x_334) ;  /* 0x0000011000067945 */ /* 0x000fd80003800200 */
        /* <DEDUP_REMOVED lines=16> */
.L_x_335:
[----:B------:R-:W-:Y:S05]  /*2c060*/  BSYNC.RECONVERGENT B6 ;  /* 0x0000000000067941 */ /* 0x000fea0003800200 */
.L_x_334:
        /* <DEDUP_REMOVED lines=8> */
[----:B0-----:R-:W-:Y:S02]  /*2c0f0*/  ISETP.GE.U32.AND P0, PT, R42, UR4, PT ;  /* 0x000000042a007c0c */ /* 0x001fe4000bf06070 */
[----:B------:R-:W-:Y:S02]  /*2c100*/  IADD3 R13, P1, PT, R35, -UR6, RZ ;  /* 0x80000006230d7c10 */ /* 0x000fe4000ff3e0ff */
[----:B------:R-:W-:Y:S02]  /*2c110*/  ISETP.GE.U32.AND.EX P0, PT, R41, UR5, PT, P0 ;  /* 0x0000000529007c0c */ /* 0x000fe4000bf06100 */
[----:B------:R-:W-:-:S02]  /*2c120*/  IADD3.X R15, PT, PT, R36, ~UR7, RZ, P1, !PT ;  /* 0x80000007240f7c10 */ /* 0x000fc40008ffe4ff */
[----:B------:R-:W-:Y:S02]  /*2c130*/  SEL R0, RZ, 0x1, P0 ;  /* 0x00000001ff007807 */ /* 0x000fe40000000000 */
[----:B------:R-:W-:Y:S02]  /*2c140*/  ISETP.LT.U32.AND P2, PT, R35, UR6, PT ;  /* 0x0000000623007c0c */ /* 0x000fe4000bf41070 */
[----:B------:R-:W-:Y:S02]  /*2c150*/  ISETP.GE.U32.AND P1, PT, R13, R0, PT ;  /* 0x000000000d00720c */ /* 0x000fe40003f26070 */
[----:B-1----:R-:W-:Y:S02]  /*2c160*/  ISETP.LT.U32.AND P3, PT, R37, UR8, PT ;  /* 0x0000000825007c0c */ /* 0x002fe4000bf61070 */
[----:B------:R-:W-:Y:S02]  /*2c170*/  ISETP.GE.U32.AND.EX P1, PT, R15, RZ, PT, P1 ;  /* 0x000000ff0f00720c */ /* 0x000fe40003f26110 */
[----:B------:R-:W-:-:S02]  /*2c180*/  IADD3 R5, P4, PT, R39, -UR10, RZ ;  /* 0x8000000a27057c10 */ /* 0x000fc4000ff9e0ff */
[----:B------:R-:W-:Y:S02]  /*2c190*/  ISETP.LT.U32.OR.EX P1, PT, R36, UR7, !P1, P2 ;  /* 0x0000000724007c0c */ /* 0x000fe4000cf21520 */
[----:B------:R-:W-:Y:S02]  /*2c1a0*/  IADD3 R9, P2, PT, R37, -UR8, RZ ;  /* 0x8000000825097c10 */ /* 0x000fe4000ff5e0ff */
[----:B------:R-:W-:Y:S02]  /*2c1b0*/  SEL R0, RZ, 0x1, !P1 ;  /* 0x00000001ff007807 */ /* 0x000fe40004800000 */
[----:B------:R-:W-:Y:S02]  /*2c1c0*/  IADD3.X R11, PT, PT, R38, ~UR9, RZ, P2, !PT ;  /* 0x80000009260b7c10 */ /* 0x000fe400097fe4ff */
[----:B------:R-:W-:Y:S02]  /*2c1d0*/  ISETP.GE.U32.AND P2, PT, R9, R0, PT ;  /* 0x000000000900720c */ /* 0x000fe40003f46070 */
[----:B------:R-:W-:-:S02]  /*2c1e0*/  IADD3.X R7, PT, PT, R40, ~UR11, RZ, P4, !PT ;  /* 0x8000000b28077c10 */ /* 0x000fc4000a7fe4ff */
[----:B------:R-:W-:Y:S02]  /*2c1f0*/  ISETP.GE.U32.AND.EX P2, PT, R11, RZ, PT, P2 ;  /* 0x000000ff0b00720c */ /* 0x000fe40003f46120 */
[----:B------:R-:W-:Y:S02]  /*2c200*/  SEL R36, RZ, 0xffffffff, P0 ;  /* 0xffffffffff247807 */ /* 0x000fe40000000000 */
[----:B------:R-:W-:Y:S02]  /*2c210*/  ISETP.LT.U32.OR.EX P2, PT, R38, UR9, !P2, P3 ;  /* 0x0000000926007c0c */ /* 0x000fe4000d741530 */
[----:B------:R-:W-:Y:S02]  /*2c220*/  IADD3 R58, P3, PT, R42, -UR4, RZ ;  /* 0x800000042a3a7c10 */ /* 0x000fe4000ff7e0ff */
[----:B------:R-:W-:Y:S02]  /*2c230*/  SEL R0, RZ, 0x1, !P2 ;  /* 0x00000001ff007807 */ /* 0x000fe40005000000 */
[----:B------:R-:W-:-:S02]  /*2c240*/  IADD3.X R59, PT, PT, R41, ~UR5, RZ, P3, !PT ;  /* 0x80000005293b7c10 */ /* 0x000fc40009ffe4ff */
[----:B------:R-:W-:Y:S02]  /*2c250*/  ISETP.GE.U32.AND P4, PT, R5, R0, PT ;  /* 0x000000000500720c */ /* 0x000fe40003f86070 */
[----:B------:R-:W-:Y:S02]  /*2c260*/  ISETP.LT.U32.AND P3, PT, R39, UR10, PT ;  /* 0x0000000a27007c0c */ /* 0x000fe4000bf61070 */
[----:B------:R-:W-:Y:S02]  /*2c270*/  ISETP.GE.U32.AND.EX P4, PT, R7, RZ, PT, P4 ;  /* 0x000000ff0700720c */ /* 0x000fe40003f86140 */
[----:B------:R-:W-:Y:S02]  /*2c280*/  SEL R38, RZ, 0xffffffff, !P1 ;  /* 0xffffffffff267807 */ /* 0x000fe40004800000 */
[----:B------:R-:W-:Y:S02]  /*2c290*/  ISETP.LT.U32.OR.EX P3, PT, R40, UR11, !P4, P3 ;  /* 0x0000000b28007c0c */ /* 0x000fe4000e761530 */
[----:B------:R-:W-:-:S02]  /*2c2a0*/  SEL R40, RZ, 0xffffffff, !P2 ;  /* 0xffffffffff287807 */ /* 0x000fc40005000000 */
[----:B------:R-:W-:Y:S02]  /*2c2b0*/  SEL R3, RZ, 0xffffffff, !P3 ;  /* 0xffffffffff037807 */ /* 0x000fe40005800000 */
[----:B------:R-:W-:Y:S02]  /*2c2c0*/  IADD3 R35, P0, PT, R36, R13, RZ ;  /* 0x0000000d24237210 */ /* 0x000fe40007f1e0ff */
[----:B------:R-:W-:Y:S02]  /*2c2d0*/  IADD3 R37, P1, PT, R38, R9, RZ ;  /* 0x0000000926257210 */ /* 0x000fe40007f3e0ff */
[----:B------:R-:W-:Y:S01]  /*2c2e0*/  IADD3 R39, P2, PT, R40, R5, RZ ;  /* 0x0000000528277210 */ /* 0x000fe20007f5e0ff */
[----:B------:R-:W-:Y:S01]  /*2c2f0*/  IMAD.X R36, R36, 0x1, R15, P0 ;  /* 0x0000000124247824 */ /* 0x000fe200000e060f */
[----:B------:R-:W-:Y:S01]  /*2c300*/  IADD3 R60, P3, PT, R3, R60, RZ ;  /* 0x0000003c033c7210 */ /* 0x000fe20007f7e0ff */
[----:B------:R-:W-:Y:S02]  /*2c310*/  IMAD.X R38, R38, 0x1, R11, P1 ;  /* 0x0000000126267824 */ /* 0x000fe400008e060b */
[----:B------:R-:W-:-:S02]  /*2c320*/  IMAD.X R40, R40, 0x1, R7, P2 ;  /* 0x0000000128287824 */ /* 0x000fc400010e0607 */
        /* <DEDUP_REMOVED lines=23> */
.L_x_339:
[----:B------:R-:W-:Y:S05]  /*2c4a0*/  BSYNC.RECONVERGENT B6 ;  /* 0x0000000000067941 */ /* 0x000fea0003800200 */
.L_x_338:
        /* <DEDUP_REMOVED lines=25> */
[----:B------:R-:W0:Y:S02]  /*2c640*/  LDCU.64 UR4, c[0x3][0x8] ;  /* 0x00c00100ff0477ac */ /* 0x000e240008000a00 */
[----:B0-----:R-:W-:-:S04]  /*2c650*/  ISETP.GT.U32.AND P0, PT, R35, UR4, PT ;  /* 0x0000000423007c0c */ /* 0x001fc8000bf04070 */
[----:B------:R-:W-:Y:S02]  /*2c660*/  ISETP.GT.U32.AND.EX P2, PT, R36, UR5, PT, P0 ;  /* 0x0000000524007c0c */ /* 0x000fe4000bf44100 */
[----:B------:R-:W-:-:S11]  /*2c670*/  PLOP3.LUT P0, PT, PT, PT, PT, 0x80, 0x8 ;  /* 0x000000000008781c */ /* 0x000fd60003f0f070 */
[----:B------:R-:W0:Y:S01]  /*2c680*/  @!P2 LDC.64 R4, c[0x3][RZ] ;  /* 0x00c00000ff04ab82 */ /* 0x000e220000000a00 */
[----:B------:R-:W-:Y:S02]  /*2c690*/  @!P2 ISETP.GE.U32.AND P3, PT, R35, UR4, PT ;  /* 0x000000042300ac0c */ /* 0x000fe4000bf66070 */
[----:B0-----:R-:W-:-:S04]  /*2c6a0*/  @!P2 ISETP.GE.U32.AND P1, PT, R58, R4, PT ;  /* 0x000000043a00a20c */ /* 0x001fc80003f26070 */
[----:B------:R-:W-:-:S04]  /*2c6b0*/  @!P2 ISETP.GE.U32.AND.EX P1, PT, R59, R5, PT, P1 ;  /* 0x000000053b00a20c */ /* 0x000fc80003f26110 */
[----:B------:R-:W-:-:S13]  /*2c6c0*/  @!P2 ISETP.GE.U32.AND.EX P0, PT, R36, UR5, P1, P3 ;  /* 0x000000052400ac0c */ /* 0x000fda0008f06130 */
.L_x_343:
[----:B------:R-:W-:Y:S05]  /*2c6d0*/  BSYNC.RECONVERGENT B1 ;  /* 0x0000000000017941 */ /* 0x000fea0003800200 */
.L_x_342:
[----:B------:R-:W-:-:S07]  /*2c6e0*/  SEL R41, RZ, 0x1, !P0 ;  /* 0x00000001ff297807 */ /* 0x000fce0004000000 */
.L_x_341:
[----:B------:R-:W-:Y:S05]  /*2c6f0*/  BSYNC.RECONVERGENT B0 ;  /* 0x0000000000007941 */ /* 0x000fea0003800200 */
.L_x_340:
[----:B------:R-:W-:Y:S01]  /*2c700*/  ISETP.NE.AND P0, PT, R44, RZ, PT ;  /* 0x000000ff2c00720c */ /* 0x000fe20003f05270 */
[----:B------:R-:W-:-:S12]  /*2c710*/  BSSY.RECONVERGENT B6, `(.L_x_344) ;  /* 0x000000f000067945 */ /* 0x000fd80003800200 */
[----:B------:R-:W-:Y:S05]  /*2c720*/  @!P0 BRA `(.L_x_345) ;  /* 0x0000000000348947 */ /* 0x000fea0003800000 */
[----:B------:R-:W-:Y:S01]  /*2c730*/  LOP3.LUT R0, R41, 0xffff, RZ, 0xc0, !PT ;  /* 0x0000ffff29007812 */ /* 0x000fe200078ec0ff */
[----:B------:R0:W-:Y:S01]  /*2c740*/  STL [R1], R8 ;  /* 0x0000000801007387 */ /* 0x0001e20000100800 */
        /* <DEDUP_REMOVED lines=10> */
[----:B--2---:R-:W-:Y:S05]  /*2c7f0*/  CALL.ABS.NOINC R10 ;  /* 0x000000000a007343 */ /* 0x004fea0003c00000 */
.L_x_345:
[----:B------:R-:W-:Y:S05]  /*2c800*/  BSYNC.RECONVERGENT B6 ;  /* 0x0000000000067941 */ /* 0x000fea0003800200 */
.L_x_344:
        /* <DEDUP_REMOVED lines=57> */
[----:B------:R-:W-:-:S02]  /*2cba0*/  IMAD.MOV.U32 R13, RZ, RZ, R40 ;  /* 0x000000ffff0d7224 */ /* 0x000fc400078e0028 */
[----:B------:R-:W-:Y:S01]  /*2cbb0*/  IMAD.MOV.U32 R14, RZ, RZ, R58 ;  /* 0x000000ffff0e7224 */ /* 0x000fe200078e003a */
[----:B------:R1:W-:Y:S01]  /*2cbc0*/  STL [R1], R0 ;  /* 0x0000000001007387 */ /* 0x0003e20000100800 */
[----:B------:R-:W-:Y:S02]  /*2cbd0*/  IMAD.MOV.U32 R15, RZ, RZ, R59 ;  /* 0x000000ffff0f7224 */ /* 0x000fe400078e003b */
[----:B------:R-:W-:Y:S02]  /*2cbe0*/  IMAD.U32 R6, RZ, RZ, UR46 ;  /* 0x0000002eff067e24 */ /* 0x000fe4000f8e00ff */
[----:B------:R-:W-:Y:S01]  /*2cbf0*/  IMAD.U32 R7, RZ, RZ, UR47 ;  /* 0x0000002fff077e24 */ /* 0x000fe2000f8e00ff */
[----:B------:R1:W-:Y:S01]  /*2cc00*/  STL.128 [R1+0x20], R12 ;  /* 0x0000200c01007387 */ /* 0x0003e20000100c00 */
[----:B0-----:R-:W-:Y:S02]  /*2cc10*/  IMAD.U32 R4, RZ, RZ, UR4 ;  /* 0x00000004ff047e24 */ /* 0x001fe4000f8e00ff */
[----:B------:R-:W-:-:S02]  /*2cc20*/  IMAD.U32 R5, RZ, RZ, UR5 ;  /* 0x00000005ff057e24 */ /* 0x000fc4000f8e00ff */
[----:B---3--:R-:W-:Y:S02]  /*2cc30*/  IMAD.MOV.U32 R8, RZ, RZ, R42 ;  /* 0x000000ffff087224 */ /* 0x008fe400078e002a */
[----:B------:R-:W-:-:S05]  /*2cc40*/  IMAD.MOV.U32 R9, RZ, RZ, R41 ;  /* 0x000000ffff097224 */ /* 0x000fca00078e0029 */
[----:B------:R1:W-:Y:S02]  /*2cc50*/  STL.64 [R1+0x8], R8 ;  /* 0x0000080801007387 */ /* 0x0003e40000100a00 */
[----:B------:R-:W-:-:S07]  /*2cc60*/  LEPC R20, `(.L_x_347) ;  /* 0x000000001014794e */ /* 0x000fce0000000000 */
[----:B-12---:R-:W-:Y:S05]  /*2cc70*/  CALL.ABS.NOINC R60 ;  /* 0x000000003c007343 */ /* 0x006fea0003c00000 */
.L_x_347:
[----:B------:R-:W-:Y:S05]  /*2cc80*/  BSYNC.RECONVERGENT B6 ;  /* 0x0000000000067941 */ /* 0x000fea0003800200 */
.L_x_346:
        /* <DEDUP_REMOVED lines=26> */
[----:B------:R-:W-:-:S13]  /*2ce30*/  ISETP.GT.U32.AND.EX P1, PT, R36, UR5, PT, P0 ;  /* 0x0000000524007c0c */ /* 0x000fda000bf24100 */
[----:B------:R-:W0:Y:S01]  /*2ce40*/  @!P1 LDC.64 R4, c[0x3][RZ] ;  /* 0x00c00000ff049b82 */ /* 0x000e220000000a00 */
[----:B------:R-:W-:Y:S02]  /*2ce50*/  @!P1 ISETP.GE.U32.AND P3, PT, R35, UR4, PT ;  /* 0x0000000423009c0c */ /* 0x000fe4000bf66070 */
[----:B0-----:R-:W-:-:S04]  /*2ce60*/  @!P1 ISETP.GE.U32.AND P0, PT, R42, R4, PT ;  /* 0x000000042a00920c */ /* 0x001fc80003f06070 */
[----:B------:R-:W-:Y:S02]  /*2ce70*/  @!P1 ISETP.GE.U32.AND.EX P2, PT, R41, R5, PT, P0 ;  /* 0x000000052900920c */ /* 0x000fe40003f46100 */
[----:B------:R-:W-:Y:S02]  /*2ce80*/  PLOP3.LUT P0, PT, PT, PT, PT, 0x80, 0x8 ;  /* 0x000000000008781c */ /* 0x000fe40003f0f070 */
[----:B------:R-:W-:-:S13]  /*2ce90*/  @!P1 ISETP.GE.U32.AND.EX P0, PT, R36, UR5, P2, P3 ;  /* 0x0000000524009c0c */ /* 0x000fda0009706130 */
.L_x_351:
[----:B------:R-:W-:Y:S05]  /*2cea0*/  BSYNC.RECONVERGENT B1 ;  /* 0x0000000000017941 */ /* 0x000fea0003800200 */
.L_x_350:
[----:B------:R-:W-:-:S07]  /*2ceb0*/  SEL R45, RZ, 0x1, !P0 ;  /* 0x00000001ff2d7807 */ /* 0x000fce0004000000 */
.L_x_349:
[----:B------:R-:W-:Y:S05]  /*2cec0*/  BSYNC.RECONVERGENT B0 ;  /* 0x0000000000007941 */ /* 0x000fea0003800200 */
.L_x_348:
[----:B------:R-:W-:Y:S01]  /*2ced0*/  ISETP.NE.AND P0, PT, R44, RZ, PT ;  /* 0x000000ff2c00720c */ /* 0x000fe20003f05270 */
[----:B------:R-:W-:-:S12]  /*2cee0*/  BSSY.RECONVERGENT B6, `(.L_x_352) ;  /* 0x0000010000067945 */ /* 0x000fd80003800200 */
        /* <DEDUP_REMOVED lines=10> */
[----:B------:R0:W-:Y:S01]  /*2cf90*/  STL [R1], R8 ;  /* 0x0000000801007387 */ /* 0x0001e20000100800 */
[----:B-1----:R-:W-:Y:S02]  /*2cfa0*/  IMAD.U32 R4, RZ, RZ, UR4 ;  /* 0x00000004ff047e24 */ /* 0x002fe4000f8e00ff */
[----:B0-----:R-:W-:-:S07]  /*2cfb0*/  IMAD.U32 R5, RZ, RZ, UR5 ;  /* 0x00000005ff057e24 */ /* 0x001fce000f8e00ff */
[----:B------:R-:W-:-:S07]  /*2cfc0*/  LEPC R20, `(.L_x_353) ;  /* 0x000000001014794e */ /* 0x000fce0000000000 */
[----:B--2---:R-:W-:Y:S05]  /*2cfd0*/  CALL.ABS.NOINC R10 ;  /* 0x000000000a007343 */ /* 0x004fea0003c00000 */
.L_x_353:
[----:B------:R-:W-:Y:S05]  /*2cfe0*/  BSYNC.RECONVERGENT B6 ;  /* 0x0000000000067941 */ /* 0x000fea0003800200 */
.L_x_352:
        /* <DEDUP_REMOVED lines=65> */
[----:B01----:R-:W-:Y:S05]  /*2d400*/  CALL.ABS.NOINC R58 ;  /* 0x000000003a007343 */ /* 0x003fea0003c00000 */
.L_x_354:
[----:B------:R-:W-:Y:S02]  /*2d410*/  IMAD.MOV.U32 R42, RZ, RZ, R44 ;  /* 0x000000ffff2a7224 */ /* 0x000fe400078e002c */
[----:B------:R-:W-:-:S07]  /*2d420*/  IMAD.MOV.U32 R41, RZ, RZ, R45 ;  /* 0x000000ffff297224 */ /* 0x000fce00078e002d */
.L_x_337:
[----:B------:R-:W-:Y:S05]  /*2d430*/  BSYNC.RECONVERGENT B7 ;  /* 0x0000000000077941 */ /* 0x000fea0003800200 */
.L_x_336:
[----:B------:R-:W-:Y:S01]  /*2d440*/  ISETP.NE.AND P0, PT, R43, RZ, PT ;  /* 0x000000ff2b00720c */ /* 0x000fe20003f05270 */
[----:B------:R-:W-:-:S12]  /*2d450*/  BSSY.RECONVERGENT B6, `(.L_x_355) ;  /* 0x0000015000067945 */ /* 0x000fd80003800200 */
[----:B------:R-:W-:Y:S05]  /*2d460*/  @!P0 BRA `(.L_x_356) ;  /* 0x00000000004c8947 */ /* 0x000fea0003800000 */
[----:B------:R-:W-:Y:S01]  /*2d470*/  IMAD.MOV.U32 R8, RZ, RZ, R42 ;  /* 0x000000ffff087224 */ /* 0x000fe200078e002a */
[----:B------:R-:W-:Y:S01]  /*2d480*/  MOV R0, 0x0 ;  /* 0x0000000000007802 */ /* 0x000fe20000000f00 */
[----:B------:R-:W-:Y:S01]  /*2d490*/  IMAD.MOV.U32 R9, RZ, RZ, R41 ;  /* 0x000000ffff097224 */ /* 0x000fe200078e0029 */
[----:B------:R-:W0:Y:S01]  /*2d4a0*/  LDCU.64 UR4, c[0x4][0x60] ;  /* 0x01000c00ff0477ac */ /* 0x000e220008000a00 */
[----:B------:R-:W-:Y:S01]  /*2d4b0*/  IMAD.MOV.U32 R10, RZ, RZ, R35 ;  /* 0x000000ffff0a7224 */ /* 0x000fe200078e0023 */
[----:B------:R1:W2:Y:S01]  /*2d4c0*/  LDC.64 R12, c[0x4][R0] ;  /* 0x01000000000c7b82 */ /* 0x0002a20000000a00 */
[----:B------:R-:W-:Y:S02]  /*2d4d0*/  IMAD.MOV.U32 R11, RZ, RZ, R36 ;  /* 0x000000ffff0b7224 */ /* 0x000fe400078e0024 */
[----:B------:R-:W-:Y:S02]  /*2d4e0*/  IMAD.MOV.U32 R6, RZ, RZ, R34 ;  /* 0x000000ffff067224 */ /* 0x000fe400078e0022 */
[----:B------:R-:W-:Y:S01]  /*2d4f0*/  IMAD.MOV.U32 R7, RZ, RZ, R32 ;  /* 0x000000ffff077224 */ /* 0x000fe200078e0020 */
[----:B------:R3:W-:Y:S01]  /*2d500*/  STL.128 [R1+0x30], R8 ;  /* 0x0000300801007387 */ /* 0x0007e20000100c00 */
[----:B0-----:R-:W-:-:S02]  /*2d510*/  IMAD.U32 R4, RZ, RZ, UR4 ;  /* 0x00000004ff047e24 */ /* 0x001fc4000f8e00ff */
[----:B------:R-:W-:Y:S02]  /*2d520*/  IMAD.U32 R5, RZ, RZ, UR5 ;  /* 0x00000005ff057e24 */ /* 0x000fe4000f8e00ff */
[----:B---3--:R-:W-:Y:S02]  /*2d530*/  IMAD.MOV.U32 R8, RZ, RZ, R37 ;  /* 0x000000ffff087224 */ /* 0x008fe400078e0025 */
[----:B------:R-:W-:Y:S02]  /*2d540*/  IMAD.MOV.U32 R9, RZ, RZ, R38 ;  /* 0x000000ffff097224 */ /* 0x000fe400078e0026 */
[----:B------:R-:W-:Y:S02]  /*2d550*/  IMAD.MOV.U32 R10, RZ, RZ, R39 ;  /* 0x000000ffff0a7224 */ /* 0x000fe400078e0027 */
[----:B------:R-:W-:-:S05]  /*2d560*/  IMAD.MOV.U32 R11, RZ, RZ, R40 ;  /* 0x000000ffff0b7224 */ /* 0x000fca00078e0028 */
[----:B------:R1:W-:Y:S02]  /*2d570*/  STL.128 [R1+0x40], R8 ;  /* 0x0000400801007387 */ /* 0x0003e40000100c00 */
[----:B------:R-:W-:-:S07]  /*2d580*/  LEPC R20, `(.L_x_356) ;  /* 0x000000001014794e */ /* 0x000fce0000000000 */
[----:B-12---:R-:W-:Y:S05]  /*2d590*/  CALL.ABS.NOINC R12 ;  /* 0x000000000c007343 */ /* 0x006fea0003c00000 */
.L_x_356:
[----:B------:R-:W-:Y:S05]  /*2d5a0*/  BSYNC.RECONVERGENT B6 ;  /* 0x0000000000067941 */ /* 0x000fea0003800200 */
.L_x_355:
[----:B------:R-:W-:Y:S01]  /*2d5b0*/  IMAD.WIDE.U32 R4, R41, R56, RZ ;  /* 0x0000003829047225 */ /* 0x000fe200078e00ff */
[----:B------:R-:W0:Y:S01]  /*2d5c0*/  LDCU UR4, c[0x0][0x2f8] ;  /* 0x00005f00ff0477ac */ /* 0x000e220008000800 */
[----:B------:R-:W-:Y:S02]  /*2d5d0*/  BSSY.RECONVERGENT B6, `(.L_x_357) ;  /* 0x0000158000067945 */ /* 0x000fe40003800200 */
[----:B------:R-:W-:Y:S02]  /*2d5e0*/  IMAD R0, R51, R42, RZ ;  /* 0x0000002a33007224 */ /* 0x000fe400078e02ff */
[----:B------:R-:W-:-:S04]  /*2d5f0*/  IMAD.WIDE.U32 R6, P0, R42, R53, R4 ;  /* 0x000000352a067225 */ /* 0x000fc80007800004 */
[----:B------:R-:W-:-:S04]  /*2d600*/  IMAD.WIDE.U32 R4, R42, R56, RZ ;  /* 0x000000382a047225 */ /* 0x000fc800078e00ff */
[----:B------:R-:W-:Y:S01]  /*2d610*/  IMAD.X R9, RZ, RZ, RZ, P0 ;  /* 0x000000ffff097224 */ /* 0x000fe200000e06ff */
[----:B------:R-:W-:Y:S01]  /*2d620*/  IADD3 RZ, P0, PT, R5, R6, RZ ;  /* 0x0000000605ff7210 */ /* 0x000fe20007f1e0ff */
[----:B------:R-:W-:Y:S02]  /*2d630*/  IMAD.MOV.U32 R8, RZ, RZ, R7 ;  /* 0x000000ffff087224 */ /* 0x000fe400078e0007 */
[----:B------:R-:W-:-:S04]  /*2d640*/  IMAD.WIDE.U32 R4, R54, R42, RZ ;  /* 0x0000002a36047225 */ /* 0x000fc800078e00ff */
[----:B------:R-:W-:-:S04]  /*2d650*/  IMAD.WIDE.U32.X R6, R41, R53, R8, P0 ;  /* 0x0000003529067225 */ /* 0x000fc800000e0408 */
[C---:B------:R-:W-:Y:S01]  /*2d660*/  IMAD R3, R41.reuse, R54, R0 ;  /* 0x0000003629037224 */ /* 0x040fe200078e0200 */
[----:B------:R-:W-:Y:S01]  /*2d670*/  IADD3 R8, P0, PT, R6, R4, RZ ;  /* 0x0000000406087210 */ /* 0x000fe20007f1e0ff */
[----:B------:R-:W-:-:S04]  /*2d680*/  IMAD.WIDE.U32 R20, R41, R49, RZ ;  /* 0x0000003129147225 */ /* 0x000fc800078e00ff */
[----:B------:R-:W-:Y:S02]  /*2d690*/  IMAD.IADD R3, R5, 0x1, R3 ;  /* 0x0000000105037824 */ /* 0x000fe400078e0203 */
[----:B------:R-:W-:-:S04]  /*2d6a0*/  IMAD.WIDE.U32 R12, R42, R49, RZ ;  /* 0x000000312a0c7225 */ /* 0x000fc800078e00ff */
[----:B------:R-:W-:Y:S02]  /*2d6b0*/  IMAD.X R9, R3, 0x1, R7, P0 ;  /* 0x0000000103097824 */ /* 0x000fe400000e0607 */
[----:B------:R-:W-:-:S04]  /*2d6c0*/  IMAD.WIDE.U32 R20, P1, R42, R52, R20 ;  /* 0x000000342a147225 */ /* 0x000fc80007820014 */
[----:B------:R-:W-:Y:S01]  /*2d6d0*/  IMAD.WIDE.U32 R44, R41, R47, RZ ;  /* 0x0000002f292c7225 */ /* 0x000fe200078e00ff */
[----:B------:R-:W-:-:S03]  /*2d6e0*/  IADD3 RZ, P2, PT, R13, R20, RZ ;  /* 0x000000140dff7210 */ /* 0x000fc60007f5e0ff */
[----:B------:R-:W-:-:S04]  /*2d6f0*/  IMAD.WIDE.U32 R6, R36, R54, RZ ;  /* 0x0000003624067225 */ /* 0x000fc800078e00ff */
[----:B------:R-:W-:-:S04]  /*2d700*/  IMAD.WIDE.U32 R58, R36, R56, RZ ;  /* 0x00000038243a7225 */ /* 0x000fc800078e00ff */
[----:B------:R-:W-:-:S04]  /*2d710*/  IMAD.WIDE.U32 R14, R41, R54, RZ ;  /* 0x00000036290e7225 */ /* 0x000fc800078e00ff */
[----:B------:R-:W-:-:S04]  /*2d720*/  IMAD.WIDE.U32 R44, P4, R42, R50, R44 ;  /* 0x000000322a2c7225 */ /* 0x000fc8000788002c */
[----:B------:R-:W-:-:S04]  /*2d730*/  IMAD.WIDE.U32 R12, R35, R54, RZ ;  /* 0x00000036230c7225 */ /* 0x000fc800078e00ff */
        /* <DEDUP_REMOVED lines=8> */
[----:B------:R-:W-:Y:S01]  /*2d7c0*/  IMAD.X R61, RZ, RZ, RZ, P3 ;  /* 0x000000ffff3d7224 */ /* 0x000fe200018e06ff */
[----:B------:R-:W-:Y:S01]  /*2d7d0*/  IADD3 RZ, P6, PT, R11, R14, RZ ;  /* 0x0000000e0bff7210 */ /* 0x000fe20007fde0ff */
[----:B------:R-:W-:Y:S01]  /*2d7e0*/  IMAD.MOV.U32 R60, RZ, RZ, R15 ;  /* 0x000000ffff3c7224 */ /* 0x000fe200078e000f */
[----:B------:R-:W-:Y:S01]  /*2d7f0*/  ISETP.GE.U32.AND.EX P0, PT, R9, R3, PT, P0 ;  /* 0x000000030900720c */ /* 0x000fe20003f06100 */
[----:B------:R-:W-:Y:S02]  /*2d800*/  IMAD R0, R52, R42, RZ ;  /* 0x0000002a34007224 */ /* 0x000fe400078e02ff */
[----:B------:R-:W-:Y:S01]  /*2d810*/  IMAD.WIDE.U32 R10, R42, R47, RZ ;  /* 0x0000002f2a0a7225 */ /* 0x000fe200078e00ff */
[----:B------:R-:W-:-:S03]  /*2d820*/  SEL R43, RZ, 0x1, P0 ;  /* 0x00000001ff2b7807 */ /* 0x000fc60000000000 */
[----:B------:R-:W-:Y:S01]  /*2d830*/  IMAD R15, R53, R35, RZ ;  /* 0x00000023350f7224 */ /* 0x000fe200078e02ff */
[----:B------:R-:W-:Y:S01]  /*2d840*/  IADD3 RZ, P3, PT, R11, R44, RZ ;  /* 0x0000002c0bff7210 */ /* 0x000fe20007f7e0ff */
[----:B------:R-:W-:Y:S02]  /*2d850*/  IMAD.MOV.U32 R10, RZ, RZ, R21 ;  /* 0x000000ffff0a7224 */ /* 0x000fe400078e0015 */
[----:B------:R-:W-:-:S04]  /*2d860*/  IMAD.WIDE.U32 R20, R49, R42, RZ ;  /* 0x0000002a31147225 */ /* 0x000fc800078e00ff */
[C---:B------:R-:W-:Y:S02]  /*2d870*/  IMAD R3, R41.reuse, R49, R0 ;  /* 0x0000003129037224 */ /* 0x040fe400078e0200 */
[----:B------:R-:W-:-:S04]  /*2d880*/  IMAD.WIDE.U32.X R60, R41, R51, R60, P6 ;  /* 0x00000033293c7225 */ /* 0x000fc800030e043c */
[----:B------:R-:W-:-:S04]  /*2d890*/  IMAD.WIDE.U32 R66, R35, R56, R8 ;  /* 0x0000003823427225 */ /* 0x000fc800078e0008 */
[----:B------:R-:W-:Y:S01]  /*2d8a0*/  IMAD R55, R36, R56, R15 ;  /* 0x0000003824377224 */ /* 0x000fe200078e020f */
[----:B------:R-:W-:Y:S01]  /*2d8b0*/  ISETP.GE.U32.AND P0, PT, R66, R8, PT ;  /* 0x000000084200720c */ /* 0x000fe20003f06070 */
[----:B------:R-:W-:Y:S01]  /*2d8c0*/  IMAD.X R15, RZ, RZ, RZ, P5 ;  /* 0x000000ffff0f7224 */ /* 0x000fe200028e06ff */
[----:B------:R-:W-:Y:S01]  /*2d8d0*/  IADD3 R6, P5, P6, R20, R60, R43 ;  /* 0x0000003c14067210 */ /* 0x000fe20007ebe02b */
[----:B------:R-:W-:Y:S02]  /*2d8e0*/  IMAD.IADD R3, R21, 0x1, R3 ;  /* 0x0000000115037824 */ /* 0x000fe400078e0203 */
[----:B------:R-:W-:Y:S02]  /*2d8f0*/  IMAD.IADD R55, R67, 0x1, R55 ;  /* 0x0000000143377824 */ /* 0x000fe400078e0237 */
[----:B------:R-:W-:-:S04]  /*2d900*/  IMAD.WIDE.U32 R62, R35, R56, RZ ;  /* 0x00000038233e7225 */ /* 0x000fc800078e00ff */
[----:B------:R-:W-:Y:S01]  /*2d910*/  IMAD.MOV.U32 R14, RZ, RZ, R7 ;  /* 0x000000ffff0e7224 */ /* 0x000fe200078e0007 */
[----:B------:R-:W-:Y:S01]  /*2d920*/  IADD3.X R7, PT, PT, R3, R61, RZ, P5, P6 ;  /* 0x0000003d03077210 */ /* 0x000fe20002fec4ff */
[----:B------:R-:W-:Y:S01]  /*2d930*/  IMAD.X R11, RZ, RZ, RZ, P1 ;  /* 0x000000ffff0b7224 */ /* 0x000fe200008e06ff */
[----:B------:R-:W-:Y:S01]  /*2d940*/  ISETP.GE.U32.AND P6, PT, R6, R20, PT ;  /* 0x000000140600720c */ /* 0x000fe20003fc6070 */
[----:B------:R-:W-:Y:S01]  /*2d950*/  IMAD R0, R50, R42, RZ ;  /* 0x0000002a32007224 */ /* 0x000fe200078e02ff */
[----:B------:R-:W-:Y:S01]  /*2d960*/  ISETP.GE.U32.AND.EX P5, PT, R55, R9, PT, P0 ;  /* 0x000000093700720c */ /* 0x000fe20003fa6100 */
[----:B------:R-:W-:Y:S01]  /*2d970*/  IMAD R9, R51, R35, RZ ;  /* 0x0000002333097224 */ /* 0x000fe200078e02ff */
[----:B------:R-:W-:Y:S01]  /*2d980*/  IADD3 RZ, P1, PT, R63, R58, RZ ;  /* 0x0000003a3fff7210 */ /* 0x000fe20007f3e0ff */
[----:B------:R-:W-:Y:S01]  /*2d990*/  IMAD.MOV.U32 R12, RZ, RZ, R59 ;  /* 0x000000ffff0c7224 */ /* 0x000fe200078e003b */
[----:B------:R-:W-:Y:S01]  /*2d9a0*/  ISETP.GE.U32.AND.EX P0, PT, R7, R3, PT, P6 ;  /* 0x000000030700720c */ /* 0x000fe20003f06160 */
[----:B------:R-:W-:Y:S01]  /*2d9b0*/  IMAD.MOV.U32 R4, RZ, RZ, R45 ;  /* 0x000000ffff047224 */ /* 0x000fe200078e002d */
[----:B------:R-:W-:Y:S01]  /*2d9c0*/  SEL R3, RZ, 0x1, P5 ;  /* 0x00000001ff037807 */ /* 0x000fe20002800000 */
[----:B------:R-:W-:Y:S01]  /*2d9d0*/  IMAD R57, R36, R54, R9 ;  /* 0x0000003624397224 */ /* 0x000fe200078e0209 */
[----:B------:R-:W-:Y:S01]  /*2d9e0*/  SEL R43, RZ, 0x1, P0 ;  /* 0x00000001ff2b7807 */ /* 0x000fe20000000000 */
[----:B------:R-:W-:-:S04]  /*2d9f0*/  IMAD.WIDE.U32 R20, R47, R42, RZ ;  /* 0x0000002a2f147225 */ /* 0x000fc800078e00ff */
[C---:B------:R-:W-:Y:S02]  /*2da00*/  IMAD R45, R41.reuse, R47, R0 ;  /* 0x0000002f292d7224 */ /* 0x040fe400078e0200 */
[----:B------:R-:W-:-:S04]  /*2da10*/  IMAD.WIDE.U32.X R8, R41, R52, R10, P2 ;  /* 0x0000003429087225 */ /* 0x000fc800010e040a */
[----:B------:R-:W-:-:S04]  /*2da20*/  IMAD.WIDE.U32 R10, R35, R54, R6 ;  /* 0x00000036230a7225 */ /* 0x000fc800078e0006 */
[----:B------:R-:W-:Y:S01]  /*2da30*/  IMAD.WIDE.U32.X R12, R36, R53, R12, P1 ;  /* 0x00000035240c7225 */ /* 0x000fe200008e040c */
[----:B------:R-:W-:Y:S02]  /*2da40*/  IADD3 R8, P1, P2, R20, R8, R43 ;  /* 0x0000000814087210 */ /* 0x000fe40007a3e02b */
[C---:B------:R-:W-:Y:S01]  /*2da50*/  ISETP.GE.U32.AND P0, PT, R10.reuse, R6, PT ;  /* 0x000000060a00720c */ /* 0x040fe20003f06070 */
[----:B------:R-:W-:Y:S01]  /*2da60*/  IMAD.IADD R21, R21, 0x1, R45 ;  /* 0x0000000115157824 */ /* 0x000fe200078e022d */
[----:B------:R-:W-:Y:S01]  /*2da70*/  IADD3 R12, P5, P6, R10, R12, R3 ;  /* 0x0000000c0a0c7210 */ /* 0x000fe20007ebe003 */
[----:B------:R-:W-:Y:S02]  /*2da80*/  IMAD.IADD R3, R11, 0x1, R57 ;  /* 0x000000010b037824 */ /* 0x000fe400078e0239 */
[----:B------:R-:W-:Y:S01]  /*2da90*/  IMAD R44, R52, R35, RZ ;  /* 0x00000023342c7224 */ /* 0x000fe200078e02ff */
[----:B------:R-:W-:Y:S01]  /*2daa0*/  IADD3.X R9, PT, PT, R21, R9, RZ, P1, P2 ;  /* 0x0000000915097210 */ /* 0x000fe20000fe44ff */
[----:B------:R-:W-:Y:S01]  /*2dab0*/  IMAD.WIDE.U32 R62, R36, R47, RZ ;  /* 0x0000002f243e7225 */ /* 0x000fe200078e00ff */
[----:B------:R-:W-:-:S02]  /*2dac0*/  ISETP.GE.U32.AND P2, PT, R8, R20, PT ;  /* 0x000000140800720c */ /* 0x000fc40003f46070 */
[----:B------:R-:W-:Y:S01]  /*2dad0*/  ISETP.GE.U32.AND P1, PT, R12, R10, PT ;  /* 0x0000000a0c00720c */ /* 0x000fe20003f26070 */
[----:B------:R-:W-:Y:S01]  /*2dae0*/  IMAD.WIDE.U32 R10, R36, R49, RZ ;  /* 0x00000031240a7225 */ /* 0x000fe200078e00ff */
[----:B------:R-:W-:Y:S02]  /*2daf0*/  IADD3.X R13, PT, PT, R3, R13, RZ, P5, P6 ;  /* 0x0000000d030d7210 */ /* 0x000fe40002fec4ff */
[----:B------:R-:W-:Y:S01]  /*2db00*/  ISETP.GE.U32.AND.EX P5, PT, R9, R21, PT, P2 ;  /* 0x000000150900720c */ /* 0x000fe20003fa6120 */
[----:B------:R-:W-:Y:S01]  /*2db10*/  IMAD.WIDE.U32 R20, R35, R49, RZ ;  /* 0x0000003123147225 */ /* 0x000fe200078e00ff */
[----:B------:R-:W-:Y:S02]  /*2db20*/  ISETP.GE.U32.AND.EX P0, PT, R3, R7, PT, P0 ;  /* 0x000000070300720c */ /* 0x000fe40003f06100 */
[----:B------:R-:W-:Y:S01]  /*2db30*/  ISETP.GE.U32.AND.EX P1, PT, R13, R3, PT, P1 ;  /* 0x000000030d00720c */ /* 0x000fe20003f26110 */
[----:B------:R-:W-:Y:S01]  /*2db40*/  IMAD.WIDE.U32.X R6, R41, R50, R4, P3 ;  /* 0x0000003229067225 */ /* 0x000fe200018e0404 */
[----:B------:R-:W-:-:S02]  /*2db50*/  SEL R43, RZ, 0x1, P5 ;  /* 0x00000001ff2b7807 */ /* 0x000fc40002800000 */
[----:B------:R-:W-:Y:S01]  /*2db60*/  SEL R0, RZ, 0x1, P0 ;  /* 0x00000001ff007807 */ /* 0x000fe20000000000 */
[----:B------:R-:W-:Y:S01]  /*2db70*/  IMAD.WIDE.U32 R10, P2, R35, R52, R10 ;  /* 0x00000034230a7225 */ /* 0x000fe2000784000a */
[----:B------:R-:W-:Y:S02]  /*2db80*/  SEL R3, RZ, 0x1, P1 ;  /* 0x00000001ff037807 */ /* 0x000fe40000800000 */
[----:B------:R-:W-:Y:S01]  /*2db90*/  IADD3 R6, P3, PT, R43, R6, RZ ;  /* 0x000000062b067210 */ /* 0x000fe20007f7e0ff */
[----:B------:R-:W-:Y:S01]  /*2dba0*/  IMAD.WIDE.U32.X R4, R36, R51, R14, P4 ;  /* 0x0000003324047225 */ /* 0x000fe200020e040e */
[----:B------:R-:W-:-:S03]  /*2dbb0*/  IADD3 RZ, P1, PT, R21, R10, RZ ;  /* 0x0000000a15ff7210 */ /* 0x000fc60007f3e0ff */
[----:B------:R-:W-:Y:S01]  /*2dbc0*/  IMAD.WIDE.U32 R14, R35, R49, R8 ;  /* 0x00000031230e7225 */ /* 0x000fe200078e0008 */
[----:B------:R-:W-:-:S03]  /*2dbd0*/  IADD3 R21, P4, P5, R3, R4, R0 ;  /* 0x0000000403157210 */ /* 0x000fc60007d9e000 */
[----:B------:R-:W-:Y:S01]  /*2dbe0*/  IMAD R45, R36, R49, R44 ;  /* 0x00000031242d7224 */ /* 0x000fe200078e022c */
[----:B------:R-:W-:Y:S01]  /*2dbf0*/  IADD3.X R0, PT, PT, RZ, R5, RZ, P4, P5 ;  /* 0x00000005ff007210 */ /* 0x000fe200027ea4ff */
[----:B------:R-:W-:Y:S01]  /*2dc00*/  IMAD.X R7, RZ, RZ, R7, P3 ;  /* 0x000000ffff077224 */ /* 0x000fe200018e0607 */
[----:B------:R-:W-:Y:S01]  /*2dc10*/  IADD3 R20, P3, PT, R21, R14, RZ ;  /* 0x0000000e15147210 */ /* 0x000fe20007f7e0ff */
[----:B------:R-:W-:Y:S01]  /*2dc20*/  IMAD.IADD R3, R15, 0x1, R45 ;  /* 0x000000010f037824 */ /* 0x000fe200078e022d */
[----:B------:R-:W-:Y:S01]  /*2dc30*/  ISETP.GE.U32.AND P0, PT, R14, R8, PT ;  /* 0x000000080e00720c */ /* 0x000fe20003f06070 */
[----:B------:R-:W-:Y:S01]  /*2dc40*/  IMAD.WIDE.U32 R4, R35, R47, RZ ;  /* 0x0000002f23047225 */ /* 0x000fe200078e00ff */
[----:B------:R-:W-:Y:S02]  /*2dc50*/  ISETP.GE.U32.AND P6, PT, R20, R14, PT ;  /* 0x0000000e1400720c */ /* 0x000fe40003fc6070 */
[----:B------:R-:W-:Y:S01]  /*2dc60*/  ISETP.GE.U32.AND.EX P0, PT, R3, R9, PT, P0 ;  /* 0x000000090300720c */ /* 0x000fe20003f06100 */
[----:B------:R-:W-:-:S04]  /*2dc70*/  IMAD.WIDE.U32 R62, P5, R35, R50, R62 ;  /* 0x00000032233e7225 */ /* 0x000fc800078a003e */
[----:B------:R-:W-:Y:S01]  /*2dc80*/  IMAD.X R21, R3, 0x1, R0, P3 ;  /* 0x0000000103157824 */ /* 0x000fe200018e0600 */
[----:B------:R-:W-:Y:S01]  /*2dc90*/  IADD3 RZ, P4, PT, R5, R62, RZ ;  /* 0x0000003e05ff7210 */ /* 0x000fe20007f9e0ff */
[C---:B------:R-:W-:Y:S01]  /*2dca0*/  IMAD.WIDE.U32 R58, R38.reuse, R56, RZ ;  /* 0x00000038263a7225 */ /* 0x040fe200078e00ff */
[----:B------:R-:W-:Y:S02]  /*2dcb0*/  SEL R0, RZ, 0x1, P0 ;  /* 0x00000001ff007807 */ /* 0x000fe40000000000 */
[----:B------:R-:W-:Y:S01]  /*2dcc0*/  ISETP.GE.U32.AND.EX P6, PT, R21, R3, PT, P6 ;  /* 0x000000031500720c */ /* 0x000fe20003fc6160 */
[----:B------:R-:W-:-:S03]  /*2dcd0*/  IMAD.WIDE.U32 R44, R38, R54, RZ ;  /* 0x00000036262c7225 */ /* 0x000fc600078e00ff */
[----:B------:R-:W-:Y:S01]  /*2dce0*/  SEL R57, RZ, 0x1, P6 ;  /* 0x00000001ff397807 */ /* 0x000fe20003000000 */
        /* <DEDUP_REMOVED lines=21> */
[----:B------:R-:W-:Y:S01]  /*2de40*/  IMAD.WIDE.U32.X R58, R36, R52, R60, P1 ;  /* 0x00000034243a7225 */ /* 0x000fe200008e043c */
[----:B------:R-:W-:-:S03]  /*2de50*/  ISETP.GE.U32.AND.EX P1, PT, R48, R13, PT, P6 ;  /* 0x0000000d3000720c */ /* 0x000fc60003f26160 */
[----:B------:R-:W-:Y:S01]  /*2de60*/  IMAD R3, R50, R35, RZ ;  /* 0x0000002332037224 */ /* 0x000fe200078e02ff */
[----:B------:R-:W-:Y:S01]  /*2de70*/  SEL R43, RZ, 0x1, P1 ;  /* 0x00000001ff2b7807 */ /* 0x000fe20000800000 */
[----:B------:R-:W-:Y:S02]  /*2de80*/  IMAD R13, R51, R37, RZ ;  /* 0x00000025330d7224 */ /* 0x000fe400078e02ff */
[----:B------:R-:W-:Y:S02]  /*2de90*/  IMAD.MOV.U32 R8, RZ, RZ, R63 ;  /* 0x000000ffff087224 */ /* 0x000fe400078e003f */
[----:B------:R-:W-:Y:S02]  /*2dea0*/  IMAD R63, R36, R47, R3 ;  /* 0x0000002f243f7224 */ /* 0x000fe400078e0203 */
[C---:B------:R-:W-:Y:S02]  /*2deb0*/  IMAD R3, R38.reuse, R54, R13 ;  /* 0x0000003626037224 */ /* 0x040fe400078e020d */
[----:B------:R-:W-:Y:S01]  /*2dec0*/  IMAD.WIDE.U32.X R60, R38, R53, R14, P0 ;  /* 0x00000035263c7225 */ /* 0x000fe200000e040e */
[----:B------:R-:W-:-:S03]  /*2ded0*/  IADD3 R57, P0, P6, R57, R58, R0 ;  /* 0x0000003a39397210 */ /* 0x000fc60007e1e000 */
[----:B------:R-:W-:Y:S01]  /*2dee0*/  IMAD.WIDE.U32 R12, R37, R54, R20 ;  /* 0x00000036250c7225 */ /* 0x000fe200078e0014 */
[----:B------:R-:W-:-:S03]  /*2def0*/  IADD3.X R58, PT, PT, RZ, R59, RZ, P0, P6 ;  /* 0x0000003bff3a7210 */ /* 0x000fc600007ec4ff */
[----:B------:R-:W-:Y:S01]  /*2df00*/  IMAD.MOV.U32 R10, RZ, RZ, R45 ;  /* 0x000000ffff0a7224 */ /* 0x000fe200078e002d */
[C---:B------:R-:W-:Y:S01]  /*2df10*/  ISETP.GE.U32.AND P0, PT, R12.reuse, R20, PT ;  /* 0x000000140c00720c */ /* 0x040fe20003f06070 */
[----:B------:R-:W-:Y:S01]  /*2df20*/  IMAD.X R45, RZ, RZ, RZ, P2 ;  /* 0x000000ffff2d7224 */ /* 0x000fe200010e06ff */
[----:B------:R-:W-:Y:S01]  /*2df30*/  IADD3 R4, P1, P2, R12, R60, R43 ;  /* 0x0000003c0c047210 */ /* 0x000fe20007a3e02b */
[----:B------:R-:W-:-:S04]  /*2df40*/  IMAD.WIDE.U32 R14, R35, R47, R6 ;  /* 0x0000002f230e7225 */ /* 0x000fc800078e0006 */
[----:B------:R-:W-:Y:S01]  /*2df50*/  IMAD.IADD R3, R13, 0x1, R3 ;  /* 0x000000010d037824 */ /* 0x000fe200078e0203 */
[----:B------:R-:W-:Y:S01]  /*2df60*/  IADD3 R60, P6, PT, R57, R14, RZ ;  /* 0x0000000e393c7210 */ /* 0x000fe20007fde0ff */
[----:B------:R-:W-:Y:S02]  /*2df70*/  IMAD.MOV.U32 R44, RZ, RZ, R5 ;  /* 0x000000ffff2c7224 */ /* 0x000fe400078e0005 */
[----:B------:R-:W-:Y:S01]  /*2df80*/  IMAD.IADD R13, R15, 0x1, R63 ;  /* 0x000000010f0d7824 */ /* 0x000fe200078e023f */
[C---:B------:R-:W-:Y:S01]  /*2df90*/  IADD3.X R5, PT, PT, R3.reuse, R61, RZ, P1, P2 ;  /* 0x0000003d03057210 */ /* 0x040fe20000fe44ff */
[----:B------:R-:W-:Y:S01]  /*2dfa0*/  IMAD.WIDE.U32.X R10, R38, R51, R10, P5 ;  /* 0x00000033260a7225 */ /* 0x000fe200028e040a */
[----:B------:R-:W-:Y:S02]  /*2dfb0*/  ISETP.GE.U32.AND P1, PT, R4, R12, PT ;  /* 0x0000000c0400720c */ /* 0x000fe40003f26070 */
[----:B------:R-:W-:Y:S01]  /*2dfc0*/  ISETP.GE.U32.AND.EX P0, PT, R3, R21, PT, P0 ;  /* 0x000000150300720c */ /* 0x000fe20003f06100 */
[----:B------:R-:W-:Y:S01]  /*2dfd0*/  IMAD.X R61, R13, 0x1, R58, P6 ;  /* 0x000000010d3d7824 */ /* 0x000fe200030e063a */
[----:B------:R-:W-:Y:S01]  /*2dfe0*/  ISETP.GE.U32.AND.EX P1, PT, R5, R3, PT, P1 ;  /* 0x000000030500720c */ /* 0x000fe20003f26110 */
[----:B------:R-:W-:Y:S01]  /*2dff0*/  IMAD.WIDE.U32 R62, R39, R56, R4 ;  /* 0x00000038273e7225 */ /* 0x000fe200078e0004 */
[----:B------:R-:W-:-:S02]  /*2e000*/  ISETP.GE.U32.AND P2, PT, R14, R6, PT ;  /* 0x000000060e00720c */ /* 0x000fc40003f46070 */
[----:B------:R-:W-:Y:S01]  /*2e010*/  ISETP.GE.U32.AND P6, PT, R60, R14, PT ;  /* 0x0000000e3c00720c */ /* 0x000fe20003fc6070 */
[----:B------:R-:W-:Y:S01]  /*2e020*/  IMAD R15, R53, R39, RZ ;  /* 0x00000027350f7224 */ /* 0x000fe200078e02ff */
[----:B------:R-:W-:Y:S01]  /*2e030*/  SEL R0, RZ, 0x1, P0 ;  /* 0x00000001ff007807 */ /* 0x000fe20000000000 */
[----:B------:R-:W-:Y:S01]  /*2e040*/  IMAD.WIDE.U32.X R8, R36, R50, R8, P4 ;  /* 0x0000003224087225 */ /* 0x000fe200020e0408 */
[----:B------:R-:W-:Y:S02]  /*2e050*/  SEL R3, RZ, 0x1, P1 ;  /* 0x00000001ff037807 */ /* 0x000fe40000800000 */
[----:B------:R-:W-:Y:S01]  /*2e060*/  ISETP.GE.U32.AND.EX P2, PT, R13, R7, PT, P2 ;  /* 0x000000070d00720c */ /* 0x000fe20003f46120 */
[----:B------:R-:W-:Y:S01]  /*2e070*/  IMAD.WIDE.U32 R20, R38, R49, RZ ;  /* 0x0000003126147225 */ /* 0x000fe200078e00ff */
[----:B------:R-:W-:Y:S02]  /*2e080*/  ISETP.GE.U32.AND.EX P6, PT, R61, R13, PT, P6 ;  /* 0x0000000d3d00720c */ /* 0x000fe40003fc6160 */
[----:B------:R-:W-:Y:S01]  /*2e090*/  IADD3 R7, P0, P5, R3, R10, R0 ;  /* 0x0000000a03077210 */ /* 0x000fe20007d1e000 */
[----:B------:R-:W-:Y:S01]  /*2e0a0*/  IMAD R13, R40, R56, R15 ;  /* 0x00000038280d7224 */ /* 0x000fe200078e020f */
[----:B------:R-:W-:Y:S01]  /*2e0b0*/  ISETP.GE.U32.AND P1, PT, R62, R4, PT ;  /* 0x000000043e00720c */ /* 0x000fe20003f26070 */
[----:B------:R-:W-:Y:S01]  /*2e0c0*/  IMAD R0, R52, R37, RZ ;  /* 0x0000002534007224 */ /* 0x000fe200078e02ff */
[----:B------:R-:W-:Y:S01]  /*2e0d0*/  SEL R4, RZ, 0x1, P2 ;  /* 0x00000001ff047807 */ /* 0x000fe20001000000 */
[----:B------:R-:W-:Y:S01]  /*2e0e0*/  IMAD.IADD R46, R63, 0x1, R13 ;  /* 0x000000013f2e7824 */ /* 0x000fe200078e020d */
[----:B------:R-:W-:Y:S01]  /*2e0f0*/  SEL R3, RZ, 0x1, P6 ;  /* 0x00000001ff037807 */ /* 0x000fe20003000000 */
[----:B------:R-:W-:Y:S01]  /*2e100*/  IMAD.WIDE.U32 R14, R37, R49, R60 ;  /* 0x00000031250e7225 */ /* 0x000fe200078e003c */
[----:B------:R-:W-:-:S02]  /*2e110*/  IADD3.X R10, PT, PT, RZ, R11, RZ, P0, P5 ;  /* 0x0000000bff0a7210 */ /* 0x000fc400007ea4ff */
[----:B------:R-:W-:Y:S01]  /*2e120*/  IADD3 R4, P2, P4, R3, R8, R4 ;  /* 0x0000000803047210 */ /* 0x000fe20007c5e004 */
[----:B------:R-:W-:Y:S01]  /*2e130*/  IMAD R43, R38, R49, R0 ;  /* 0x00000031262b7224 */ /* 0x000fe200078e0200 */
[----:B------:R-:W-:Y:S01]  /*2e140*/  ISETP.GE.U32.AND.EX P1, PT, R46, R5, PT, P1 ;  /* 0x000000052e00720c */ /* 0x000fe20003f26110 */
[----:B------:R-:W-:Y:S01]  /*2e150*/  IMAD R3, R51, R39, RZ ;  /* 0x0000002733037224 */ /* 0x000fe200078e02ff */
[----:B------:R-:W-:Y:S01]  /*2e160*/  IADD3.X R5, PT, PT, RZ, R9, RZ, P2, P4 ;  /* 0x00000009ff057210 */ /* 0x000fe200017e84ff */
[----:B------:R-:W-:Y:S01]  /*2e170*/  IMAD.IADD R43, R15, 0x1, R43 ;  /* 0x000000010f2b7824 */ /* 0x000fe200078e022b */
[----:B------:R-:W-:Y:S01]  /*2e180*/  IADD3 R6, P2, PT, R7, R14, RZ ;  /* 0x0000000e07067210 */ /* 0x000fe20007f5e0ff */
[----:B------:R-:W-:Y:S01]  /*2e190*/  IMAD.WIDE.U32.X R44, R40, R53, R44, P3 ;  /* 0x00000035282c7225 */ /* 0x000fe200018e042c */
[----:B------:R-:W-:Y:S02]  /*2e1a0*/  ISETP.GE.U32.AND P0, PT, R14, R60, PT ;  /* 0x0000003c0e00720c */ /* 0x000fe40003f06070 */
[----:B------:R-:W-:Y:S01]  /*2e1b0*/  SEL R15, RZ, 0x1, P1 ;  /* 0x00000001ff0f7807 */ /* 0x000fe20000800000 */
[C---:B------:R-:W-:Y:S01]  /*2e1c0*/  IMAD.X R7, R43.reuse, 0x1, R10, P2 ;  /* 0x000000012b077824 */ /* 0x040fe200010e060a */
[----:B------:R-:W-:Y:S01]  /*2e1d0*/  ISETP.GE.U32.AND.EX P0, PT, R43, R61, PT, P0 ;  /* 0x0000003d2b00720c */ /* 0x000fe20003f06100 */
[----:B------:R-:W-:-:S04]  /*2e1e0*/  IMAD.WIDE.U32 R20, P2, R37, R52, R20 ;  /* 0x0000003425147225 */ /* 0x000fc80007840014 */
[----:B------:R-:W-:-:S04]  /*2e1f0*/  IMAD.WIDE.U32 R8, R39, R54, R6 ;  /* 0x0000003627087225 */ /* 0x000fc800078e0006 */
[----:B------:R-:W-:-:S04]  /*2e200*/  IMAD.WIDE.U32 R68, R37, R49, RZ ;  /* 0x0000003125447225 */ /* 0x000fc800078e00ff */
[----:B------:R-:W-:Y:S01]  /*2e210*/  IMAD.WIDE.U32 R58, R37, R47, RZ ;  /* 0x0000002f253a7225 */ /* 0x000fe200078e00ff */
[----:B------:R-:W-:Y:S02]  /*2e220*/  IADD3 R58, P1, P6, R8, R44, R15 ;  /* 0x0000002c083a7210 */ /* 0x000fe40007e3e00f */
[----:B------:R-:W-:Y:S01]  /*2e230*/  IADD3 RZ, P4, PT, R69, R20, RZ ;  /* 0x0000001445ff7210 */ /* 0x000fe20007f9e0ff */
[----:B------:R-:W-:Y:S02]  /*2e240*/  IMAD R3, R40, R54, R3 ;  /* 0x0000003628037224 */ /* 0x000fe400078e0203 */
[----:B------:R-:W-:Y:S01]  /*2e250*/  IMAD.X R15, RZ, RZ, RZ, P2 ;  /* 0x000000ffff0f7224 */ /* 0x000fe200010e06ff */
[----:B------:R-:W-:Y:S01]  /*2e260*/  ISETP.GE.U32.AND P2, PT, R6, R14, PT ;  /* 0x0000000e0600720c */ /* 0x000fe20003f46070 */
[----:B------:R-:W-:Y:S01]  /*2e270*/  IMAD.IADD R3, R9, 0x1, R3 ;  /* 0x0000000109037824 */ /* 0x000fe200078e0203 */
[----:B------:R-:W-:Y:S01]  /*2e280*/  SEL R9, RZ, 0x1, P0 ;  /* 0x00000001ff097807 */ /* 0x000fe20000000000 */
[----:B------:R-:W-:Y:S01]  /*2e290*/  IMAD.WIDE.U32 R10, R40, R54, RZ ;  /* 0x00000036280a7225 */ /* 0x000fe200078e00ff */
[----:B------:R-:W-:-:S02]  /*2e2a0*/  ISETP.GE.U32.AND P0, PT, R8, R6, PT ;  /* 0x000000060800720c */ /* 0x000fc40003f06070 */
[----:B------:R-:W-:Y:S01]  /*2e2b0*/  ISETP.GE.U32.AND.EX P2, PT, R7, R43, PT, P2 ;  /* 0x0000002b0700720c */ /* 0x000fe20003f46120 */
[----:B------:R-:W-:Y:S01]  /*2e2c0*/  IMAD.MOV.U32 R14, RZ, RZ, R21 ;  /* 0x000000ffff0e7224 */ /* 0x000fe200078e0015 */
[C---:B------:R-:W-:Y:S01]  /*2e2d0*/  IADD3.X R57, PT, PT, R3.reuse, R45, RZ, P1, P6 ;  /* 0x0000002d03397210 */ /* 0x040fe20000fec4ff */
[C---:B------:R-:W-:Y:S01]  /*2e2e0*/  IMAD.WIDE.U32 R12, R38.reuse, R47, RZ ;  /* 0x0000002f260c7225 */ /* 0x040fe200078e00ff */
[----:B------:R-:W-:Y:S02]  /*2e2f0*/  ISETP.GE.U32.AND.EX P0, PT, R3, R7, PT, P0 ;  /* 0x000000070300720c */ /* 0x000fe40003f06100 */
[----:B------:R-:W-:Y:S01]  /*2e300*/  SEL R7, RZ, 0x1, P2 ;  /* 0x00000001ff077807 */ /* 0x000fe20001000000 */
[----:B------:R-:W-:Y:S01]  /*2e310*/  IMAD.WIDE.U32.X R14, R38, R52, R14, P4 ;  /* 0x00000034260e7225 */ /* 0x000fe200020e040e */
[----:B------:R-:W-:Y:S02]  /*2e320*/  ISETP.GE.U32.AND P2, PT, R58, R8, PT ;  /* 0x000000083a00720c */ /* 0x000fe40003f46070 */
[----:B------:R-:W-:Y:S01]  /*2e330*/  SEL R0, RZ, 0x1, P0 ;  /* 0x00000001ff007807 */ /* 0x000fe20000000000 */
[----:B------:R-:W-:Y:S01]  /*2e340*/  IMAD.WIDE.U32 R10, P6, R39, R51, R10 ;  /* 0x00000033270a7225 */ /* 0x000fe200078c000a */
[----:B------:R-:W-:-:S02]  /*2e350*/  IADD3 R7, P0, P4, R7, R14, R9 ;  /* 0x0000000e07077210 */ /* 0x000fc40007c1e009 */
[----:B------:R-:W-:Y:S01]  /*2e360*/  ISETP.GE.U32.AND.EX P2, PT, R57, R3, PT, P2 ;  /* 0x000000033900720c */ /* 0x000fe20003f46120 */
[----:B------:R-:W-:Y:S01]  /*2e370*/  IMAD.WIDE.U32 R44, R39, R54, RZ ;  /* 0x00000036272c7225 */ /* 0x000fe200078e00ff */
[----:B------:R-:W-:Y:S02]  /*2e380*/  IADD3.X R14, PT, PT, RZ, R15, RZ, P0, P4 ;  /* 0x0000000fff0e7210 */ /* 0x000fe400007e84ff */
[----:B------:R-:W-:Y:S01]  /*2e390*/  ISETP.EQ.U32.AND P1, PT, R54, RZ, PT ;  /* 0x000000ff3600720c */ /* 0x000fe20003f22070 */
[----:B------:R-:W-:Y:S02]  /*2e3a0*/  IMAD R6, R50, R37, RZ ;  /* 0x0000002532067224 */ /* 0x000fe400078e02ff */
[----:B------:R-:W-:Y:S01]  /*2e3b0*/  IMAD.X R69, RZ, RZ, RZ, P6 ;  /* 0x000000ffff457224 */ /* 0x000fe200030e06ff */
[----:B------:R-:W-:Y:S01]  /*2e3c0*/  IADD3 RZ, P6, PT, R45, R10, RZ ;  /* 0x0000000a2dff7210 */ /* 0x000fe20007fde0ff */
[----:B------:R-:W-:-:S04]  /*2e3d0*/  IMAD.WIDE.U32 R20, R37, R47, R4 ;  /* 0x0000002f25147225 */ /* 0x000fc800078e0004 */
[----:B------:R-:W-:-:S04]  /*2e3e0*/  IMAD.WIDE.U32 R12, P3, R37, R50, R12 ;  /* 0x00000032250c7225 */ /* 0x000fc8000786000c */
[----:B------:R-:W-:Y:S01]  /*2e3f0*/  IMAD.MOV.U32 R68, RZ, RZ, R11 ;  /* 0x000000ffff447224 */ /* 0x000fe200078e000b */
[----:B------:R-:W-:Y:S01]  /*2e400*/  IADD3 RZ, P5, PT, R59, R12, RZ ;  /* 0x0000000c3bff7210 */ /* 0x000fe20007fbe0ff */
[----:B------:R-:W-:Y:S01]  /*2e410*/  IMAD R3, R38, R47, R6 ;  /* 0x0000002f26037224 */ /* 0x000fe200078e0206 */
[----:B------:R-:W-:Y:S01]  /*2e420*/  IADD3 R6, P4, PT, R7, R20, RZ ;  /* 0x0000001407067210 */ /* 0x000fe20007f9e0ff */
[----:B------:R-:W-:Y:S01]  /*2e430*/  IMAD.WIDE.U32.X R68, R40, R51, R68, P6 ;  /* 0x0000003328447225 */ /* 0x000fe200030e0444 */
[----:B------:R-:W-:-:S03]  /*2e440*/  SEL R59, RZ, 0x1, P2 ;  /* 0x00000001ff3b7807 */ /* 0x000fc60001000000 */
[----:B------:R-:W-:Y:S01]  /*2e450*/  IMAD.IADD R21, R21, 0x1, R3 ;  /* 0x0000000115157824 */ /* 0x000fe200078e0203 */
[----:B------:R-:W-:Y:S01]  /*2e460*/  IADD3 R59, P2, P0, R59, R68, R0 ;  /* 0x000000443b3b7210 */ /* 0x000fe2000785e000 */
[----:B------:R-:W-:Y:S02]  /*2e470*/  IMAD R0, R52, R39, RZ ;  /* 0x0000002734007224 */ /* 0x000fe400078e02ff */
[----:B------:R-:W-:Y:S01]  /*2e480*/  IMAD.X R7, R21, 0x1, R14, P4 ;  /* 0x0000000115077824 */ /* 0x000fe200020e060e */
[----:B------:R-:W-:Y:S01]  /*2e490*/  IADD3.X R54, PT, PT, RZ, R69, RZ, P2, P0 ;  /* 0x00000045ff367210 */ /* 0x000fe200017e04ff */
[-C--:B------:R-:W-:Y:S01]  /*2e4a0*/  IMAD R3, R40, R49.reuse, R0 ;  /* 0x0000003128037224 */ /* 0x080fe200078e0200 */
[----:B------:R-:W-:Y:S01]  /*2e4b0*/  ISETP.GE.U32.AND P0, PT, R20, R4, PT ;  /* 0x000000041400720c */ /* 0x000fe20003f06070 */
[----:B------:R-:W-:Y:S01]  /*2e4c0*/  IMAD.WIDE.U32 R8, R39, R49, R6 ;  /* 0x0000003127087225 */ /* 0x000fe200078e0006 */
[----:B------:R-:W-:Y:S02]  /*2e4d0*/  ISETP.GE.U32.AND P2, PT, R6, R20, PT ;  /* 0x000000140600720c */ /* 0x000fe40003f46070 */
[----:B------:R-:W-:Y:S01]  /*2e4e0*/  ISETP.GE.U32.AND.EX P0, PT, R21, R5, PT, P0 ;  /* 0x000000051500720c */ /* 0x000fe20003f06100 */
[----:B------:R-:W-:Y:S01]  /*2e4f0*/  IMAD.WIDE.U32 R44, R40, R49, RZ ;  /* 0x00000031282c7225 */ /* 0x000fe200078e00ff */
[----:B------:R-:W-:-:S02]  /*2e500*/  IADD3 R59, P4, PT, R59, R8, RZ ;  /* 0x000000083b3b7210 */ /* 0x000fc40007f9e0ff */
[----:B------:R-:W-:Y:S01]  /*2e510*/  ISETP.GE.U32.AND.EX P2, PT, R7, R21, PT, P2 ;  /* 0x000000150700720c */ /* 0x000fe20003f46120 */
[----:B------:R-:W-:Y:S01]  /*2e520*/  IMAD.IADD R3, R9, 0x1, R3 ;  /* 0x0000000109037824 */ /* 0x000fe200078e0203 */
[----:B------:R-:W-:Y:S01]  /*2e530*/  SEL R4, RZ, 0x1, P0 ;  /* 0x00000001ff047807 */ /* 0x000fe20000000000 */
[----:B------:R-:W-:Y:S01]  /*2e540*/  IMAD.WIDE.U32 R44, P6, R39, R52, R44 ;  /* 0x00000034272c7225 */ /* 0x000fe200078c002c */
[----:B------:R-:W-:Y:S02]  /*2e550*/  SEL R5, RZ, 0x1, P2 ;  /* 0x00000001ff057807 */ /* 0x000fe40001000000 */
[----:B------:R-:W-:Y:S01]  /*2e560*/  ISETP.EQ.U32.AND P0, PT, R49, RZ, PT ;  /* 0x000000ff3100720c */ /* 0x000fe20003f02070 */
[----:B------:R-:W-:-:S04]  /*2e570*/  IMAD.WIDE.U32 R60, R39, R49, RZ ;  /* 0x00000031273c7225 */ /* 0x000fc800078e00ff */
[----:B------:R-:W-:Y:S01]  /*2e580*/  IMAD.X R15, RZ, RZ, RZ, P3 ;  /* 0x000000ffff0f7224 */ /* 0x000fe200018e06ff */
[----:B------:R-:W-:Y:S01]  /*2e590*/  ISETP.GE.U32.AND P3, PT, R8, R6, PT ;  /* 0x000000060800720c */ /* 0x000fe20003f66070 */
[----:B------:R-:W-:Y:S01]  /*2e5a0*/  IMAD.X R54, R3, 0x1, R54, P4 ;  /* 0x0000000103367824 */ /* 0x000fe200020e0636 */
[----:B------:R-:W-:Y:S01]  /*2e5b0*/  ISETP.GE.U32.AND P4, PT, R59, R8, PT ;  /* 0x000000083b00720c */ /* 0x000fe20003f86070 */
[----:B------:R-:W-:Y:S01]  /*2e5c0*/  IMAD.MOV.U32 R14, RZ, RZ, R13 ;  /* 0x000000ffff0e7224 */ /* 0x000fe200078e000d */
[----:B------:R-:W-:Y:S01]  /*2e5d0*/  ISETP.GE.U32.AND.EX P3, PT, R3, R7, PT, P3 ;  /* 0x000000070300720c */ /* 0x000fe20003f66130 */
[----:B------:R-:W-:Y:S01]  /*2e5e0*/  IMAD.X R11, RZ, RZ, RZ, P6 ;  /* 0x000000ffff0b7224 */ /* 0x000fe200030e06ff */
[----:B------:R-:W-:Y:S01]  /*2e5f0*/  IADD3 RZ, P6, PT, R61, R44, RZ ;  /* 0x0000002c3dff7210 */ /* 0x000fe20007fde0ff */
[----:B------:R-:W-:Y:S01]  /*2e600*/  IMAD.MOV.U32 R10, RZ, RZ, R45 ;  /* 0x000000ffff0a7224 */ /* 0x000fe200078e002d */
[----:B------:R-:W-:Y:S01]  /*2e610*/  ISETP.GE.U32.AND.EX P4, PT, R54, R3, PT, P4 ;  /* 0x000000033600720c */ /* 0x000fe20003f86140 */
[----:B------:R-:W-:Y:S01]  /*2e620*/  IMAD.WIDE.U32.X R14, R38, R50, R14, P5 ;  /* 0x00000032260e7225 */ /* 0x000fe200028e040e */
[----:B------:R-:W-:-:S02]  /*2e630*/  LOP3.LUT P5, RZ, R37, R42, R35, 0xfe, !PT ;  /* 0x0000002a25ff7212 */ /* 0x000fc400078afe23 */
[----:B------:R-:W-:Y:S01]  /*2e640*/  LOP3.LUT R3, R41, R36, RZ, 0xfc, !PT ;  /* 0x0000002429037212 */ /* 0x000fe200078efcff */
[C---:B------:R-:W-:Y:S01]  /*2e650*/  IMAD.WIDE.U32.X R10, R40.reuse, R52, R10, P6 ;  /* 0x00000034280a7225 */ /* 0x040fe200030e040a */
[----:B------:R-:W-:Y:S02]  /*2e660*/  SEL R0, RZ, 0x1, P3 ;  /* 0x00000001ff007807 */ /* 0x000fe40001800000 */
[----:B------:R-:W-:Y:S01]  /*2e670*/  SEL R61, RZ, 0x1, P4 ;  /* 0x00000001ff3d7807 */ /* 0x000fe20002000000 */
[-C--:B------:R-:W-:Y:S01]  /*2e680*/  IMAD.WIDE.U32 R6, R40, R47.reuse, RZ ;  /* 0x0000002f28067225 */ /* 0x080fe200078e00ff */
[----:B------:R-:W-:Y:S02]  /*2e690*/  IADD3 R4, P3, P4, R5, R14, R4 ;  /* 0x0000000e05047210 */ /* 0x000fe40007c7e004 */
[----:B------:R-:W-:Y:S01]  /*2e6a0*/  LOP3.LUT P2, RZ, R3, R38, RZ, 0xfc, P5 ;  /* 0x0000002603ff7212 */ /* 0x000fe2000284fcff */
[----:B------:R-:W-:Y:S01]  /*2e6b0*/  IMAD.WIDE.U32 R12, R39, R47, RZ ;  /* 0x0000002f270c7225 */ /* 0x000fe200078e00ff */
[----:B------:R-:W-:-:S02]  /*2e6c0*/  IADD3 R61, P5, P6, R61, R10, R0 ;  /* 0x0000000a3d3d7210 */ /* 0x000fc40007ebe000 */
[----:B------:R-:W-:Y:S01]  /*2e6d0*/  IADD3.X R5, PT, PT, RZ, R15, RZ, P3, P4 ;  /* 0x0000000fff057210 */ /* 0x000fe20001fe84ff */
[----:B------:R-:W-:Y:S01]  /*2e6e0*/  IMAD R0, R50, R39, RZ ;  /* 0x0000002732007224 */ /* 0x000fe200078e02ff */
[C---:B------:R-:W-:Y:S01]  /*2e6f0*/  ISETP.EQ.U32.AND P4, PT, R39.reuse, RZ, PT ;  /* 0x000000ff2700720c */ /* 0x040fe20003f82070 */
[----:B0-----:R-:W-:Y:S01]  /*2e700*/  VIADD R43, R34, -UR4 ;  /* 0x80000004222b7c36 */ /* 0x001fe20008000000 */
[----:B------:R-:W-:Y:S01]  /*2e710*/  IADD3.X R60, PT, PT, RZ, R11, RZ, P5, P6 ;  /* 0x0000000bff3c7210 */ /* 0x000fe20002fec4ff */
[C---:B------:R-:W-:Y:S01]  /*2e720*/  IMAD.WIDE.U32 R10, P3, R39.reuse, R50, R6 ;  /* 0x00000032270a7225 */ /* 0x040fe20007860006 */
[----:B------:R-:W-:Y:S02]  /*2e730*/  ISETP.EQ.U32.AND P5, PT, R56, RZ, PT ;  /* 0x000000ff3800720c */ /* 0x000fe40003fa2070 */
[----:B------:R-:W-:Y:S01]  /*2e740*/  ISETP.EQ.AND.EX P4, PT, R40, -0x80000000, !P2, P4 ;  /* 0x800000002800780c */ /* 0x000fe20005782340 */
[----:B------:R-:W-:Y:S01]  /*2e750*/  IMAD.WIDE.U32 R6, R39, R47, R4 ;  /* 0x0000002f27067225 */ /* 0x000fe200078e0004 */
[----:B------:R-:W-:-:S02]  /*2e760*/  ISETP.EQ.U32.AND P2, PT, R47, RZ, PT ;  /* 0x000000ff2f00720c */ /* 0x000fc40003f42070 */
[----:B------:R-:W-:Y:S01]  /*2e770*/  ISETP.EQ.AND.EX P5, PT, R53, RZ, P4, P5 ;  /* 0x000000ff3500720c */ /* 0x000fe200027a2350 */
[----:B------:R-:W-:Y:S01]  /*2e780*/  IMAD R3, R40, R47, R0 ;  /* 0x0000002f28037224 */ /* 0x000fe200078e0200 */
[----:B------:R-:W-:Y:S01]  /*2e790*/  ISETP.GE.U32.AND P4, PT, R6, R4, PT ;  /* 0x000000040600720c */ /* 0x000fe20003f86070 */
[----:B------:R-:W-:Y:S01]  /*2e7a0*/  IMAD.X R9, RZ, RZ, RZ, P3 ;  /* 0x000000ffff097224 */ /* 0x000fe200018e06ff */
[----:B------:R-:W-:Y:S01]  /*2e7b0*/  ISETP.EQ.AND.EX P1, PT, R51, RZ, P5, P1 ;  /* 0x000000ff3300720c */ /* 0x000fe20002f22310 */
[----:B------:R-:W-:Y:S01]  /*2e7c0*/  IMAD.IADD R3, R7, 0x1, R3 ;  /* 0x0000000107037824 */ /* 0x000fe200078e0203 */
[----:B------:R-:W-:Y:S01]  /*2e7d0*/  IADD3 R61, P3, PT, R61, R6, RZ ;  /* 0x000000063d3d7210 */ /* 0x000fe20007f7e0ff */
[----:B------:R-:W-:Y:S01]  /*2e7e0*/  IMAD.MOV.U32 R8, RZ, RZ, R11 ;  /* 0x000000ffff087224 */ /* 0x000fe200078e000b */
[----:B------:R-:W-:Y:S01]  /*2e7f0*/  ISETP.EQ.AND.EX P0, PT, R52, RZ, P1, P0 ;  /* 0x000000ff3400720c */ /* 0x000fe20000f02300 */
[----:B------:R-:W-:Y:S01]  /*2e800*/  IMAD R53, R53, R42, RZ ;  /* 0x0000002a35357224 */ /* 0x000fe200078e02ff */
[----:B------:R-:W-:Y:S01]  /*2e810*/  IADD3 RZ, P6, PT, R13, R10, RZ ;  /* 0x0000000a0dff7210 */ /* 0x000fe20007fde0ff */
[----:B------:R-:W-:Y:S01]  /*2e820*/  IMAD.X R60, R3, 0x1, R60, P3 ;  /* 0x00000001033c7824 */ /* 0x000fe200018e063c */
[----:B------:R-:W-:Y:S01]  /*2e830*/  ISETP.GE.U32.AND P3, PT, R61, R6, PT ;  /* 0x000000063d00720c */ /* 0x000fe20003f66070 */
[----:B------:R-:W-:Y:S01]  /*2e840*/  IMAD R49, R41, R56, R53 ;  /* 0x0000003829317224 */ /* 0x000fe200078e0235 */
[----:B------:R-:W-:Y:S01]  /*2e850*/  ISETP.EQ.AND.EX P2, PT, R50, -0x80000000, P0, P2 ;  /* 0x800000003200780c */ /* 0x000fe20000742320 */
[----:B------:R-:W-:Y:S01]  /*2e860*/  IMAD.WIDE.U32.X R8, R40, R50, R8, P6 ;  /* 0x0000003228087225 */ /* 0x000fe200030e0408 */
[----:B------:R-:W-:-:S02]  /*2e870*/  ISETP.GE.U32.AND.EX P4, PT, R3, R5, PT, P4 ;  /* 0x000000050300720c */ /* 0x000fc40003f86140 */
[----:B------:R-:W-:Y:S01]  /*2e880*/  ISETP.GE.U32.AND.EX P3, PT, R60, R3, PT, P3 ;  /* 0x000000033c00720c */ /* 0x000fe20003f66130 */
[----:B------:R-:W-:Y:S01]  /*2e890*/  IMAD.WIDE.U32 R52, R56, R42, RZ ;  /* 0x0000002a38347225 */ /* 0x000fe200078e00ff */
        /* <DEDUP_REMOVED lines=15> */
.L_x_359:
        /* <DEDUP_REMOVED lines=28> */
.L_x_358:
[----:B------:R-:W-:Y:S05]  /*2eb50*/  BSYNC.RECONVERGENT B6 ;  /* 0x0000000000067941 */ /* 0x000fea0003800200 */
.L_x_357:
[----:B------:R-:W-:Y:S01]  /*2eb60*/  IMAD.WIDE.U32 R4, R57, 0x3d1, RZ ;  /* 0x000003d139047825 */ /* 0x000fe200078e00ff */
[----:B------:R-:W-:Y:S01]  /*2eb70*/  ISETP.NE.U32.AND P3, PT, R52, RZ, PT ;  /* 0x000000ff3400720c */ /* 0x000fe20003f65070 */
[----:B------:R-:W0:Y:S01]  /*2eb80*/  LDC R45, c[0x0][0x2f8] ;  /* 0x0000be00ff2d7b82 */ /* 0x000e220000000800 */
[----:B------:R-:W-:Y:S01]  /*2eb90*/  ISETP.EQ.U32.AND P5, PT, R64, RZ, PT ;  /* 0x000000ff4000720c */ /* 0x000fe20003fa2070 */
[----:B------:R-:W-:Y:S01]  /*2eba0*/  IMAD.WIDE.U32 R78, R58, 0x3d1, RZ ;  /* 0x000003d13a4e7825 */ /* 0x000fe200078e00ff */
[----:B------:R-:W-:Y:S01]  /*2ebb0*/  ISETP.NE.AND.EX P3, PT, R49, RZ, PT, P3 ;  /* 0x000000ff3100720c */ /* 0x000fe20003f65330 */
[----:B------:R-:W-:Y:S02]  /*2ebc0*/  BSSY.RECONVERGENT B6, `(.L_x_360) ;  /* 0x0000079000067945 */ /* 0x000fe40003800200 */
[----:B------:R-:W-:-:S04]  /*2ebd0*/  IMAD.WIDE.U32 R4, P0, RZ, R58, R4 ;  /* 0x0000003aff047225 */ /* 0x000fc80007800004 */
[----:B------:R-:W-:Y:S01]  /*2ebe0*/  IMAD.X R7, RZ, RZ, RZ, P0 ;  /* 0x000000ffff077224 */ /* 0x000fe200000e06ff */
[----:B------:R-:W-:Y:S01]  /*2ebf0*/  IADD3 RZ, P0, PT, R4, R79, RZ ;  /* 0x0000004f04ff7210 */ /* 0x000fe20007f1e0ff */
[----:B------:R-:W-:-:S04]  /*2ec00*/  IMAD.WIDE.U32 R10, R54, 0x3d1, RZ ;  /* 0x000003d1360a7825 */ /* 0x000fc800078e00ff */
[----:B------:R-:W-:Y:S02]  /*2ec10*/  IMAD.MOV.U32 R6, RZ, RZ, R5 ;  /* 0x000000ffff067224 */ /* 0x000fe400078e0005 */
[----:B------:R-:W-:-:S04]  /*2ec20*/  IMAD.WIDE.U32 R8, R59, 0x3d1, RZ ;  /* 0x000003d13b087825 */ /* 0x000fc800078e00ff */
[----:B------:R-:W-:Y:S01]  /*2ec30*/  IMAD.WIDE.U32.X R6, RZ, R57, R6, P0 ;  /* 0x00000039ff067225 */ /* 0x000fe200000e0406 */
[----:B0-----:R-:W-:-:S03]  /*2ec40*/  IADD3 R45, PT, PT, -R45, UR46, RZ ;  /* 0x0000002e2d2d7c10 */ /* 0x001fc6000fffe1ff */
        /* <DEDUP_REMOVED lines=19> */
[----:B------:R-:W-:Y:S01]  /*2ed80*/  IMAD.WIDE.U32 R8, R74, 0x3d1, RZ ;  /* 0x000003d14a087825 */ /* 0x000fe200078e00ff */
        /* <DEDUP_REMOVED lines=40> */
.L_x_362:
        /* <DEDUP_REMOVED lines=13> */
.L_x_363:
        /* <DEDUP_REMOVED lines=20> */
.L_x_364:
        /* <DEDUP_REMOVED lines=19> */
.L_x_361:
[----:B------:R-:W-:Y:S05]  /*2f350*/  BSYNC.RECONVERGENT B6 ;  /* 0x0000000000067941 */ /* 0x000fea0003800200 */
.L_x_360:
        /* <DEDUP_REMOVED lines=67> */
.L_x_366:
[----:B------:R-:W-:Y:S05]  /*2f790*/  BSYNC.RECONVERGENT B6 ;  /* 0x0000000000067941 */ /* 0x000fea0003800200 */
.L_x_365:
        /* <DEDUP_REMOVED lines=56> */
.L_x_368:
[----:B------:R-:W-:Y:S05]  /*2fb20*/  BSYNC.RECONVERGENT B0 ;  /* 0x0000000000007941 */ /* 0x000fea0003800200 */
.L_x_367:
[----:B------:R-:W-:Y:S01]  /*2fb30*/  ISETP.NE.AND P0, PT, R47, RZ, PT ;  /* 0x000000ff2f00720c */ /* 0x000fe20003f05270 */
[----:B------:R-:W-:Y:S01]  /*2fb40*/  BSSY.RECONVERGENT B6, `(.L_x_369) ;  /* 0x0000017000067945 */ /* 0x000fe20003800200 */
[----:B------:R-:W-:-:S11]  /*2fb50*/  IMAD.MOV.U32 R69, RZ, RZ, RZ ;  /* 0x000000ffff457224 */ /* 0x000fd600078e00ff */
        /* <DEDUP_REMOVED lines=21> */
.L_x_370:
[----:B------:R-:W-:Y:S05]  /*2fcb0*/  BSYNC.RECONVERGENT B6 ;  /* 0x0000000000067941 */ /* 0x000fea0003800200 */
.L_x_369:
        /* <DEDUP_REMOVED lines=57> */
.L_x_372:
[----:B------:R-:W-:Y:S05]  /*30050*/  BSYNC.RECONVERGENT B6 ;  /* 0x0000000000067941 */ /* 0x000fea0003800200 */
.L_x_371:
        /* <DEDUP_REMOVED lines=35> */
.L_x_376:
[----:B------:R-:W-:Y:S05]  /*30290*/  BSYNC.RECONVERGENT B1 ;  /* 0x0000000000017941 */ /* 0x000fea0003800200 */
.L_x_375:
[----:B------:R-:W-:-:S07]  /*302a0*/  SEL R54, RZ, 0x1, !P0 ;  /* 0x00000001ff367807 */ /* 0x000fce0004000000 */
.L_x_374:
[----:B------:R-:W-:Y:S05]  /*302b0*/  BSYNC.RECONVERGENT B0 ;  /* 0x0000000000007941 */ /* 0x000fea0003800200 */
.L_x_373:
[----:B------:R-:W-:Y:S01]  /*302c0*/  ISETP.NE.AND P0, PT, R47, RZ, PT ;  /* 0x000000ff2f00720c */ /* 0x000fe20003f05270 */
[----:B------:R-:W-:-:S12]  /*302d0*/  BSSY.RECONVERGENT B6, `(.L_x_377) ;  /* 0x0000011000067945 */ /* 0x000fd80003800200 */
[----:B------:R-:W-:Y:S05]  /*302e0*/  @!P0 BRA `(.L_x_378) ;  /* 0x00000000003c8947 */ /* 0x000fea0003800000 */
        /* <DEDUP_REMOVED lines=15> */
.L_x_378:
[----:B------:R-:W-:Y:S05]  /*303e0*/  BSYNC.RECONVERGENT B6 ;  /* 0x0000000000067941 */ /* 0x000fea0003800200 */
.L_x_377:
        /* <DEDUP_REMOVED lines=67> */
.L_x_382:
[----:B------:R-:W-:Y:S05]  /*30820*/  BSYNC.RECONVERGENT B6 ;  /* 0x0000000000067941 */ /* 0x000fea0003800200 */
.L_x_381:
        /* <DEDUP_REMOVED lines=34> */
.L_x_386:
[----:B------:R-:W-:Y:S05]  /*30a50*/  BSYNC.RECONVERGENT B1 ;  /* 0x0000000000017941 */ /* 0x000fea0003800200 */
.L_x_385:
[----:B------:R-:W-:-:S07]  /*30a60*/  SEL R52, RZ, 0x1, !P0 ;  /* 0x00000001ff347807 */ /* 0x000fce0004000000 */
.L_x_384:
[----:B------:R-:W-:Y:S05]  /*30a70*/  BSYNC.RECONVERGENT B0 ;  /* 0x0000000000007941 */ /* 0x000fea0003800200 */
.L_x_383:
[----:B------:R-:W-:Y:S01]  /*30a80*/  ISETP.NE.AND P0, PT, R47, RZ, PT ;  /* 0x000000ff2f00720c */ /* 0x000fe20003f05270 */
[----:B------:R-:W-:-:S12]  /*30a90*/  BSSY.RECONVERGENT B6, `(.L_x_387) ;  /* 0x000000f000067945 */ /* 0x000fd80003800200 */
[----:B------:R-:W-:Y:S05]  /*30aa0*/  @!P0 BRA `(.L_x_388) ;  /* 0x0000000000348947 */ /* 0x000fea0003800000 */
        /* <DEDUP_REMOVED lines=13> */
.L_x_388:
[----:B------:R-:W-:Y:S05]  /*30b80*/  BSYNC.RECONVERGENT B6 ;  /* 0x0000000000067941 */ /* 0x000fea0003800200 */
.L_x_387:
        /* <DEDUP_REMOVED lines=47> */
[----:B------:R-:W-:Y:S01]  /*30e80*/  MOV R58, 0x0 ;  /* 0x00000000003a7802 */ /* 0x000fe20000000f00 */
[----:B------:R-:W-:Y:S01]  /*30e90*/  IMAD.MOV.U32 R0, RZ, RZ, 0x1 ;  /* 0x00000001ff007424 */ /* 0x000fe200078e00ff */
[----:B------:R-:W0:Y:S01]  /*30ea0*/  LDCU.64 UR4, c[0x4][0x48] ;  /* 0x01000900ff0477ac */ /* 0x000e220008000a00 */
[----:B------:R-:W-:Y:S02]  /*30eb0*/  IMAD.MOV.U32 R8, RZ, RZ, R49 ;  /* 0x000000ffff087224 */ /* 0x000fe400078e0031 */
        /* <DEDUP_REMOVED lines=11> */
[----:B0-----:R-:W-:Y:S01]  /*30f70*/  IMAD.U32 R4, RZ, RZ, UR4 ;  /* 0x00000004ff047e24 */ /* 0x001fe2000f8e00ff */
[----:B------:R1:W-:Y:S01]  /*30f80*/  STL.128 [R45+0x20], R12 ;  /* 0x0000200c2d007387 */ /* 0x0003e20000100c00 */
[----:B------:R-:W-:-:S02]  /*30f90*/  IMAD.U32 R5, RZ, RZ, UR5 ;  /* 0x00000005ff057e24 */ /* 0x000fc4000f8e00ff */
[----:B------:R-:W-:Y:S01]  /*30fa0*/  IMAD.U32 R6, RZ, RZ, UR46 ;  /* 0x0000002eff067e24 */ /* 0x000fe2000f8e00ff */
[----:B------:R1:W-:Y:S01]  /*30fb0*/  STL.64 [R45+0x8], R56 ;  /* 0x000008382d007387 */ /* 0x0003e20000100a00 */
[----:B------:R-:W-:-:S07]  /*30fc0*/  IMAD.U32 R7, RZ, RZ, UR47 ;  /* 0x0000002fff077e24 */ /* 0x000fce000f8e00ff */
[----:B------:R-:W-:-:S07]  /*30fd0*/  LEPC R20, `(.L_x_390) ;  /* 0x000000001014794e */ /* 0x000fce0000000000 */
[----:B-12---:R-:W-:Y:S05]  /*30fe0*/  CALL.ABS.NOINC R58 ;  /* 0x000000003a007343 */ /* 0x006fea0003c00000 */
.L_x_390:
[----:B------:R-:W-:Y:S05]  /*30ff0*/  BSYNC.RECONVERGENT B6 ;  /* 0x0000000000067941 */ /* 0x000fea0003800200 */
.L_x_389:
        /* <DEDUP_REMOVED lines=33> */
.L_x_394:
[----:B------:R-:W-:Y:S05]  /*31210*/  BSYNC.RECONVERGENT B1 ;  /* 0x0000000000017941 */ /* 0x000fea0003800200 */
.L_x_393:
[----:B------:R-:W-:-:S07]  /*31220*/  SEL R56, RZ, 0x1, !P0 ;  /* 0x00000001ff387807 */ /* 0x000fce0004000000 */
.L_x_392:
[----:B------:R-:W-:Y:S05]  /*31230*/  BSYNC.RECONVERGENT B0 ;  /* 0x0000000000007941 */ /* 0x000fea0003800200 */
.L_x_391:
[----:B------:R-:W-:Y:S01]  /*31240*/  ISETP.NE.AND P0, PT, R47, RZ, PT ;  /* 0x000000ff2f00720c */ /* 0x000fe20003f05270 */
[----:B------:R-:W-:-:S12]  /*31250*/  BSSY.RECONVERGENT B6, `(.L_x_395) ;  /* 0x0000010000067945 */ /* 0x000fd80003800200 */
[----:B------:R-:W-:Y:S05]  /*31260*/  @!P0 BRA `(.L_x_396) ;  /* 0x0000000000388947 */ /* 0x000fea0003800000 */
        /* <DEDUP_REMOVED lines=14> */
.L_x_396:
[----:B------:R-:W-:Y:S05]  /*31350*/  BSYNC.RECONVERGENT B6 ;  /* 0x0000000000067941 */ /* 0x000fea0003800200 */
.L_x_395:
        /* <DEDUP_REMOVED lines=66> */
.L_x_397:
[----:B------:R-:W-:Y:S02]  /*31780*/  IMAD.MOV.U32 R52, RZ, RZ, R58 ;  /* 0x000000ffff347224 */ /* 0x000fe400078e003a */
[----:B------:R-:W-:-:S07]  /*31790*/  IMAD.MOV.U32 R57, RZ, RZ, R59 ;  /* 0x000000ffff397224 */ /* 0x000fce00078e003b */
.L_x_380:
[----:B------:R-:W-:Y:S05]  /*317a0*/  BSYNC.RECONVERGENT B7 ;  /* 0x0000000000077941 */ /* 0x000fea0003800200 */
.L_x_379:
        /* <DEDUP_REMOVED lines=12> */
[----:B------:R3:W-:Y:S01]  /*31870*/  STL.128 [R43], R8 ;  /* 0x000000082b007387 */ /* 0x0007e20000100c00 */
        /* <DEDUP_REMOVED lines=9> */
.L_x_399:
[----:B------:R-:W-:Y:S05]  /*31910*/  BSYNC.RECONVERGENT B6 ;  /* 0x0000000000067941 */ /* 0x000fea0003800200 */
.L_x_398:
[C---:B------:R-:W-:Y:S01]  /*31920*/  IMAD.WIDE.U32 R4, R25.reuse, R42, RZ ;  /* 0x0000002a19047225 */ /* 0x040fe200078e00ff */
[----:B------:R-:W0:Y:S01]  /*31930*/  LDCU UR4, c[0x0][0x2f8] ;  /* 0x00005f00ff0477ac */ /* 0x000e220008000800 */
[----:B------:R-:W-:Y:S02]  /*31940*/  BSSY.RECONVERGENT B6, `(.L_x_400) ;  /* 0x0000158000067945 */ /* 0x000fe40003800200 */
[----:B------:R-:W-:-:S04]  /*31950*/  IMAD.WIDE.U32 R10, R25, R35, RZ ;  /* 0x00000023190a7225 */ /* 0x000fc800078e00ff */
[----:B------:R-:W-:-:S04]  /*31960*/  IMAD.WIDE.U32 R8, P0, R41, R23, R4 ;  /* 0x0000001729087225 */ /* 0x000fc80007800004 */
[----:B------:R-:W-:-:S04]  /*31970*/  IMAD.WIDE.U32 R6, R23, R42, RZ ;  /* 0x0000002a17067225 */ /* 0x000fc800078e00ff */
[----:B------:R-:W-:-:S04]  /*31980*/  IMAD.WIDE.U32 R4, P2, R36, R23, R10 ;  /* 0x0000001724047225 */ /* 0x000fc8000784000a */
[----:B------:R-:W-:-:S04]  /*31990*/  IMAD.WIDE.U32 R12, R23, R35, RZ ;  /* 0x00000023170c7225 */ /* 0x000fc800078e00ff */
[----:B------:R-:W-:Y:S01]  /*319a0*/  IMAD.X R11, RZ, RZ, RZ, P0 ;  /* 0x000000ffff0b7224 */ /* 0x000fe200000e06ff */
[----:B------:R-:W-:Y:S01]  /*319b0*/  IADD3 RZ, P0, PT, R7, R8, RZ ;  /* 0x0000000807ff7210 */ /* 0x000fe20007f1e0ff */
[----:B------:R-:W-:Y:S01]  /*319c0*/  IMAD.MOV.U32 R10, RZ, RZ, R9 ;  /* 0x000000ffff0a7224 */ /* 0x000fe200078e0009 */
[----:B------:R-:W-:Y:S01]  /*319d0*/  IADD3 RZ, P5, PT, R13, R4, RZ ;  /* 0x000000040dff7210 */ /* 0x000fe20007fbe0ff */
[-C--:B------:R-:W-:Y:S02]  /*319e0*/  IMAD R0, R36, R23.reuse, RZ ;  /* 0x0000001724007224 */ /* 0x080fe400078e02ff */
[----:B------:R-:W-:-:S04]  /*319f0*/  IMAD.WIDE.U32 R12, R35, R23, RZ ;  /* 0x00000017230c7225 */ /* 0x000fc800078e00ff */
[----:B------:R-:W-:-:S04]  /*31a00*/  IMAD.WIDE.U32.X R10, R41, R25, R10, P0 ;  /* 0x00000019290a7225 */ /* 0x000fc800000e040a */
[----:B------:R-:W-:Y:S01]  /*31a10*/  IMAD R3, R35, R25, R0 ;  /* 0x0000001923037224 */ /* 0x000fe200078e0200 */
[----:B------:R-:W-:Y:S01]  /*31a20*/  IADD3 R10, P3, PT, R10, R12, RZ ;  /* 0x0000000c0a0a7210 */ /* 0x000fe20007f7e0ff */
[----:B------:R-:W-:-:S03]  /*31a30*/  IMAD.WIDE.U32 R6, R25, R37, RZ ;  /* 0x0000002519067225 */ /* 0x000fc600078e00ff */
[----:B------:R-:W-:Y:S01]  /*31a40*/  ISETP.GE.U32.AND P4, PT, R10, R12, PT ;  /* 0x0000000c0a00720c */ /* 0x000fe20003f86070 */
[----:B------:R-:W-:Y:S02]  /*31a50*/  IMAD.IADD R3, R13, 0x1, R3 ;  /* 0x000000010d037824 */ /* 0x000fe400078e0203 */
[----:B------:R-:W-:-:S04]  /*31a60*/  IMAD.WIDE.U32 R8, R18, R42, RZ ;  /* 0x0000002a12087225 */ /* 0x000fc800078e00ff */
[----:B------:R-:W-:Y:S02]  /*31a70*/  IMAD.X R11, R3, 0x1, R11, P3 ;  /* 0x00000001030b7824 */ /* 0x000fe400018e060b */
[----:B------:R-:W-:-:S03]  /*31a80*/  IMAD.WIDE.U32 R14, R23, R37, RZ ;  /* 0x00000025170e7225 */ /* 0x000fc600078e00ff */
[----:B------:R-:W-:Y:S01]  /*31a90*/  ISETP.GE.U32.AND.EX P4, PT, R11, R3, PT, P4 ;  /* 0x000000030b00720c */ /* 0x000fe20003f86140 */
[----:B------:R-:W-:-:S04]  /*31aa0*/  IMAD.WIDE.U32 R6, P1, R38, R23, R6 ;  /* 0x0000001726067225 */ /* 0x000fc80007820006 */
[----:B------:R-:W-:Y:S01]  /*31ab0*/  IMAD.X R45, RZ, RZ, RZ, P2 ;  /* 0x000000ffff2d7224 */ /* 0x000fe200010e06ff */
[----:B------:R-:W-:Y:S01]  /*31ac0*/  IADD3 RZ, P3, PT, R15, R6, RZ ;  /* 0x000000060fff7210 */ /* 0x000fe20007f7e0ff */
[----:B------:R-:W-:Y:S02]  /*31ad0*/  IMAD.MOV.U32 R44, RZ, RZ, R5 ;  /* 0x000000ffff2c7224 */ /* 0x000fe400078e0005 */
[-C--:B------:R-:W-:Y:S02]  /*31ae0*/  IMAD R0, R38, R23.reuse, RZ ;  /* 0x0000001726007224 */ /* 0x080fe400078e02ff */
[----:B------:R-:W-:Y:S02]  /*31af0*/  IMAD R3, R41, R2, RZ ;  /* 0x0000000229037224 */ /* 0x000fe400078e02ff */
[----:B------:R-:W-:-:S04]  /*31b00*/  IMAD.WIDE.U32 R12, R37, R23, RZ ;  /* 0x00000017250c7225 */ /* 0x000fc800078e00ff */
[-C--:B------:R-:W-:Y:S02]  /*31b10*/  IMAD R43, R37, R25.reuse, R0 ;  /* 0x00000019252b7224 */ /* 0x080fe400078e0200 */
[----:B------:R-:W-:Y:S01]  /*31b20*/  IMAD R47, R18, R42, R3 ;  /* 0x0000002a122f7224 */ /* 0x000fe200078e0203 */
[----:B------:R-:W-:Y:S01]  /*31b30*/  SEL R3, RZ, 0x1, P4 ;  /* 0x00000001ff037807 */ /* 0x000fe20002000000 */
[----:B------:R-:W-:-:S04]  /*31b40*/  IMAD.WIDE.U32.X R4, R36, R25, R44, P5 ;  /* 0x0000001924047225 */ /* 0x000fc800028e042c */
[----:B------:R-:W-:Y:S01]  /*31b50*/  IMAD.WIDE.U32 R20, R2, R42, RZ ;  /* 0x0000002a02147225 */ /* 0x000fe200078e00ff */
[----:B------:R-:W-:-:S03]  /*31b60*/  IADD3 R4, P4, P6, R12, R4, R3 ;  /* 0x000000040c047210 */ /* 0x000fc60007e9e003 */
[----:B------:R-:W-:-:S04]  /*31b70*/  IMAD.WIDE.U32 R8, P0, R2, R41, R8 ;  /* 0x0000002902087225 */ /* 0x000fc80007800008 */
[----:B------:R-:W-:Y:S01]  /*31b80*/  IMAD.WIDE.U32 R14, R18, R35, RZ ;  /* 0x00000023120e7225 */ /* 0x000fe200078e00ff */
[----:B------:R-:W-:-:S03]  /*31b90*/  IADD3 RZ, P2, PT, R21, R8, RZ ;  /* 0x0000000815ff7210 */ /* 0x000fc60007f5e0ff */
[----:B------:R-:W-:-:S04]  /*31ba0*/  IMAD.WIDE.U32 R60, R2, R42, R10 ;  /* 0x0000002a023c7225 */ /* 0x000fc800078e000a */
[----:B------:R-:W-:Y:S02]  /*31bb0*/  IMAD.IADD R13, R13, 0x1, R43 ;  /* 0x000000010d0d7824 */ /* 0x000fe400078e022b */
[----:B------:R-:W-:Y:S01]  /*31bc0*/  IMAD.X R45, RZ, RZ, RZ, P0 ;  /* 0x000000ffff2d7224 */ /* 0x000fe200000e06ff */
[----:B------:R-:W-:Y:S01]  /*31bd0*/  ISETP.GE.U32.AND P0, PT, R60, R10, PT ;  /* 0x0000000a3c00720c */ /* 0x000fe20003f06070 */
[----:B------:R-:W-:Y:S01]  /*31be0*/  IMAD.IADD R43, R61, 0x1, R47 ;  /* 0x000000013d2b7824 */ /* 0x000fe200078e022f */
[----:B------:R-:W-:Y:S01]  /*31bf0*/  IADD3.X R5, PT, PT, R13, R5, RZ, P4, P6 ;  /* 0x000000050d057210 */ /* 0x000fe200027ec4ff */
[----:B------:R-:W-:-:S03]  /*31c00*/  IMAD.WIDE.U32 R20, R2, R35, RZ ;  /* 0x0000002302147225 */ /* 0x000fc600078e00ff */
[----:B------:R-:W-:Y:S01]  /*31c10*/  ISETP.GE.U32.AND.EX P0, PT, R43, R11, PT, P0 ;  /* 0x0000000b2b00720c */ /* 0x000fe20003f06100 */
[----:B------:R-:W-:-:S03]  /*31c20*/  IMAD.WIDE.U32 R14, P5, R2, R36, R14 ;  /* 0x00000024020e7225 */ /* 0x000fc600078a000e */
[----:B------:R-:W-:Y:S01]  /*31c30*/  SEL R3, RZ, 0x1, P0 ;  /* 0x00000001ff037807 */ /* 0x000fe20000000000 */
[----:B------:R-:W-:Y:S01]  /*31c40*/  IMAD.MOV.U32 R44, RZ, RZ, R9 ;  /* 0x000000ffff2c7224 */ /* 0x000fe200078e0009 */
[----:B------:R-:W-:Y:S01]  /*31c50*/  IADD3 RZ, P4, PT, R21, R14, RZ ;  /* 0x0000000e15ff7210 */ /* 0x000fe20007f9e0ff */
[----:B------:R-:W-:Y:S01]  /*31c60*/  IMAD R0, R36, R2, RZ ;  /* 0x0000000224007224 */ /* 0x000fe200078e02ff */
[----:B------:R-:W-:Y:S01]  /*31c70*/  ISETP.GE.U32.AND P0, PT, R4, R12, PT ;  /* 0x0000000c0400720c */ /* 0x000fe20003f06070 */
[----:B------:R-:W-:-:S03]  /*31c80*/  IMAD.WIDE.U32.X R44, R18, R41, R44, P2 ;  /* 0x00000029122c7225 */ /* 0x000fc600010e042c */
[----:B------:R-:W-:Y:S01]  /*31c90*/  ISETP.GE.U32.AND.EX P0, PT, R5, R13, PT, P0 ;  /* 0x0000000d0500720c */ /* 0x000fe20003f06100 */
[----:B------:R-:W-:-:S03]  /*31ca0*/  IMAD.WIDE.U32 R20, R2, R35, R4 ;  /* 0x0000002302147225 */ /* 0x000fc600078e0004 */
[----:B------:R-:W-:Y:S01]  /*31cb0*/  SEL R13, RZ, 0x1, P0 ;  /* 0x00000001ff0d7807 */ /* 0x000fe20000000000 */
[----:B------:R-:W-:Y:S01]  /*31cc0*/  IMAD R47, R18, R35, R0 ;  /* 0x00000023122f7224 */ /* 0x000fe200078e0200 */
[C---:B------:R-:W-:Y:S01]  /*31cd0*/  ISETP.GE.U32.AND P2, PT, R20.reuse, R4, PT ;  /* 0x000000041400720c */ /* 0x040fe20003f46070 */
[----:B------:R-:W-:Y:S01]  /*31ce0*/  IMAD.X R11, RZ, RZ, RZ, P5 ;  /* 0x000000ffff0b7224 */ /* 0x000fe200028e06ff */
[----:B------:R-:W-:Y:S01]  /*31cf0*/  IADD3 R44, P5, P6, R20, R44, R3 ;  /* 0x0000002c142c7210 */ /* 0x000fe20007ebe003 */
[----:B------:R-:W-:Y:S02]  /*31d00*/  IMAD.IADD R3, R21, 0x1, R47 ;  /* 0x0000000115037824 */ /* 0x000fe400078e022f */
[----:B------:R-:W-:Y:S01]  /*31d10*/  IMAD.X R9, RZ, RZ, RZ, P1 ;  /* 0x000000ffff097224 */ /* 0x000fe200008e06ff */
[----:B------:R-:W-:Y:S01]  /*31d20*/  ISETP.GE.U32.AND P1, PT, R44, R20, PT ;  /* 0x000000142c00720c */ /* 0x000fe20003f26070 */
[----:B------:R-:W-:Y:S01]  /*31d30*/  IMAD.MOV.U32 R8, RZ, RZ, R7 ;  /* 0x000000ffff087224 */ /* 0x000fe200078e0007 */
[C---:B------:R-:W-:Y:S01]  /*31d40*/  IADD3.X R45, PT, PT, R3.reuse, R45, RZ, P5, P6 ;  /* 0x0000002d032d7210 */ /* 0x040fe20002fec4ff */
[----:B------:R-:W-:Y:S01]  /*31d50*/  IMAD.MOV.U32 R10, RZ, RZ, R15 ;  /* 0x000000ffff0a7224 */ /* 0x000fe200078e000f */
[----:B------:R-:W-:Y:S01]  /*31d60*/  ISETP.GE.U32.AND.EX P2, PT, R3, R5, PT, P2 ;  /* 0x000000050300720c */ /* 0x000fe20003f46120 */
[----:B------:R-:W-:Y:S01]  /*31d70*/  IMAD R0, R40, R23, RZ ;  /* 0x0000001728007224 */ /* 0x000fe200078e02ff */
[----:B------:R-:W-:Y:S01]  /*31d80*/  ISETP.GE.U32.AND.EX P1, PT, R45, R3, PT, P1 ;  /* 0x000000032d00720c */ /* 0x000fe20003f26110 */
[----:B------:R-:W-:-:S03]  /*31d90*/  IMAD.WIDE.U32 R14, R25, R39, RZ ;  /* 0x00000027190e7225 */ /* 0x000fc600078e00ff */
[----:B------:R-:W-:Y:S01]  /*31da0*/  SEL R7, RZ, 0x1, P1 ;  /* 0x00000001ff077807 */ /* 0x000fe20000800000 */
[----:B------:R-:W-:-:S04]  /*31db0*/  IMAD.WIDE.U32 R64, R39, R23, RZ ;  /* 0x0000001727407225 */ /* 0x000fc800078e00ff */
[-C--:B------:R-:W-:Y:S01]  /*31dc0*/  IMAD R3, R39, R25.reuse, R0 ;  /* 0x0000001927037224 */ /* 0x080fe200078e0200 */
[----:B------:R-:W-:Y:S01]  /*31dd0*/  SEL R0, RZ, 0x1, P2 ;  /* 0x00000001ff007807 */ /* 0x000fe20001000000 */
[----:B------:R-:W-:-:S04]  /*31de0*/  IMAD.WIDE.U32.X R8, R38, R25, R8, P3 ;  /* 0x0000001926087225 */ /* 0x000fc800018e0408 */
[----:B------:R-:W-:Y:S01]  /*31df0*/  IMAD.WIDE.U32 R4, R23, R39, RZ ;  /* 0x0000002717047225 */ /* 0x000fe200078e00ff */
[----:B------:R-:W-:-:S03]  /*31e00*/  IADD3 R4, P0, P1, R64, R8, R13 ;  /* 0x0000000840047210 */ /* 0x000fc6000791e00d */
[----:B------:R-:W-:-:S04]  /*31e10*/  IMAD.WIDE.U32 R14, P6, R40, R23, R14 ;  /* 0x00000017280e7225 */ /* 0x000fc800078c000e */
[----:B------:R-:W-:Y:S01]  /*31e20*/  IMAD.IADD R3, R65, 0x1, R3 ;  /* 0x0000000141037824 */ /* 0x000fe200078e0203 */
[----:B------:R-:W-:Y:S01]  /*31e30*/  IADD3 RZ, P5, PT, R5, R14, RZ ;  /* 0x0000000e05ff7210 */ /* 0x000fe20007fbe0ff */
[----:B------:R-:W-:-:S03]  /*31e40*/  IMAD.WIDE.U32.X R10, R18, R36, R10, P4 ;  /* 0x00000024120a7225 */ /* 0x000fc600020e040a */
[----:B------:R-:W-:Y:S01]  /*31e50*/  IADD3.X R5, PT, PT, R3, R9, RZ, P0, P1 ;  /* 0x0000000903057210 */ /* 0x000fe200007e24ff */
[----:B------:R-:W-:Y:S01]  /*31e60*/  IMAD.WIDE.U32 R8, R19, R35, RZ ;  /* 0x0000002313087225 */ /* 0x000fe200078e00ff */
[----:B------:R-:W-:-:S03]  /*31e70*/  IADD3 R65, P2, P3, R7, R10, R0 ;  /* 0x0000000a07417210 */ /* 0x000fc60007b5e000 */
[----:B------:R-:W-:Y:S01]  /*31e80*/  IMAD.WIDE.U32 R54, R18, R37, RZ ;  /* 0x0000002512367225 */ /* 0x000fe200078e00ff */
[----:B------:R-:W-:-:S03]  /*31e90*/  IADD3.X R0, PT, PT, RZ, R11, RZ, P2, P3 ;  /* 0x0000000bff007210 */ /* 0x000fc600017e64ff */
[----:B------:R-:W-:-:S04]  /*31ea0*/  IMAD.WIDE.U32 R6, R19, R42, RZ ;  /* 0x0000002a13067225 */ /* 0x000fc800078e00ff */
[----:B------:R-:W-:-:S04]  /*31eb0*/  IMAD.WIDE.U32 R10, R17, R35, RZ ;  /* 0x00000023110a7225 */ /* 0x000fc800078e00ff */
[----:B------:R-:W-:-:S04]  /*31ec0*/  IMAD.WIDE.U32 R8, P2, R17, R36, R8 ;  /* 0x0000002411087225 */ /* 0x000fc80007840008 */
[----:B------:R-:W-:Y:S02]  /*31ed0*/  IMAD R10, R38, R2, RZ ;  /* 0x00000002260a7224 */ /* 0x000fe400078e02ff */
[----:B------:R-:W-:-:S04]  /*31ee0*/  IMAD.WIDE.U32 R12, R2, R37, RZ ;  /* 0x00000025020c7225 */ /* 0x000fc800078e00ff */
[----:B------:R-:W-:-:S04]  /*31ef0*/  IMAD.WIDE.U32 R54, P0, R2, R38, R54 ;  /* 0x0000002602367225 */ /* 0x000fc80007800036 */
[----:B------:R-:W-:Y:S01]  /*31f00*/  IMAD.WIDE.U32 R20, R17, R42, RZ ;  /* 0x0000002a11147225 */ /* 0x000fe200078e00ff */
[----:B------:R-:W-:-:S03]  /*31f10*/  IADD3 RZ, P4, PT, R13, R54, RZ ;  /* 0x000000360dff7210 */ /* 0x000fc60007f9e0ff */
[----:B------:R-:W-:-:S04]  /*31f20*/  IMAD.WIDE.U32 R6, P1, R17, R41, R6 ;  /* 0x0000002911067225 */ /* 0x000fc80007820006 */
[----:B------:R-:W-:Y:S01]  /*31f30*/  IMAD.X R63, RZ, RZ, RZ, P6 ;  /* 0x000000ffff3f7224 */ /* 0x000fe200030e06ff */
[----:B------:R-:W-:Y:S01]  /*31f40*/  IADD3 RZ, P6, PT, R11, R8, RZ ;  /* 0x000000080bff7210 */ /* 0x000fe20007fde0ff */
[-C--:B------:R-:W-:Y:S01]  /*31f50*/  IMAD R47, R18, R37.reuse, R10 ;  /* 0x00000025122f7224 */ /* 0x080fe200078e020a */
[----:B------:R-:W-:Y:S01]  /*31f60*/  IADD3 RZ, P3, PT, R21, R6, RZ ;  /* 0x0000000615ff7210 */ /* 0x000fe20007f7e0ff */
[----:B------:R-:W-:-:S04]  /*31f70*/  IMAD.WIDE.U32 R10, R2, R37, R4 ;  /* 0x00000025020a7225 */ /* 0x000fc800078e0004 */
[----:B------:R-:W-:Y:S02]  /*31f80*/  IMAD R6, R41, R17, RZ ;  /* 0x0000001129067224 */ /* 0x000fe400078e02ff */
[----:B------:R-:W-:Y:S01]  /*31f90*/  IMAD.X R13, RZ, RZ, RZ, P0 ;  /* 0x000000ffff0d7224 */ /* 0x000fe200000e06ff */
[----:B------:R-:W-:Y:S01]  /*31fa0*/  IADD3 R14, P0, PT, R65, R10, RZ ;  /* 0x0000000a410e7210 */ /* 0x000fe20007f1e0ff */
[----:B------:R-:W-:-:S04]  /*31fb0*/  IMAD.WIDE.U32 R58, R17, R42, R44 ;  /* 0x0000002a113a7225 */ /* 0x000fc800078e002c */
[----:B------:R-:W-:Y:S02]  /*31fc0*/  IMAD.IADD R47, R11, 0x1, R47 ;  /* 0x000000010b2f7824 */ /* 0x000fe400078e022f */
[----:B------:R-:W-:Y:S02]  /*31fd0*/  IMAD R11, R19, R42, R6 ;  /* 0x0000002a130b7224 */ /* 0x000fe400078e0206 */
[----:B------:R-:W-:Y:S02]  /*31fe0*/  IMAD.MOV.U32 R62, RZ, RZ, R15 ;  /* 0x000000ffff3e7224 */ /* 0x000fe400078e000f */
[----:B------:R-:W-:Y:S01]  /*31ff0*/  IMAD.X R15, R47, 0x1, R0, P0 ;  /* 0x000000012f0f7824 */ /* 0x000fe200000e0600 */
[----:B------:R-:W-:Y:S01]  /*32000*/  ISETP.GE.U32.AND P0, PT, R58, R44, PT ;  /* 0x0000002c3a00720c */ /* 0x000fe20003f06070 */
[----:B------:R-:W-:Y:S02]  /*32010*/  IMAD.IADD R44, R59, 0x1, R11 ;  /* 0x000000013b2c7824 */ /* 0x000fe400078e020b */
[----:B------:R-:W-:-:S02]  /*32020*/  IMAD.X R21, RZ, RZ, RZ, P1 ;  /* 0x000000ffff157224 */ /* 0x000fc400008e06ff */
[----:B------:R-:W-:Y:S01]  /*32030*/  IMAD R0, R36, R17, RZ ;  /* 0x0000001124007224 */ /* 0x000fe200078e02ff */
[----:B------:R-:W-:Y:S01]  /*32040*/  ISETP.GE.U32.AND.EX P0, PT, R44, R45, PT, P0 ;  /* 0x0000002d2c00720c */ /* 0x000fe20003f06100 */
[----:B------:R-:W-:Y:S02]  /*32050*/  IMAD.MOV.U32 R20, RZ, RZ, R7 ;  /* 0x000000ffff147224 */ /* 0x000fe400078e0007 */
[-C--:B------:R-:W-:Y:S01]  /*32060*/  IMAD R11, R19, R35.reuse, R0 ;  /* 0x00000023130b7224 */ /* 0x080fe200078e0200 */
[----:B------:R-:W-:Y:S01]  /*32070*/  SEL R45, RZ, 0x1, P0 ;  /* 0x00000001ff2d7807 */ /* 0x000fe20000000000 */
[----:B------:R-:W-:Y:S01]  /*32080*/  IMAD.WIDE.U32 R6, R17, R35, R14 ;  /* 0x0000002311067225 */ /* 0x000fe200078e000e */
[----:B------:R-:W-:-:S03]  /*32090*/  ISETP.GE.U32.AND P0, PT, R10, R4, PT ;  /* 0x000000040a00720c */ /* 0x000fc60003f06070 */
[----:B------:R-:W-:Y:S01]  /*320a0*/  IMAD.WIDE.U32.X R20, R19, R41, R20, P3 ;  /* 0x0000002913147225 */ /* 0x000fe200018e0414 */
[----:B------:R-:W-:Y:S02]  /*320b0*/  ISETP.GE.U32.AND P3, PT, R4, R64, PT ;  /* 0x000000400400720c */ /* 0x000fe40003f66070 */
[----:B------:R-:W-:Y:S01]  /*320c0*/  ISETP.GE.U32.AND.EX P0, PT, R47, R5, PT, P0 ;  /* 0x000000052f00720c */ /* 0x000fe20003f06100 */
[----:B------:R-:W-:Y:S01]  /*320d0*/  IMAD.MOV.U32 R12, RZ, RZ, R55 ;  /* 0x000000ffff0c7224 */ /* 0x000fe200078e0037 */
[----:B------:R-:W-:Y:S01]  /*320e0*/  ISETP.GE.U32.AND.EX P3, PT, R5, R3, PT, P3 ;  /* 0x000000030500720c */ /* 0x000fe20003f66130 */
[----:B------:R-:W-:Y:S01]  /*320f0*/  IMAD.X R55, RZ, RZ, RZ, P2 ;  /* 0x000000ffff377224 */ /* 0x000fe200010e06ff */
[----:B------:R-:W-:Y:S01]  /*32100*/  IADD3 R4, P1, P2, R6, R20, R45 ;  /* 0x0000001406047210 */ /* 0x000fe20007a3e02d */
[----:B------:R-:W-:Y:S01]  /*32110*/  IMAD.IADD R11, R7, 0x1, R11 ;  /* 0x00000001070b7824 */ /* 0x000fe200078e020b */
[----:B------:R-:W-:Y:S01]  /*32120*/  SEL R3, RZ, 0x1, P0 ;  /* 0x00000001ff037807 */ /* 0x000fe20000000000 */
[----:B------:R-:W-:Y:S01]  /*32130*/  IMAD.WIDE.U32.X R62, R40, R25, R62, P5 ;  /* 0x00000019283e7225 */ /* 0x000fe200028e043e */
[----:B------:R-:W-:-:S02]  /*32140*/  LOP3.LUT P0, RZ, R17, R23, R2, 0xfe, !PT ;  /* 0x0000001711ff7212 */ /* 0x000fc4000780fe02 */
[----:B------:R-:W-:Y:S01]  /*32150*/  IADD3.X R5, PT, PT, R11, R21, RZ, P1, P2 ;  /* 0x000000150b057210 */ /* 0x000fe20000fe44ff */
[----:B------:R-:W-:Y:S01]  /*32160*/  IMAD.WIDE.U32.X R12, R18, R38, R12, P4 ;  /* 0x00000026120c7225 */ /* 0x000fe200020e040c */
[----:B------:R-:W-:Y:S02]  /*32170*/  SEL R21, RZ, 0x1, P3 ;  /* 0x00000001ff157807 */ /* 0x000fe40001800000 */
[----:B------:R-:W-:Y:S01]  /*32180*/  ISETP.GE.U32.AND P1, PT, R14, R10, PT ;  /* 0x0000000a0e00720c */ /* 0x000fe20003f26070 */
[----:B------:R-:W-:Y:S01]  /*32190*/  IMAD.MOV.U32 R54, RZ, RZ, R9 ;  /* 0x000000ffff367224 */ /* 0x000fe200078e0009 */
[----:B------:R-:W-:Y:S01]  /*321a0*/  IADD3 R20, P4, PT, R21, R62, RZ ;  /* 0x0000003e15147210 */ /* 0x000fe20007f9e0ff */
[-C--:B------:R-:W-:Y:S01]  /*321b0*/  IMAD.WIDE.U32 R8, R2, R39.reuse, RZ ;  /* 0x0000002702087225 */ /* 0x080fe200078e00ff */
[----:B------:R-:W-:Y:S02]  /*321c0*/  ISETP.GE.U32.AND P2, PT, R6, R14, PT ;  /* 0x0000000e0600720c */ /* 0x000fe40003f46070 */
[----:B------:R-:W-:Y:S01]  /*321d0*/  ISETP.GE.U32.AND P3, PT, R4, R6, PT ;  /* 0x000000060400720c */ /* 0x000fe20003f66070 */
[----:B------:R-:W-:Y:S01]  /*321e0*/  IMAD.WIDE.U32 R6, R18, R39, RZ ;  /* 0x0000002712067225 */ /* 0x000fe200078e00ff */
[----:B------:R-:W-:-:S02]  /*321f0*/  ISETP.GE.U32.AND.EX P1, PT, R15, R47, PT, P1 ;  /* 0x0000002f0f00720c */ /* 0x000fc40003f26110 */
[----:B------:R-:W-:Y:S01]  /*32200*/  ISETP.GE.U32.AND.EX P2, PT, R11, R15, PT, P2 ;  /* 0x0000000f0b00720c */ /* 0x000fe20003f46120 */
[----:B------:R-:W-:Y:S01]  /*32210*/  IMAD.X R21, RZ, RZ, R63, P4 ;  /* 0x000000ffff157224 */ /* 0x000fe200020e063f */
[----:B------:R-:W-:Y:S01]  /*32220*/  ISETP.GE.U32.AND.EX P3, PT, R5, R11, PT, P3 ;  /* 0x0000000b0500720c */ /* 0x000fe20003f66130 */
[C---:B------:R-:W-:Y:S01]  /*32230*/  IMAD.WIDE.U32 R6, P5, R2.reuse, R40, R6 ;  /* 0x0000002802067225 */ /* 0x040fe200078a0006 */
[----:B------:R-:W-:Y:S02]  /*32240*/  SEL R15, RZ, 0x1, P1 ;  /* 0x00000001ff0f7807 */ /* 0x000fe40000800000 */
[----:B------:R-:W-:Y:S01]  /*32250*/  SEL R0, RZ, 0x1, P2 ;  /* 0x00000001ff007807 */ /* 0x000fe20001000000 */
[----:B------:R-:W-:Y:S01]  /*32260*/  IMAD.WIDE.U32 R10, R2, R39, R20 ;  /* 0x00000027020a7225 */ /* 0x000fe200078e0014 */
[----:B------:R-:W-:Y:S02]  /*32270*/  SEL R47, RZ, 0x1, P3 ;  /* 0x00000001ff2f7807 */ /* 0x000fe40001800000 */
[----:B------:R-:W-:Y:S01]  /*32280*/  IADD3 R15, P1, P2, R15, R12, R3 ;  /* 0x0000000c0f0f7210 */ /* 0x000fe20007a3e003 */
[----:B------:R-:W-:Y:S01]  /*32290*/  IMAD.WIDE.U32.X R54, R19, R36, R54, P6 ;  /* 0x0000002413367225 */ /* 0x000fe200030e0436 */
[----:B------:R-:W-:-:S02]  /*322a0*/  IADD3 RZ, P3, PT, R9, R6, RZ ;  /* 0x0000000609ff7210 */ /* 0x000fc40007f7e0ff */
[----:B------:R-:W-:Y:S01]  /*322b0*/  IADD3.X R6, PT, PT, RZ, R13, RZ, P1, P2 ;  /* 0x0000000dff067210 */ /* 0x000fe20000fe44ff */
[----:B------:R-:W-:Y:S01]  /*322c0*/  IMAD R2, R40, R2, RZ ;  /* 0x0000000228027224 */ /* 0x000fe200078e02ff */
[----:B------:R-:W-:Y:S01]  /*322d0*/  IADD3 R47, P4, P6, R47, R54, R0 ;  /* 0x000000362f2f7210 */ /* 0x000fe20007e9e000 */
[----:B------:R-:W-:Y:S01]  /*322e0*/  IMAD.WIDE.U32 R12, R19, R37, RZ ;  /* 0x00000025130c7225 */ /* 0x000fe200078e00ff */
[----:B------:R-:W-:Y:S02]  /*322f0*/  ISETP.GE.U32.AND P1, PT, R10, R20, PT ;  /* 0x000000140a00720c */ /* 0x000fe40003f26070 */
[----:B------:R-:W-:Y:S01]  /*32300*/  IADD3.X R0, PT, PT, RZ, R55, RZ, P4, P6 ;  /* 0x00000037ff007210 */ /* 0x000fe200027ec4ff */
[-C--:B------:R-:W-:Y:S01]  /*32310*/  IMAD R45, R18, R39.reuse, R2 ;  /* 0x00000027122d7224 */ /* 0x080fe200078e0202 */
[----:B------:R-:W-:Y:S01]  /*32320*/  IADD3 R14, P6, PT, R15, R10, RZ ;  /* 0x0000000a0f0e7210 */ /* 0x000fe20007fde0ff */
[----:B------:R-:W-:-:S04]  /*32330*/  IMAD.WIDE.U32 R2, R19, R39, RZ ;  /* 0x0000002713027225 */ /* 0x000fc800078e00ff */
[----:B------:R-:W-:-:S04]  /*32340*/  IMAD.WIDE.U32 R54, R17, R39, RZ ;  /* 0x0000002711367225 */ /* 0x000fc800078e00ff */
[----:B------:R-:W-:Y:S02]  /*32350*/  IMAD.IADD R45, R11, 0x1, R45 ;  /* 0x000000010b2d7824 */ /* 0x000fe400078e022d */
[----:B------:R-:W-:-:S03]  /*32360*/  IMAD.WIDE.U32 R2, P4, R17, R40, R2 ;  /* 0x0000002811027225 */ /* 0x000fc60007880002 */
[----:B------:R-:W-:Y:S01]  /*32370*/  ISETP.GE.U32.AND.EX P1, PT, R45, R21, PT, P1 ;  /* 0x000000152d00720c */ /* 0x000fe20003f26110 */
[----:B------:R-:W-:-:S04]  /*32380*/  IMAD.WIDE.U32 R12, P2, R17, R38, R12 ;  /* 0x00000026110c7225 */ /* 0x000fc8000784000c */
[----:B------:R-:W-:Y:S01]  /*32390*/  IMAD.X R15, R45, 0x1, R6, P6 ;  /* 0x000000012d0f7824 */ /* 0x000fe200030e0606 */
[----:B------:R-:W-:Y:S01]  /*323a0*/  IADD3 RZ, P6, PT, R55, R2, RZ ;  /* 0x0000000237ff7210 */ /* 0x000fe20007fde0ff */
[----:B------:R-:W-:Y:S01]  /*323b0*/  IMAD.X R55, RZ, RZ, RZ, P2 ;  /* 0x000000ffff377224 */ /* 0x000fe200010e06ff */
[----:B------:R-:W-:Y:S01]  /*323c0*/  ISETP.GE.U32.AND P2, PT, R14, R10, PT ;  /* 0x0000000a0e00720c */ /* 0x000fe20003f46070 */
[----:B------:R-:W-:Y:S02]  /*323d0*/  IMAD R2, R38, R17, RZ ;  /* 0x0000001126027224 */ /* 0x000fe400078e02ff */
[----:B------:R-:W-:Y:S01]  /*323e0*/  IMAD.WIDE.U32 R10, R17, R37, R14 ;  /* 0x00000025110a7225 */ /* 0x000fe200078e000e */
[----:B------:R-:W-:-:S03]  /*323f0*/  ISETP.GE.U32.AND.EX P2, PT, R15, R45, PT, P2 ;  /* 0x0000002d0f00720c */ /* 0x000fc60003f46120 */
[-C--:B------:R-:W-:Y:S01]  /*32400*/  IMAD.WIDE.U32 R62, R17, R37.reuse, RZ ;  /* 0x00000025113e7225 */ /* 0x080fe200078e00ff */
[----:B------:R-:W-:Y:S02]  /*32410*/  SEL R65, RZ, 0x1, P2 ;  /* 0x00000001ff417807 */ /* 0x000fe40001000000 */
[----:B------:R-:W-:Y:S01]  /*32420*/  IADD3 R6, P2, PT, R47, R10, RZ ;  /* 0x0000000a2f067210 */ /* 0x000fe20007f5e0ff */
[----:B------:R-:W-:Y:S01]  /*32430*/  IMAD R45, R19, R37, R2 ;  /* 0x00000025132d7224 */ /* 0x000fe200078e0202 */
[----:B------:R-:W-:Y:S01]  /*32440*/  SEL R2, RZ, 0x1, P1 ;  /* 0x00000001ff027807 */ /* 0x000fe20000800000 */
[----:B------:R-:W-:Y:S01]  /*32450*/  IMAD.X R9, RZ, RZ, RZ, P5 ;  /* 0x000000ffff097224 */ /* 0x000fe200028e06ff */
[----:B------:R-:W-:Y:S01]  /*32460*/  IADD3 RZ, P5, PT, R63, R12, RZ ;  /* 0x0000000c3fff7210 */ /* 0x000fe20007fbe0ff */
[----:B------:R-:W-:Y:S01]  /*32470*/  IMAD.MOV.U32 R54, RZ, RZ, R13 ;  /* 0x000000ffff367224 */ /* 0x000fe200078e000d */
[----:B------:R-:W-:Y:S01]  /*32480*/  ISETP.GE.U32.AND P1, PT, R10, R14, PT ;  /* 0x0000000e0a00720c */ /* 0x000fe20003f26070 */
[----:B------:R-:W-:-:S02]  /*32490*/  IMAD.IADD R45, R11, 0x1, R45 ;  /* 0x000000010b2d7824 */ /* 0x000fc400078e022d */
[----:B------:R-:W-:-:S03]  /*324a0*/  IMAD.WIDE.U32 R12, R22, R42, RZ ;  /* 0x0000002a160c7225 */ /* 0x000fc600078e00ff */
[C---:B------:R-:W-:Y:S01]  /*324b0*/  ISETP.GE.U32.AND.EX P1, PT, R45.reuse, R15, PT, P1 ;  /* 0x0000000f2d00720c */ /* 0x040fe20003f26110 */
[----:B------:R-:W-:Y:S02]  /*324c0*/  IMAD.MOV.U32 R8, RZ, RZ, R7 ;  /* 0x000000ffff087224 */ /* 0x000fe400078e0007 */
[----:B------:R-:W-:Y:S01]  /*324d0*/  IMAD.X R7, R45, 0x1, R0, P2 ;  /* 0x000000012d077824 */ /* 0x000fe200010e0600 */
[----:B------:R-:W-:Y:S01]  /*324e0*/  ISETP.GE.U32.AND P2, PT, R6, R10, PT ;  /* 0x0000000a0600720c */ /* 0x000fe20003f46070 */
[----:B------:R-:W-:Y:S01]  /*324f0*/  IMAD.WIDE.U32.X R8, R18, R40, R8, P3 ;  /* 0x0000002812087225 */ /* 0x000fe200018e0408 */
[----:B------:R-:W-:Y:S02]  /*32500*/  SEL R0, RZ, 0x1, P1 ;  /* 0x00000001ff007807 */ /* 0x000fe40000800000 */
[----:B------:R-:W-:Y:S01]  /*32510*/  ISETP.GE.U32.AND.EX P2, PT, R7, R45, PT, P2 ;  /* 0x0000002d0700720c */ /* 0x000fe20003f46120 */
[----:B------:R-:W-:Y:S01]  /*32520*/  IMAD.WIDE.U32 R20, R16, R42, RZ ;  /* 0x0000002a10147225 */ /* 0x000fe200078e00ff */
[----:B------:R-:W-:-:S03]  /*32530*/  LOP3.LUT R18, R25, R18, RZ, 0xfc, !PT ;  /* 0x0000001219127212 */ /* 0x000fc600078efcff */
[----:B------:R-:W-:-:S04]  /*32540*/  IMAD.WIDE.U32 R12, P3, R16, R41, R12 ;  /* 0x00000029100c7225 */ /* 0x000fc8000786000c */
[----:B------:R-:W-:Y:S02]  /*32550*/  IMAD R47, R41, R16, RZ ;  /* 0x00000010292f7224 */ /* 0x000fe400078e02ff */
[----:B------:R-:W-:Y:S01]  /*32560*/  IMAD.WIDE.U32.X R10, R19, R38, R54, P5 ;  /* 0x00000026130a7225 */ /* 0x000fe200028e0436 */
[----:B------:R-:W-:Y:S02]  /*32570*/  IADD3 RZ, P5, PT, R21, R12, RZ ;  /* 0x0000000c15ff7210 */ /* 0x000fe40007fbe0ff */
[----:B------:R-:W-:Y:S01]  /*32580*/  SEL R21, RZ, 0x1, P2 ;  /* 0x00000001ff157807 */ /* 0x000fe20001000000 */
[-C--:B------:R-:W-:Y:S02]  /*32590*/  IMAD R47, R22, R42.reuse, R47 ;  /* 0x0000002a162f7224 */ /* 0x080fe400078e022f */
[----:B------:R-:W-:-:S04]  /*325a0*/  IMAD.WIDE.U32 R62, R16, R42, R4 ;  /* 0x0000002a103e7225 */ /* 0x000fc800078e0004 */
[----:B------:R-:W-:Y:S01]  /*325b0*/  IMAD.X R15, RZ, RZ, RZ, P3 ;  /* 0x000000ffff0f7224 */ /* 0x000fe200018e06ff */
[----:B------:R-:W-:Y:S01]  /*325c0*/  IADD3 R8, P1, P3, R65, R8, R2 ;  /* 0x0000000841087210 */ /* 0x000fe20007b3e002 */
[----:B------:R-:W-:Y:S01]  /*325d0*/  IMAD.IADD R2, R63, 0x1, R47 ;  /* 0x000000013f027824 */ /* 0x000fe200078e022f */
[----:B------:R-:W-:Y:S01]  /*325e0*/  ISETP.GE.U32.AND P2, PT, R62, R4, PT ;  /* 0x000000043e00720c */ /* 0x000fe20003f46070 */
[----:B------:R-:W-:Y:S01]  /*325f0*/  IMAD.MOV.U32 R14, RZ, RZ, R13 ;  /* 0x000000ffff0e7224 */ /* 0x000fe200078e000d */
[----:B------:R-:W-:Y:S01]  /*32600*/  IADD3.X R9, PT, PT, RZ, R9, RZ, P1, P3 ;  /* 0x00000009ff097210 */ /* 0x000fe20000fe64ff */
[----:B------:R-:W-:Y:S01]  /*32610*/  IMAD.WIDE.U32 R12, R22, R35, RZ ;  /* 0x00000023160c7225 */ /* 0x000fe200078e00ff */
[----:B------:R-:W-:Y:S02]  /*32620*/  IADD3 R21, P1, P3, R21, R10, R0 ;  /* 0x0000000a15157210 */ /* 0x000fe40007b3e000 */
[----:B------:R-:W-:Y:S01]  /*32630*/  ISETP.GE.U32.AND.EX P2, PT, R2, R5, PT, P2 ;  /* 0x000000050200720c */ /* 0x000fe20003f46120 */
[----:B------:R-:W-:Y:S01]  /*32640*/  IMAD R0, R36, R16, RZ ;  /* 0x0000001024007224 */ /* 0x000fe200078e02ff */
[----:B------:R-:W-:Y:S01]  /*32650*/  IADD3.X R20, PT, PT, RZ, R11, RZ, P1, P3 ;  /* 0x0000000bff147210 */ /* 0x000fe20000fe64ff */
[----:B------:R-:W-:Y:S01]  /*32660*/  IMAD.WIDE.U32 R10, P3, R16, R36, R12 ;  /* 0x00000024100a7225 */ /* 0x000fe2000786000c */
[----:B------:R-:W-:-:S03]  /*32670*/  ISETP.EQ.U32.AND P1, PT, R35, RZ, PT ;  /* 0x000000ff2300720c */ /* 0x000fc60003f22070 */
[----:B------:R-:W-:-:S04]  /*32680*/  IMAD.WIDE.U32 R4, R16, R35, RZ ;  /* 0x0000002310047225 */ /* 0x000fc800078e00ff */
[-C--:B------:R-:W-:Y:S02]  /*32690*/  IMAD R45, R22, R35.reuse, R0 ;  /* 0x00000023162d7224 */ /* 0x080fe400078e0200 */
[----:B------:R-:W-:Y:S01]  /*326a0*/  IMAD.WIDE.U32 R12, R16, R35, R6 ;  /* 0x00000023100c7225 */ /* 0x000fe200078e0006 */
[----:B------:R-:W-:-:S03]  /*326b0*/  SEL R35, RZ, 0x1, P2 ;  /* 0x00000001ff237807 */ /* 0x000fc60001000000 */
[----:B------:R-:W-:Y:S01]  /*326c0*/  IMAD.WIDE.U32.X R14, R22, R41, R14, P5 ;  /* 0x00000029160e7225 */ /* 0x000fe200028e040e */
[----:B------:R-:W-:-:S03]  /*326d0*/  IADD3 RZ, P5, PT, R5, R10, RZ ;  /* 0x0000000a05ff7210 */ /* 0x000fc60007fbe0ff */
[----:B------:R-:W-:Y:S01]  /*326e0*/  IMAD.X R55, RZ, RZ, RZ, P3 ;  /* 0x000000ffff377224 */ /* 0x000fe200018e06ff */
[----:B------:R-:W-:Y:S01]  /*326f0*/  IADD3 R35, P2, P3, R12, R14, R35 ;  /* 0x0000000e0c237210 */ /* 0x000fe20007b5e023 */
[----:B------:R-:W-:Y:S02]  /*32700*/  IMAD.IADD R13, R13, 0x1, R45 ;  /* 0x000000010d0d7824 */ /* 0x000fe400078e022d */
[----:B------:R-:W-:Y:S02]  /*32710*/  IMAD R0, R40, R17, RZ ;  /* 0x0000001128007224 */ /* 0x000fe400078e02ff */
[----:B------:R-:W-:Y:S01]  /*32720*/  IMAD.WIDE.U32 R4, R17, R39, R8 ;  /* 0x0000002711047225 */ /* 0x000fe200078e0008 */
[----:B------:R-:W-:Y:S02]  /*32730*/  IADD3.X R47, PT, PT, R13, R15, RZ, P2, P3 ;  /* 0x0000000f0d2f7210 */ /* 0x000fe400017e64ff */
[----:B------:R-:W-:Y:S01]  /*32740*/  ISETP.GE.U32.AND P2, PT, R12, R6, PT ;  /* 0x000000060c00720c */ /* 0x000fe20003f46070 */
[----:B------:R-:W-:Y:S01]  /*32750*/  IMAD.MOV.U32 R54, RZ, RZ, R11 ;  /* 0x000000ffff367224 */ /* 0x000fe200078e000b */
[----:B------:R-:W-:Y:S01]  /*32760*/  ISETP.GE.U32.AND P3, PT, R35, R12, PT ;  /* 0x0000000c2300720c */ /* 0x000fe20003f66070 */
[----:B------:R-:W-:Y:S01]  /*32770*/  IMAD R17, R19, R39, R0 ;  /* 0x0000002713117224 */ /* 0x000fe200078e0200 */
[----:B------:R-:W-:Y:S01]  /*32780*/  ISETP.GE.U32.AND.EX P2, PT, R13, R7, PT, P2 ;  /* 0x000000070d00720c */ /* 0x000fe20003f46120 */
[----:B------:R-:W-:Y:S01]  /*32790*/  IMAD.WIDE.U32.X R54, R22, R36, R54, P5 ;  /* 0x0000002416367225 */ /* 0x000fe200028e0436 */
[----:B------:R-:W-:-:S02]  /*327a0*/  ISETP.GE.U32.AND.EX P3, PT, R47, R13, PT, P3 ;  /* 0x0000000d2f00720c */ /* 0x000fc40003f66130 */
[----:B------:R-:W-:Y:S01]  /*327b0*/  IADD3 R6, P5, PT, R21, R4, RZ ;  /* 0x0000000415067210 */ /* 0x000fe20007fbe0ff */
[----:B------:R-:W-:Y:S01]  /*327c0*/  IMAD.IADD R17, R5, 0x1, R17 ;  /* 0x0000000105117824 */ /* 0x000fe200078e0211 */
[----:B------:R-:W-:Y:S01]  /*327d0*/  SEL R0, RZ, 0x1, P2 ;  /* 0x00000001ff007807 */ /* 0x000fe20001000000 */
[-C--:B------:R-:W-:Y:S01]  /*327e0*/  IMAD.WIDE.U32 R10, R22, R37.reuse, RZ ;  /* 0x00000025160a7225 */ /* 0x080fe200078e00ff */
[----:B------:R-:W-:Y:S02]  /*327f0*/  SEL R5, RZ, 0x1, P3 ;  /* 0x00000001ff057807 */ /* 0x000fe40001800000 */
[----:B------:R-:W-:Y:S01]  /*32800*/  ISETP.GE.U32.AND P2, PT, R4, R8, PT ;  /* 0x000000080400720c */ /* 0x000fe20003f46070 */
[----:B------:R-:W-:Y:S01]  /*32810*/  IMAD.X R7, R17, 0x1, R20, P5 ;  /* 0x0000000111077824 */ /* 0x000fe200028e0614 */
[----:B------:R-:W-:Y:S01]  /*32820*/  IADD3 R5, P3, P5, R5, R54, R0 ;  /* 0x0000003605057210 */ /* 0x000fe20007d7e000 */
[----:B------:R-:W-:Y:S02]  /*32830*/  IMAD R0, R38, R16, RZ ;  /* 0x0000001026007224 */ /* 0x000fe400078e02ff */
[----:B------:R-:W-:Y:S01]  /*32840*/  IMAD.WIDE.U32 R12, R16, R37, R6 ;  /* 0x00000025100c7225 */ /* 0x000fe200078e0006 */
[----:B------:R-:W-:-:S02]  /*32850*/  IADD3.X R45, PT, PT, RZ, R55, RZ, P3, P5 ;  /* 0x00000037ff2d7210 */ /* 0x000fc40001fea4ff */
[----:B------:R-:W-:Y:S01]  /*32860*/  ISETP.GE.U32.AND.EX P5, PT, R17, R9, PT, P2 ;  /* 0x000000091100720c */ /* 0x000fe20003fa6120 */
[----:B------:R-:W-:Y:S01]  /*32870*/  IMAD R65, R22, R37, R0 ;  /* 0x0000002516417224 */ /* 0x000fe200078e0200 */
[----:B------:R-:W-:Y:S01]  /*32880*/  IADD3 R54, P2, PT, R5, R12, RZ ;  /* 0x0000000c05367210 */ /* 0x000fe20007f5e0ff */
[----:B------:R-:W-:Y:S01]  /*32890*/  IMAD.X R15, RZ, RZ, RZ, P4 ;  /* 0x000000ffff0f7224 */ /* 0x000fe200020e06ff */
[----:B------:R-:W-:Y:S01]  /*328a0*/  SEL R8, RZ, 0x1, P5 ;  /* 0x00000001ff087807 */ /* 0x000fe20002800000 */
[----:B------:R-:W-:Y:S01]  /*328b0*/  IMAD.WIDE.U32 R10, P4, R16, R38, R10 ;  /* 0x00000026100a7225 */ /* 0x000fe2000788000a */
[----:B------:R-:W-:-:S03]  /*328c0*/  ISETP.GE.U32.AND P5, PT, R6, R4, PT ;  /* 0x000000040600720c */ /* 0x000fc60003fa6070 */
[----:B------:R-:W-:Y:S01]  /*328d0*/  IMAD.IADD R0, R13, 0x1, R65 ;  /* 0x000000010d007824 */ /* 0x000fe200078e0241 */
[----:B------:R-:W-:Y:S01]  /*328e0*/  ISETP.GE.U32.AND.EX P5, PT, R7, R17, PT, P5 ;  /* 0x000000110700720c */ /* 0x000fe20003fa6150 */
[----:B------:R-:W-:-:S03]  /*328f0*/  IMAD.WIDE.U32 R20, R16, R37, RZ ;  /* 0x0000002510147225 */ /* 0x000fc600078e00ff */
[----:B------:R-:W-:Y:S01]  /*32900*/  SEL R9, RZ, 0x1, P5 ;  /* 0x00000001ff097807 */ /* 0x000fe20002800000 */
[----:B------:R-:W-:Y:S01]  /*32910*/  IMAD.X R5, RZ, RZ, RZ, P4 ;  /* 0x000000ffff057224 */ /* 0x000fe200020e06ff */
[----:B------:R-:W-:Y:S01]  /*32920*/  ISETP.GE.U32.AND P4, PT, R54, R12, PT ;  /* 0x0000000c3600720c */ /* 0x000fe20003f86070 */
[----:B------:R-:W-:Y:S01]  /*32930*/  IMAD.X R45, R0, 0x1, R45, P2 ;  /* 0x00000001002d7824 */ /* 0x000fe200010e062d */
[----:B------:R-:W-:Y:S01]  /*32940*/  IADD3 RZ, P3, PT, R21, R10, RZ ;  /* 0x0000000a15ff7210 */ /* 0x000fe20007f7e0ff */
[----:B------:R-:W-:Y:S01]  /*32950*/  IMAD.MOV.U32 R14, RZ, RZ, R3 ;  /* 0x000000ffff0e7224 */ /* 0x000fe200078e0003 */
[----:B------:R-:W-:Y:S01]  /*32960*/  ISETP.GE.U32.AND P2, PT, R12, R6, PT ;  /* 0x000000060c00720c */ /* 0x000fe20003f46070 */
[----:B------:R-:W-:Y:S01]  /*32970*/  IMAD.MOV.U32 R4, RZ, RZ, R11 ;  /* 0x000000ffff047224 */ /* 0x000fe200078e000b */
[----:B------:R-:W-:Y:S01]  /*32980*/  ISETP.GE.U32.AND.EX P4, PT, R45, R0, PT, P4 ;  /* 0x000000002d00720c */ /* 0x000fe20003f86140 */
[----:B------:R-:W-:Y:S01]  /*32990*/  IMAD.WIDE.U32.X R14, R19, R40, R14, P6 ;  /* 0x00000028130e7225 */ /* 0x000fe200030e040e */
[----:B------:R-:W-:-:S02]  /*329a0*/  ISETP.GE.U32.AND.EX P2, PT, R0, R7, PT, P2 ;  /* 0x000000070000720c */ /* 0x000fc40003f46120 */
[----:B------:R-:W-:Y:S01]  /*329b0*/  SEL R3, RZ, 0x1, P4 ;  /* 0x00000001ff037807 */ /* 0x000fe20002000000 */
[C---:B------:R-:W-:Y:S01]  /*329c0*/  IMAD.WIDE.U32.X R6, R22.reuse, R38, R4, P3 ;  /* 0x0000002616067225 */ /* 0x040fe200018e0404 */
[----:B------:R-:W-:Y:S02]  /*329d0*/  IADD3 R4, P5, P4, R9, R14, R8 ;  /* 0x0000000e09047210 */ /* 0x000fe40007cbe008 */
[----:B------:R-:W-:Y:S01]  /*329e0*/  SEL R0, RZ, 0x1, P2 ;  /* 0x00000001ff007807 */ /* 0x000fe20001000000 */
[----:B------:R-:W-:Y:S01]  /*329f0*/  IMAD.WIDE.U32 R8, R22, R39, RZ ;  /* 0x0000002716087225 */ /* 0x000fe200078e00ff */
[----:B------:R-:W-:Y:S02]  /*32a00*/  IADD3.X R5, PT, PT, RZ, R15, RZ, P5, P4 ;  /* 0x0000000fff057210 */ /* 0x000fe40002fe84ff */
[----:B------:R-:W-:Y:S02]  /*32a10*/  LOP3.LUT P3, RZ, R18, R19, RZ, 0xfc, P0 ;  /* 0x0000001312ff7212 */ /* 0x000fe4000006fcff */
[----:B------:R-:W-:-:S02]  /*32a20*/  ISETP.EQ.U32.AND P4, PT, R16, RZ, PT ;  /* 0x000000ff1000720c */ /* 0x000fc40003f82070 */
[----:B------:R-:W-:Y:S01]  /*32a30*/  IADD3 R3, P0, P6, R3, R6, R0 ;  /* 0x0000000603037210 */ /* 0x000fe20007e1e000 */
[----:B------:R-:W-:Y:S01]  /*32a40*/  IMAD R0, R40, R16, RZ ;  /* 0x0000001028007224 */ /* 0x000fe200078e02ff */
[----:B------:R-:W-:Y:S02]  /*32a50*/  ISETP.EQ.U32.AND P5, PT, R42, RZ, PT ;  /* 0x000000ff2a00720c */ /* 0x000fe40003fa2070 */
[C---:B------:R-:W-:Y:S01]  /*32a60*/  ISETP.EQ.AND.EX P4, PT, R22.reuse, -0x80000000, !P3, P4 ;  /* 0x800000001600780c */ /* 0x040fe20005f82340 */
[----:B------:R-:W-:Y:S01]  /*32a70*/  IMAD R13, R22, R39, R0 ;  /* 0x00000027160d7224 */ /* 0x000fe200078e0200 */
[----:B------:R-:W-:Y:S02]  /*32a80*/  ISETP.EQ.U32.AND P2, PT, R37, RZ, PT ;  /* 0x000000ff2500720c */ /* 0x000fe40003f42070 */
[----:B------:R-:W-:Y:S01]  /*32a90*/  IADD3.X R37, PT, PT, RZ, R7, RZ, P0, P6 ;  /* 0x00000007ff257210 */ /* 0x000fe200007ec4ff */
[----:B------:R-:W-:Y:S01]  /*32aa0*/  IMAD.WIDE.U32 R6, R16, R39, R4 ;  /* 0x0000002710067225 */ /* 0x000fe200078e0004 */
[----:B------:R-:W-:-:S02]  /*32ab0*/  ISETP.EQ.AND.EX P5, PT, R41, RZ, P4, P5 ;  /* 0x000000ff2900720c */ /* 0x000fc400027a2350 */
[----:B------:R-:W-:Y:S01]  /*32ac0*/  ISETP.EQ.U32.AND P0, PT, R39, RZ, PT ;  /* 0x000000ff2700720c */ /* 0x000fe20003f02070 */
[----:B------:R-:W-:Y:S01]  /*32ad0*/  IMAD.IADD R0, R7, 0x1, R13 ;  /* 0x0000000107007824 */ /* 0x000fe200078e020d */
[----:B------:R-:W-:Y:S01]  /*32ae0*/  ISETP.EQ.AND.EX P1, PT, R36, RZ, P5, P1 ;  /* 0x000000ff2400720c */ /* 0x000fe20002f22310 */
[----:B------:R-:W-:Y:S01]  /*32af0*/  IMAD.WIDE.U32 R8, P6, R16, R40, R8 ;  /* 0x0000002810087225 */ /* 0x000fe200078c0008 */
[----:B------:R-:W-:Y:S02]  /*32b00*/  IADD3 R56, P3, PT, R3, R6, RZ ;  /* 0x0000000603387210 */ /* 0x000fe40007f7e0ff */
[----:B------:R-:W-:Y:S01]  /*32b10*/  ISETP.EQ.AND.EX P1, PT, R38, RZ, P1, P2 ;  /* 0x000000ff2600720c */ /* 0x000fe20000f22320 */
[----:B------:R-:W-:Y:S01]  /*32b20*/  IMAD.WIDE.U32 R16, R16, R39, RZ ;  /* 0x0000002710107225 */ /* 0x000fe200078e00ff */
[----:B------:R-:W-:Y:S02]  /*32b30*/  ISETP.GE.U32.AND P4, PT, R6, R4, PT ;  /* 0x000000040600720c */ /* 0x000fe40003f86070 */
[----:B------:R-:W-:Y:S01]  /*32b40*/  ISETP.EQ.AND.EX P5, PT, R40, -0x80000000, P1, P0 ;  /* 0x800000002800780c */ /* 0x000fe20000fa2300 */
[----:B------:R-:W-:Y:S01]  /*32b50*/  IMAD.X R37, R0, 0x1, R37, P3 ;  /* 0x0000000100257824 */ /* 0x000fe200018e0625 */
[----:B------:R-:W-:Y:S01]  /*32b60*/  ISETP.GE.U32.AND P3, PT, R56, R6, PT ;  /* 0x000000063800720c */ /* 0x000fe20003f66070 */
[----:B------:R-:W-:Y:S01]  /*32b70*/  IMAD.X R11, RZ, RZ, RZ, P6 ;  /* 0x000000ffff0b7224 */ /* 0x000fe200030e06ff */
[----:B------:R-:W-:Y:S01]  /*32b80*/  IADD3 RZ, P6, PT, R17, R8, RZ ;  /* 0x0000000811ff7210 */ /* 0x000fe20007fde0ff */
[----:B------:R-:W-:Y:S01]  /*32b90*/  IMAD.MOV.U32 R10, RZ, RZ, R9 ;  /* 0x000000ffff0a7224 */ /* 0x000fe200078e0009 */
[----:B------:R-:W-:Y:S01]  /*32ba0*/  ISETP.GE.U32.AND.EX P4, PT, R0, R5, PT, P4 ;  /* 0x000000050000720c */ /* 0x000fe20003f86140 */
[----:B------:R-:W-:Y:S01]  /*32bb0*/  IMAD R41, R41, R23, RZ ;  /* 0x0000001729297224 */ /* 0x000fe200078e02ff */
[----:B------:R-:W-:Y:S01]  /*32bc0*/  ISETP.GE.U32.AND.EX P3, PT, R37, R0, PT, P3 ;  /* 0x000000002500720c */ /* 0x000fe20003f66130 */
[----:B------:R-:W-:Y:S01]  /*32bd0*/  IMAD.WIDE.U32.X R10, R22, R40, R10, P6 ;  /* 0x00000028160a7225 */ /* 0x000fe200030e040a */
[----:B------:R-:W-:-:S02]  /*32be0*/  SEL R22, RZ, 0x1, P4 ;  /* 0x00000001ff167807 */ /* 0x000fc40002000000 */
[----:B------:R-:W-:Y:S01]  /*32bf0*/  SEL R3, RZ, 0x1, P3 ;  /* 0x00000001ff037807 */ /* 0x000fe20001800000 */
[C---:B------:R-:W-:Y:S01]  /*32c00*/  IMAD R19, R42.reuse, R25, R41 ;  /* 0x000000192a137224 */ /* 0x040fe200078e0229 */
[----:B------:R-:W-:Y:S01]  /*32c10*/  P2R R16, PR, RZ, 0x20 ;  /* 0x00000020ff107803 */ /* 0x000fe20000000000 */
[----:B------:R-:W-:Y:S01]  /*32c20*/  IMAD.WIDE.U32 R38, R42, R23, RZ ;  /* 0x000000172a267225 */ /* 0x000fe200078e00ff */
[----:B------:R-:W-:-:S03]  /*32c30*/  IADD3 R22, P0, P1, R3, R10, R22 ;  /* 0x0000000a03167210 */ /* 0x000fc6000791e016 */
[----:B0-----:R-:W-:Y:S01]  /*32c40*/  VIADD R23, R34, -UR4 ;  /* 0x8000000422177c36 */ /* 0x001fe20008000000 */
[----:B------:R-:W-:Y:S01]  /*32c50*/  IADD3.X R40, PT, PT, RZ, R11, RZ, P0, P1 ;  /* 0x0000000bff287210 */ /* 0x000fe200007e24ff */
[----:B------:R-:W-:Y:S01]  /*32c60*/  IMAD.IADD R19, R39, 0x1, R19 ;  /* 0x0000000127137824 */ /* 0x000fe200078e0213 */
        /* <DEDUP_REMOVED lines=9> */
.L_x_402:
[----:B------:R-:W-:Y:S01]  /*32d00*/  IMAD.MOV.U32 R12, RZ, RZ, R38 ;  /* 0x000000ffff0c7224 */ /* 0x000fe200078e0026 */
        /* <DEDUP_REMOVED lines=16> */
[----:B------:R-:W-:Y:S02]  /*32e10*/  IMAD.MOV.U32 R13, RZ, RZ, R47 ;  /* 0x000000ffff0d7224 */ /* 0x000fe400078e002f */
[----:B------:R-:W-:Y:S02]  /*32e20*/  IMAD.MOV.U32 R14, RZ, RZ, R54 ;  /* 0x000000ffff0e7224 */ /* 0x000fe400078e0036 */
[----:B------:R-:W-:Y:S02]  /*32e30*/  IMAD.MOV.U32 R15, RZ, RZ, R45 ;  /* 0x000000ffff0f7224 */ /* 0x000fe400078e002d */
[----:B----4-:R-:W-:Y:S02]  /*32e40*/  IMAD.MOV.U32 R8, RZ, RZ, R56 ;  /* 0x000000ffff087224 */ /* 0x010fe400078e0038 */
[----:B------:R-:W-:Y:S01]  /*32e50*/  IMAD.MOV.U32 R9, RZ, RZ, R37 ;  /* 0x000000ffff097224 */ /* 0x000fe200078e0025 */
[----:B------:R0:W-:Y:S01]  /*32e60*/  STL.128 [R23+0x20], R12 ;  /* 0x0000200c17007387 */ /* 0x0001e20000100c00 */
[----:B------:R-:W-:-:S02]  /*32e70*/  IMAD.MOV.U32 R10, RZ, RZ, R22 ;  /* 0x000000ffff0a7224 */ /* 0x000fc400078e0016 */
[----:B------:R-:W-:-:S05]  /*32e80*/  IMAD.MOV.U32 R11, RZ, RZ, R40 ;  /* 0x000000ffff0b7224 */ /* 0x000fca00078e0028 */
[----:B------:R0:W-:Y:S02]  /*32e90*/  STL.128 [R23+0x30], R8 ;  /* 0x0000300817007387 */ /* 0x0001e40000100c00 */
[----:B------:R-:W-:-:S07]  /*32ea0*/  LEPC R20, `(.L_x_401) ;  /* 0x000000001014794e */ /* 0x000fce0000000000 */
[----:B01----:R-:W-:Y:S05]  /*32eb0*/  CALL.ABS.NOINC R64 ;  /* 0x0000000040007343 */ /* 0x003fea0003c00000 */
.L_x_401:
[----:B------:R-:W-:Y:S05]  /*32ec0*/  BSYNC.RECONVERGENT B6 ;  /* 0x0000000000067941 */ /* 0x000fea0003800200 */
.L_x_400:
        /* <DEDUP_REMOVED lines=25> */
[----:B------:R-:W-:-:S03]  /*33060*/  IMAD.WIDE.U32.X R10, RZ, R45, R10, P2 ;  /* 0x0000002dff0a7225 */ /* 0x000fc600010e040a */
[----:B------:R-:W-:Y:S01]  /*33070*/  SEL R3, RZ, 0x1, P0 ;  /* 0x00000001ff037807 */ /* 0x000fe20000000000 */
[----:B------:R-:W-:-:S03]  /*33080*/  IMAD.WIDE.U32 R6, P1, RZ, R56, R6 ;  /* 0x00000038ff067225 */ /* 0x000fc60007820006 */
[----:B------:R-:W-:Y:S01]  /*33090*/  IADD3 R70, P0, P2, R8, R10, R3 ;  /* 0x0000000a08467210 */ /* 0x000fe20007a1e003 */
[----:B------:R-:W-:Y:S01]  /*330a0*/  IMAD.X R13, RZ, RZ, RZ, P1 ;  /* 0x000000ffff0d7224 */ /* 0x000fe200008e06ff */
[----:B------:R-:W-:Y:S01]  /*330b0*/  IADD3 R10, P4, PT, R9, R6, RZ ;  /* 0x00000006090a7210 */ /* 0x000fe20007f9e0ff */
[----:B------:R-:W-:Y:S01]  /*330c0*/  IMAD.MOV.U32 R12, RZ, RZ, R7 ;  /* 0x000000ffff0c7224 */ /* 0x000fe200078e0007 */
[----:B------:R-:W-:Y:S01]  /*330d0*/  ISETP.GE.U32.AND P1, PT, R70, R8, PT ;  /* 0x000000084600720c */ /* 0x000fe20003f26070 */
[----:B------:R-:W-:Y:S01]  /*330e0*/  IMAD.WIDE.U32 R6, R40, 0x3d1, RZ ;  /* 0x000003d128067825 */ /* 0x000fe200078e00ff */
[----:B------:R-:W-:Y:S02]  /*330f0*/  IADD3.X R71, PT, PT, R10, R11, RZ, P0, P2 ;  /* 0x0000000b0a477210 */ /* 0x000fe400007e44ff */
[----:B------:R-:W-:Y:S01]  /*33100*/  ISETP.EQ.U32.AND P0, PT, R22, RZ, PT ;  /* 0x000000ff1600720c */ /* 0x000fe20003f02070 */
[----:B------:R-:W-:Y:S01]  /*33110*/  IMAD.WIDE.U32.X R12, RZ, R37, R12, P4 ;  /* 0x00000025ff0c7225 */ /* 0x000fe200020e040c */
[----:B------:R-:W-:-:S02]  /*33120*/  ISETP.EQ.U32.AND P2, PT, R60, RZ, PT ;  /* 0x000000ff3c00720c */ /* 0x000fc40003f42070 */
[----:B------:R-:W-:Y:S01]  /*33130*/  ISETP.EQ.AND.EX P3, PT, R40, 0x40000000, !P3, P0 ;  /* 0x400000002800780c */ /* 0x000fe20005f62300 */
[----:B------:R-:W-:Y:S01]  /*33140*/  IMAD.WIDE.U32 R6, P0, RZ, R22, R6 ;  /* 0x00000016ff067225 */ /* 0x000fe20007800006 */
[----:B------:R-:W-:Y:S02]  /*33150*/  ISETP.GE.U32.AND.EX P1, PT, R71, R10, PT, P1 ;  /* 0x0000000a4700720c */ /* 0x000fe40003f26110 */
[----:B------:R-:W-:Y:S01]  /*33160*/  ISETP.EQ.AND.EX P2, PT, R43, RZ, P3, P2 ;  /* 0x000000ff2b00720c */ /* 0x000fe20001f42320 */
[----:B------:R-:W-:Y:S01]  /*33170*/  IMAD.WIDE.U32 R10, R22, 0x3d1, RZ ;  /* 0x000003d1160a7825 */ /* 0x000fe200078e00ff */
[----:B------:R-:W-:Y:S02]  /*33180*/  SEL R3, RZ, 0x1, P1 ;  /* 0x00000001ff037807 */ /* 0x000fe40000800000 */
[----:B------:R-:W-:Y:S01]  /*33190*/  ISETP.EQ.U32.AND P1, PT, R62, RZ, PT ;  /* 0x000000ff3e00720c */ /* 0x000fe20003f22070 */
[----:B------:R-:W-:Y:S01]  /*331a0*/  IMAD.X R9, RZ, RZ, RZ, P0 ;  /* 0x000000ffff097224 */ /* 0x000fe200000e06ff */
[----:B------:R-:W-:Y:S01]  /*331b0*/  ISETP.EQ.AND.EX P5, PT, R44, RZ, P2, P5 ;  /* 0x000000ff2c00720c */ /* 0x000fe200017a2350 */
[----:B------:R-:W-:Y:S01]  /*331c0*/  IMAD.MOV.U32 R8, RZ, RZ, R7 ;  /* 0x000000ffff087224 */ /* 0x000fe200078e0007 */
[----:B------:R-:W-:Y:S01]  /*331d0*/  IADD3 R68, P3, P4, R10, R12, R3 ;  /* 0x0000000c0a447210 */ /* 0x000fe20007c7e003 */
[----:B------:R-:W-:Y:S01]  /*331e0*/  IMAD.IADD R55, R65, 0x1, R4 ;  /* 0x0000000141377824 */ /* 0x000fe200078e0204 */
        /* <DEDUP_REMOVED lines=25> */
.L_x_405:
        /* <DEDUP_REMOVED lines=13> */
.L_x_406:
        /* <DEDUP_REMOVED lines=20> */
.L_x_407:
        /* <DEDUP_REMOVED lines=19> */
.L_x_404:
[----:B------:R-:W-:Y:S05]  /*336c0*/  BSYNC.RECONVERGENT B6 ;  /* 0x0000000000067941 */ /* 0x000fea0003800200 */
.L_x_403:
[----:B------:R-:W-:Y:S01]  /*336d0*/  IMAD R42, R47, 0x3d1, RZ ;  /* 0x000003d12f2a7824 */ /* 0x000fe200078e02ff */
[----:B------:R-:W-:Y:S01]  /*336e0*/  ISETP.NE.AND P6, PT, R18, RZ, PT ;  /* 0x000000ff1200720c */ /* 0x000fe20003fc5270 */
[----:B------:R-:W-:Y:S01]  /*336f0*/  IMAD.WIDE.U32 R4, R35, 0x3d1, RZ ;  /* 0x000003d123047825 */ /* 0x000fe200078e00ff */
[----:B------:R-:W-:Y:S04]  /*33700*/  BSSY.RECONVERGENT B6, `(.L_x_408) ;  /* 0x0000040000067945 */ /* 0x000fe80003800200 */
[----:B------:R-:W-:Y:S02]  /*33710*/  IADD3 R42, PT, PT, R5, R35, R42 ;  /* 0x00000023052a7210 */ /* 0x000fe40007ffe02a */
[----:B------:R-:W-:-:S04]  /*33720*/  ISETP.GE.U32.AND P0, PT, R4, RZ, PT ;  /* 0x000000ff0400720c */ /* 0x000fc80003f06070 */
        /* <DEDUP_REMOVED lines=61> */
.L_x_409:
[----:B------:R-:W-:Y:S05]  /*33b00*/  BSYNC.RECONVERGENT B6 ;  /* 0x0000000000067941 */ /* 0x000fea0003800200 */
.L_x_408:
        /* <DEDUP_REMOVED lines=56> */
.L_x_411:
[----:B------:R-:W-:Y:S05]  /*33e90*/  BSYNC.RECONVERGENT B0 ;  /* 0x0000000000007941 */ /* 0x000fea0003800200 */
.L_x_410:
        /* <DEDUP_REMOVED lines=24> */
.L_x_413:
[----:B------:R-:W-:Y:S05]  /*34020*/  BSYNC.RECONVERGENT B6 ;  /* 0x0000000000067941 */ /* 0x000fea0003800200 */
.L_x_412:
        /* <DEDUP_REMOVED lines=57> */
.L_x_415:
[----:B------:R-:W-:Y:S05]  /*343c0*/  BSYNC.RECONVERGENT B6 ;  /* 0x0000000000067941 */ /* 0x000fea0003800200 */
.L_x_414:
        /* <DEDUP_REMOVED lines=35> */
.L_x_419:
[----:B------:R-:W-:Y:S05]  /*34600*/  BSYNC.RECONVERGENT B1 ;  /* 0x0000000000017941 */ /* 0x000fea0003800200 */
.L_x_418:
[----:B------:R-:W-:-:S07]  /*34610*/  SEL R19, RZ, 0x1, !P0 ;  /* 0x00000001ff137807 */ /* 0x000fce0004000000 */
.L_x_417:
[----:B------:R-:W-:Y:S05]  /*34620*/  BSYNC.RECONVERGENT B0 ;  /* 0x0000000000007941 */ /* 0x000fea0003800200 */
.L_x_416:
        /* <DEDUP_REMOVED lines=18> */
.L_x_421:
[----:B------:R-:W-:Y:S05]  /*34750*/  BSYNC.RECONVERGENT B6 ;  /* 0x0000000000067941 */ /* 0x000fea0003800200 */
.L_x_420:
        /* <DEDUP_REMOVED lines=67> */
.L_x_425:
[----:B------:R-:W-:Y:S05]  /*34b90*/  BSYNC.RECONVERGENT B6 ;  /* 0x0000000000067941 */ /* 0x000fea0003800200 */
.L_x_424:
        /* <DEDUP_REMOVED lines=34> */
.L_x_429:
[----:B------:R-:W-:Y:S05]  /*34dc0*/  BSYNC.RECONVERGENT B1 ;  /* 0x0000000000017941 */ /* 0x000fea0003800200 */
.L_x_428:
[----:B------:R-:W-:-:S07]  /*34dd0*/  SEL R19, RZ, 0x1, !P0 ;  /* 0x00000001ff137807 */ /* 0x000fce0004000000 */
.L_x_427:
[----:B------:R-:W-:Y:S05]  /*34de0*/  BSYNC.RECONVERGENT B0 ;  /* 0x0000000000007941 */ /* 0x000fea0003800200 */
.L_x_426:
        /* <DEDUP_REMOVED lines=16> */
.L_x_431:
[----:B------:R-:W-:Y:S05]  /*34ef0*/  BSYNC.RECONVERGENT B6 ;  /* 0x0000000000067941 */ /* 0x000fea0003800200 */
.L_x_430:
        /* <DEDUP_REMOVED lines=71> */
.L_x_433:
[----:B------:R-:W-:Y:S05]  /*35370*/  BSYNC.RECONVERGENT B6 ;  /* 0x0000000000067941 */ /* 0x000fea0003800200 */
.L_x_432:
        /* <DEDUP_REMOVED lines=33> */
.L_x_437:
[----:B------:R-:W-:Y:S05]  /*35590*/  BSYNC.RECONVERGENT B1 ;  /* 0x0000000000017941 */ /* 0x000fea0003800200 */
.L_x_436:
[----:B------:R-:W-:-:S07]  /*355a0*/  SEL R19, RZ, 0x1, !P0 ;  /* 0x00000001ff137807 */ /* 0x000fce0004000000 */
.L_x_435:
[----:B------:R-:W-:Y:S05]  /*355b0*/  BSYNC.RECONVERGENT B0 ;  /* 0x0000000000007941 */ /* 0x000fea0003800200 */
.L_x_434:
        /* <DEDUP_REMOVED lines=17> */
.L_x_439:
[----:B------:R-:W-:Y:S05]  /*356d0*/  BSYNC.RECONVERGENT B6 ;  /* 0x0000000000067941 */ /* 0x000fea0003800200 */
.L_x_438:
        /* <DEDUP_REMOVED lines=34> */
[----:B------:R-:W-:Y:S02]  /*35900*/  SEL R2, RZ, 0xffffffff, !P1 ;  /* 0xffffffffff027807 */ /* 0x000fe40004800000 */
        /* <DEDUP_REMOVED lines=31> */
.L_x_440:
[----:B------:R-:W-:Y:S02]  /*35b00*/  IMAD.MOV.U32 R59, RZ, RZ, R18 ;  /* 0x000000ffff3b7224 */ /* 0x000fe400078e0012 */
[----:B------:R-:W-:-:S07]  /*35b10*/  IMAD.MOV.U32 R56, RZ, RZ, R19 ;  /* 0x000000ffff387224 */ /* 0x000fce00078e0013 */
.L_x_423:
[----:B------:R-:W-:Y:S05]  /*35b20*/  BSYNC.RECONVERGENT B7 ;  /* 0x0000000000077941 */ /* 0x000fea0003800200 */
.L_x_422:
[----:B------:R-:W-:Y:S01]  /*35b30*/  ISETP.NE.AND P0, PT, R16, RZ, PT ;  /* 0x000000ff1000720c */ /* 0x000fe20003f05270 */
[----:B------:R-:W-:Y:S01]  /*35b40*/  BSSY.RECONVERGENT B6, `(.L_x_441) ;  /* 0x0000015000067945 */ /* 0x000fe20003800200 */
[----:B------:R-:W-:Y:S02]  /*35b50*/  IMAD.MOV.U32 R16, RZ, RZ, R59 ;  /* 0x000000ffff107224 */ /* 0x000fe400078e003b */
[----:B------:R-:W-:Y:S02]  /*35b60*/  IMAD.MOV.U32 R17, RZ, RZ, R56 ;  /* 0x000000ffff117224 */ /* 0x000fe400078e0038 */
[----:B------:R-:W-:Y:S02]  /*35b70*/  IMAD.MOV.U32 R18, RZ, RZ, R35 ;  /* 0x000000ffff127224 */ /* 0x000fe400078e0023 */
[----:B------:R-:W-:Y:S02]  /*35b80*/  IMAD.MOV.U32 R19, RZ, RZ, R22 ;  /* 0x000000ffff137224 */ /* 0x000fe400078e0016 */
[----:B------:R-:W-:-:S02]  /*35b90*/  IMAD.MOV.U32 R36, RZ, RZ, R25 ;  /* 0x000000ffff247224 */ /* 0x000fc400078e0019 */
[----:B------:R-:W-:Y:S02]  /*35ba0*/  IMAD.MOV.U32 R37, RZ, RZ, R40 ;  /* 0x000000ffff257224 */ /* 0x000fe400078e0028 */
[----:B------:R-:W-:Y:S02]  /*35bb0*/  IMAD.MOV.U32 R38, RZ, RZ, R41 ;  /* 0x000000ffff267224 */ /* 0x000fe400078e0029 */
[----:B------:R-:W-:Y:S01]  /*35bc0*/  IMAD.MOV.U32 R39, RZ, RZ, R2 ;  /* 0x000000ffff277224 */ /* 0x000fe200078e0002 */
[----:B------:R-:W-:Y:S06]  /*35bd0*/  @!P0 BRA `(.L_x_442) ;  /* 0x00000000002c8947 */ /* 0x000fec0003800000 */
[----:B------:R-:W-:Y:S01]  /*35be0*/  MOV R0, 0x0 ;  /* 0x0000000000007802 */ /* 0x000fe20000000f00 */
[----:B------:R0:W-:Y:S01]  /*35bf0*/  STL.128 [R23], R16 ;  /* 0x0000001017007387 */ /* 0x0001e20000100c00 */
[----:B------:R-:W1:Y:S01]  /*35c00*/  LDCU.64 UR4, c[0x4][0x60] ;  /* 0x01000c00ff0477ac */ /* 0x000e620008000a00 */
[----:B------:R-:W-:Y:S01]  /*35c10*/  IMAD.MOV.U32 R6, RZ, RZ, R34 ;  /* 0x000000ffff067224 */ /* 0x000fe200078e0022 */
[----:B------:R0:W2:Y:S01]  /*35c20*/  LDC.64 R2, c[0x4][R0] ;  /* 0x0100000000027b82 */ /* 0x0000a20000000a00 */
[----:B------:R0:W-:Y:S01]  /*35c30*/  STL.128 [R23+0x10], R36 ;  /* 0x0000102417007387 */ /* 0x0001e20000100c00 */
[----:B------:R-:W-:Y:S02]  /*35c40*/  IMAD.MOV.U32 R7, RZ, RZ, R32 ;  /* 0x000000ffff077224 */ /* 0x000fe400078e0020 */
[----:B-1----:R-:W-:Y:S02]  /*35c50*/  IMAD.U32 R4, RZ, RZ, UR4 ;  /* 0x00000004ff047e24 */ /* 0x002fe4000f8e00ff */
[----:B0-----:R-:W-:-:S07]  /*35c60*/  IMAD.U32 R5, RZ, RZ, UR5 ;  /* 0x00000005ff057e24 */ /* 0x001fce000f8e00ff */
[----:B------:R-:W-:-:S07]  /*35c70*/  LEPC R20, `(.L_x_442) ;  /* 0x000000001014794e */ /* 0x000fce0000000000 */
[----:B--2---:R-:W-:Y:S05]  /*35c80*/  CALL.ABS.NOINC R2 ;  /* 0x0000000002007343 */ /* 0x004fea0003c00000 */
.L_x_442:
[----:B------:R-:W-:Y:S05]  /*35c90*/  BSYNC.RECONVERGENT B6 ;  /* 0x0000000000067941 */ /* 0x000fea0003800200 */
.L_x_441:
        /* <DEDUP_REMOVED lines=20> */
[----:B------:R-:W-:-:S04]  /*35de0*/  IMAD.WIDE.U32 R6, P0, R24, R57, R12 ;  /* 0x0000003918067225 */ /* 0x000fc8000780000c */
[----:B------:R-:W-:Y:S02]  /*35df0*/  IMAD.X R5, R9, 0x1, R5, P3 ;  /* 0x0000000109057824 */ /* 0x000fe400018e0605 */
[----:B------:R-:W-:Y:S02]  /*35e00*/  IMAD.MOV.U32 R12, RZ, RZ, R11 ;  /* 0x000000ffff0c7224 */ /* 0x000fe400078e000b */
[----:B------:R-:W-:Y:S01]  /*35e10*/  IMAD R11, R57, R24, RZ ;  /* 0x00000018390b7224 */ /* 0x000fe200078e02ff */
[----:B------:R-:W-:Y:S01]  /*35e20*/  ISETP.GE.U32.AND.EX P4, PT, R5, R9, PT, P4 ;  /* 0x000000090500720c */ /* 0x000fe20003f86140 */
[----:B------:R-:W-:Y:S02]  /*35e30*/  IMAD.X R13, RZ, RZ, RZ, P2 ;  /* 0x000000ffff0d7224 */ /* 0x000fe400010e06ff */
[----:B------:R-:W-:Y:S01]  /*35e40*/  IMAD R0, R48, R31, RZ ;  /* 0x0000001f30007224 */ /* 0x000fe200078e02ff */
[----:B------:R-:W-:Y:S01]  /*35e50*/  SEL R23, RZ, 0x1, P4 ;  /* 0x00000001ff177807 */ /* 0x000fe20002000000 */
[----:B------:R-:W-:-:S02]  /*35e60*/  IMAD R35, R28, R52, R11 ;  /* 0x000000341c237224 */ /* 0x000fc400078e020b */
[----:B------:R-:W-:-:S04]  /*35e70*/  IMAD.WIDE.U32 R2, R33, R51, RZ ;  /* 0x0000003321027225 */ /* 0x000fc800078e00ff */
[----:B------:R-:W-:-:S04]  /*35e80*/  IMAD.WIDE.U32 R20, R24, R52, RZ ;  /* 0x0000003418147225 */ /* 0x000fc800078e00ff */
[----:B------:R-:W-:Y:S01]  /*35e90*/  IMAD.WIDE.U32 R8, R51, R31, RZ ;  /* 0x0000001f33087225 */ /* 0x000fe200078e00ff */
[----:B------:R-:W-:-:S03]  /*35ea0*/  IADD3 RZ, P2, PT, R21, R6, RZ ;  /* 0x0000000615ff7210 */ /* 0x000fc60007f5e0ff */
[-C--:B------:R-:W-:Y:S02]  /*35eb0*/  IMAD R25, R51, R33.reuse, R0 ;  /* 0x0000002133197224 */ /* 0x080fe400078e0200 */
[----:B------:R-:W-:-:S04]  /*35ec0*/  IMAD.WIDE.U32.X R10, R50, R33, R12, P5 ;  /* 0x00000021320a7225 */ /* 0x000fc800028e040c */
[----:B------:R-:W-:Y:S01]  /*35ed0*/  IMAD.WIDE.U32 R40, R24, R52, R4 ;  /* 0x0000003418287225 */ /* 0x000fe200078e0004 */
[----:B------:R-:W-:-:S03]  /*35ee0*/  IADD3 R22, P4, P6, R8, R10, R23 ;  /* 0x0000000a08167210 */ /* 0x000fc60007e9e017 */
[----:B------:R-:W-:Y:S02]  /*35ef0*/  IMAD.IADD R25, R9, 0x1, R25 ;  /* 0x0000000109197824 */ /* 0x000fe400078e0219 */
[----:B------:R-:W-:-:S03]  /*35f00*/  IMAD.WIDE.U32 R14, R31, R51, RZ ;  /* 0x000000331f0e7225 */ /* 0x000fc600078e00ff */
[----:B------:R-:W-:Y:S01]  /*35f10*/  IADD3.X R23, PT, PT, R25, R11, RZ, P4, P6 ;  /* 0x0000000b19177210 */ /* 0x000fe200027ec4ff */
[----:B------:R-:W-:-:S04]  /*35f20*/  IMAD.WIDE.U32 R2, P1, R48, R31, R2 ;  /* 0x0000001f30027225 */ /* 0x000fc80007820002 */
[----:B------:R-:W-:Y:S01]  /*35f30*/  IMAD.WIDE.U32 R20, R28, R49, RZ ;  /* 0x000000311c147225 */ /* 0x000fe200078e00ff */
[----:B------:R-:W-:-:S03]  /*35f40*/  IADD3 RZ, P3, PT, R15, R2, RZ ;  /* 0x000000020fff7210 */ /* 0x000fc60007f7e0ff */
[----:B------:R-:W-:Y:S01]  /*35f50*/  IMAD.X R13, RZ, RZ, RZ, P0 ;  /* 0x000000ffff0d7224 */ /* 0x000fe200000e06ff */
[----:B------:R-:W-:Y:S01]  /*35f60*/  ISETP.GE.U32.AND P0, PT, R40, R4, PT ;  /* 0x000000042800720c */ /* 0x000fe20003f06070 */
[----:B------:R-:W-:Y:S02]  /*35f70*/  IMAD.IADD R35, R41, 0x1, R35 ;  /* 0x0000000129237824 */ /* 0x000fe400078e0223 */
[----:B------:R-:W-:Y:S02]  /*35f80*/  IMAD R0, R50, R24, RZ ;  /* 0x0000001832007224 */ /* 0x000fe400078e02ff */
[----:B------:R-:W-:Y:S01]  /*35f90*/  IMAD.MOV.U32 R12, RZ, RZ, R7 ;  /* 0x000000ffff0c7224 */ /* 0x000fe200078e0007 */
[----:B------:R-:W-:Y:S01]  /*35fa0*/  ISETP.GE.U32.AND.EX P0, PT, R35, R5, PT, P0 ;  /* 0x000000052300720c */ /* 0x000fe20003f06100 */
[----:B------:R-:W-:-:S03]  /*35fb0*/  IMAD.WIDE.U32 R14, R24, R49, RZ ;  /* 0x00000031180e7225 */ /* 0x000fc600078e00ff */
[----:B------:R-:W-:Y:S01]  /*35fc0*/  SEL R9, RZ, 0x1, P0 ;  /* 0x00000001ff097807 */ /* 0x000fe20000000000 */
[----:B------:R-:W-:Y:S01]  /*35fd0*/  IMAD.WIDE.U32 R20, P5, R24, R50, R20 ;  /* 0x0000003218147225 */ /* 0x000fe200078a0014 */
[----:B------:R-:W-:-:S03]  /*35fe0*/  ISETP.GE.U32.AND P0, PT, R22, R8, PT ;  /* 0x000000081600720c */ /* 0x000fc60003f06070 */
[C---:B------:R-:W-:Y:S01]  /*35ff0*/  IMAD R43, R28.reuse, R49, R0 ;  /* 0x000000311c2b7224 */ /* 0x040fe200078e0200 */
[----:B------:R-:W-:Y:S01]  /*36000*/  IADD3 RZ, P4, PT, R15, R20, RZ ;  /* 0x000000140fff7210 */ /* 0x000fe20007f9e0ff */
[----:B------:R-:W-:Y:S01]  /*36010*/  IMAD.WIDE.U32.X R4, R28, R57, R12, P2 ;  /* 0x000000391c047225 */ /* 0x000fe200010e040c */
[----:B------:R-:W-:-:S03]  /*36020*/  ISETP.GE.U32.AND.EX P0, PT, R23, R25, PT, P0 ;  /* 0x000000191700720c */ /* 0x000fc60003f06100 */
[----:B------:R-:W-:-:S04]  /*36030*/  IMAD.WIDE.U32 R10, R24, R49, R22 ;  /* 0x00000031180a7225 */ /* 0x000fc800078e0016 */
[----:B------:R-:W-:Y:S01]  /*36040*/  IMAD.X R15, RZ, RZ, RZ, P5 ;  /* 0x000000ffff0f7224 */ /* 0x000fe200028e06ff */
[C---:B------:R-:W-:Y:S01]  /*36050*/  IADD3 R2, P5, P6, R10.reuse, R4, R9 ;  /* 0x000000040a027210 */ /* 0x040fe20007ebe009 */
[----:B------:R-:W-:Y:S01]  /*36060*/  IMAD.IADD R11, R11, 0x1, R43 ;  /* 0x000000010b0b7824 */ /* 0x000fe200078e022b */
[----:B------:R-:W-:Y:S01]  /*36070*/  ISETP.GE.U32.AND P2, PT, R10, R22, PT ;  /* 0x000000160a00720c */ /* 0x000fe20003f46070 */
        /* <DEDUP_REMOVED lines=8> */
[----:B------:R-:W-:Y:S01]  /*36100*/  IMAD.WIDE.U32 R4, R53, R31, RZ ;  /* 0x0000001f35047225 */ /* 0x000fe200078e00ff */
[----:B------:R-:W-:-:S03]  /*36110*/  SEL R21, RZ, 0x1, P0 ;  /* 0x00000001ff157807 */ /* 0x000fc60000000000 */
[-C--:B------:R-:W-:Y:S01]  /*36120*/  IMAD R25, R53, R33.reuse, R0 ;  /* 0x0000002135197224 */ /* 0x080fe200078e0200 */
[----:B------:R-:W-:Y:S01]  /*36130*/  SEL R0, RZ, 0x1, P2 ;  /* 0x00000001ff007807 */ /* 0x000fe20001000000 */
[----:B------:R-:W-:-:S04]  /*36140*/  IMAD.WIDE.U32.X R6, R48, R33, R6, P3 ;  /* 0x0000002130067225 */ /* 0x000fc800018e0406 */
[----:B------:R-:W-:Y:S01]  /*36150*/  IMAD.WIDE.U32.X R12, R28, R50, R14, P4 ;  /* 0x000000321c0c7225 */ /* 0x000fe200020e040e */
[----:B------:R-:W-:Y:S02]  /*36160*/  SEL R15, RZ, 0x1, P1 ;  /* 0x00000001ff0f7807 */ /* 0x000fe40000800000 */
[----:B------:R-:W-:Y:S01]  /*36170*/  IADD3 R6, P0, P1, R4, R6, R21 ;  /* 0x0000000604067210 */ /* 0x000fe2000791e015 */
[----:B------:R-:W-:-:S04]  /*36180*/  IMAD.WIDE.U32 R8, R33, R53, RZ ;  /* 0x0000003521087225 */ /* 0x000fc800078e00ff */
[----:B------:R-:W-:Y:S01]  /*36190*/  IMAD.IADD R25, R5, 0x1, R25 ;  /* 0x0000000105197824 */ /* 0x000fe200078e0219 */
[----:B------:R-:W-:Y:S01]  /*361a0*/  IADD3 R5, P2, P3, R15, R12, R0 ;  /* 0x0000000c0f057210 */ /* 0x000fe20007b5e000 */
[----:B------:R-:W-:-:S03]  /*361b0*/  IMAD.WIDE.U32 R44, R29, R52, RZ ;  /* 0x000000341d2c7225 */ /* 0x000fc600078e00ff */
[----:B------:R-:W-:Y:S01]  /*361c0*/  IADD3.X R7, PT, PT, R25, R7, RZ, P0, P1 ;  /* 0x0000000719077210 */ /* 0x000fe200007e24ff */
[----:B------:R-:W-:Y:S01]  /*361d0*/  IMAD.WIDE.U32 R14, R29, R49, RZ ;  /* 0x000000311d0e7225 */ /* 0x000fe200078e00ff */
[----:B------:R-:W-:-:S03]  /*361e0*/  IADD3.X R0, PT, PT, RZ, R13, RZ, P2, P3 ;  /* 0x0000000dff007210 */ /* 0x000fc600017e64ff */
[----:B------:R-:W-:-:S04]  /*361f0*/  IMAD.WIDE.U32 R10, R31, R53, RZ ;  /* 0x000000351f0a7225 */ /* 0x000fc800078e00ff */
[----:B------:R-:W-:-:S04]  /*36200*/  IMAD.WIDE.U32 R8, P6, R46, R31, R8 ;  /* 0x0000001f2e087225 */ /* 0x000fc800078c0008 */
[----:B------:R-:W-:Y:S01]  /*36210*/  IMAD.WIDE.U32 R22, R28, R51, RZ ;  /* 0x000000331c167225 */ /* 0x000fe200078e00ff */
[----:B------:R-:W-:-:S03]  /*36220*/  IADD3 RZ, P5, PT, R11, R8, RZ ;  /* 0x000000080bff7210 */ /* 0x000fc60007fbe0ff */
[----:B------:R-:W-:-:S04]  /*36230*/  IMAD.WIDE.U32 R12, R27, R52, RZ ;  /* 0x000000341b0c7225 */ /* 0x000fc800078e00ff */
[----:B------:R-:W-:-:S04]  /*36240*/  IMAD.WIDE.U32 R44, P1, R27, R57, R44 ;  /* 0x000000391b2c7225 */ /* 0x000fc8000782002c */
[----:B------:R-:W-:Y:S01]  /*36250*/  IMAD.WIDE.U32 R20, R27, R49, RZ ;  /* 0x000000311b147225 */ /* 0x000fe200078e00ff */
[----:B------:R-:W-:-:S03]  /*36260*/  IADD3 RZ, P3, PT, R13, R44, RZ ;  /* 0x0000002c0dff7210 */ /* 0x000fc60007f7e0ff */
[----:B------:R-:W-:-:S04]  /*36270*/  IMAD.WIDE.U32 R14, P2, R27, R50, R14 ;  /* 0x000000321b0e7225 */ /* 0x000fc8000784000e */
[----:B------:R-:W-:-:S04]  /*36280*/  IMAD.WIDE.U32 R10, R24, R51, RZ ;  /* 0x00000033180a7225 */ /* 0x000fc800078e00ff */
[----:B------:R-:W-:-:S04]  /*36290*/  IMAD.WIDE.U32 R22, P0, R24, R48, R22 ;  /* 0x0000003018167225 */ /* 0x000fc80007800016 */
[----:B------:R-:W-:Y:S01]  /*362a0*/  IMAD R8, R48, R24, RZ ;  /* 0x0000001830087224 */ /* 0x000fe200078e02ff */
[----:B------:R-:W-:Y:S01]  /*362b0*/  IADD3 RZ, P4, PT, R11, R22, RZ ;  /* 0x000000160bff7210 */ /* 0x000fe20007f9e0ff */
[----:B------:R-:W-:Y:S01]  /*362c0*/  IMAD.X R13, RZ, RZ, RZ, P6 ;  /* 0x000000ffff0d7224 */ /* 0x000fe200030e06ff */
[----:B------:R-:W-:Y:S01]  /*362d0*/  IADD3 RZ, P6, PT, R21, R14, RZ ;  /* 0x0000000e15ff7210 */ /* 0x000fe20007fde0ff */
[----:B------:R-:W-:-:S04]  /*362e0*/  IMAD.WIDE.U32 R20, R24, R51, R6 ;  /* 0x0000003318147225 */ /* 0x000fc800078e0006 */
[----:B------:R-:W-:Y:S02]  /*362f0*/  IMAD R59, R28, R51, R8 ;  /* 0x000000331c3b7224 */ /* 0x000fe400078e0208 */
        /* <DEDUP_REMOVED lines=14> */
[----:B------:R-:W-:Y:S01]  /*363e0*/  IMAD.MOV.U32 R10, RZ, RZ, R23 ;  /* 0x000000ffff0a7224 */ /* 0x000fe200078e0017 */
[----:B------:R-:W-:Y:S01]  /*363f0*/  SEL R45, RZ, 0x1, P0 ;  /* 0x00000001ff2d7807 */ /* 0x000fe20000000000 */
[-C--:B------:R-:W-:Y:S01]  /*36400*/  IMAD R21, R29, R49.reuse, R0 ;  /* 0x000000311d157224 */ /* 0x080fe200078e0200 */
[----:B------:R-:W-:Y:S01]  /*36410*/  ISETP.GE.U32.AND P0, PT, R20, R6, PT ;  /* 0x000000061400720c */ /* 0x000fe20003f06070 */
[----:B------:R-:W-:-:S03]  /*36420*/  IMAD.WIDE.U32 R22, R27, R49, R8 ;  /* 0x000000311b167225 */ /* 0x000fc600078e0008 */
[----:B------:R-:W-:Y:S01]  /*36430*/  ISETP.GE.U32.AND.EX P0, PT, R59, R7, PT, P0 ;  /* 0x000000073b00720c */ /* 0x000fe20003f06100 */
[----:B------:R-:W-:Y:S01]  /*36440*/  IMAD.WIDE.U32.X R2, R29, R57, R54, P3 ;  /* 0x000000391d027225 */ /* 0x000fe200018e0436 */
[----:B------:R-:W-:-:S03]  /*36450*/  ISETP.GE.U32.AND P3, PT, R6, R4, PT ;  /* 0x000000040600720c */ /* 0x000fc60003f66070 */
[----:B------:R-:W-:Y:S01]  /*36460*/  IMAD.X R5, RZ, RZ, RZ, P2 ;  /* 0x000000ffff057224 */ /* 0x000fe200010e06ff */
[----:B------:R-:W-:Y:S01]  /*36470*/  IADD3 R2, P1, P2, R22, R2, R45 ;  /* 0x0000000216027210 */ /* 0x000fe20007a3e02d */
[----:B------:R-:W-:Y:S01]  /*36480*/  IMAD.IADD R21, R23, 0x1, R21 ;  /* 0x0000000117157824 */ /* 0x000fe200078e0215 */
[----:B------:R-:W-:Y:S01]  /*36490*/  ISETP.GE.U32.AND.EX P3, PT, R7, R25, PT, P3 ;  /* 0x000000190700720c */ /* 0x000fe20003f66130 */
[----:B------:R-:W-:-:S03]  /*364a0*/  IMAD.WIDE.U32.X R12, R46, R33, R12, P5 ;  /* 0x000000212e0c7225 */ /* 0x000fc600028e040c */
[----:B------:R-:W-:Y:S01]  /*364b0*/  IADD3.X R3, PT, PT, R21, R3, RZ, P1, P2 ;  /* 0x0000000315037210 */ /* 0x000fe20000fe44ff */
[-C--:B------:R-:W-:Y:S01]  /*364c0*/  IMAD.WIDE.U32 R6, R28, R53.reuse, RZ ;  /* 0x000000351c067225 */ /* 0x080fe200078e00ff */
[----:B------:R-:W-:Y:S02]  /*364d0*/  ISETP.GE.U32.AND P1, PT, R8, R20, PT ;  /* 0x000000140800720c */ /* 0x000fe40003f26070 */
[----:B------:R-:W-:Y:S01]  /*364e0*/  ISETP.GE.U32.AND P2, PT, R22, R8, PT ;  /* 0x000000081600720c */ /* 0x000fe20003f46070 */
[----:B------:R-:W-:Y:S01]  /*364f0*/  IMAD.MOV.U32 R4, RZ, RZ, R15 ;  /* 0x000000ffff047224 */ /* 0x000fe200078e000f */
[----:B------:R-:W-:Y:S01]  /*36500*/  SEL R23, RZ, 0x1, P3 ;  /* 0x00000001ff177807 */ /* 0x000fe20001800000 */
[----:B------:R-:W-:Y:S01]  /*36510*/  IMAD.WIDE.U32 R14, R24, R53, RZ ;  /* 0x00000035180e7225 */ /* 0x000fe200078e00ff */
[----:B------:R-:W-:Y:S02]  /*36520*/  ISETP.GE.U32.AND P3, PT, R2, R22, PT ;  /* 0x000000160200720c */ /* 0x000fe40003f66070 */
[----:B------:R-:W-:Y:S01]  /*36530*/  ISETP.GE.U32.AND.EX P1, PT, R9, R59, PT, P1 ;  /* 0x0000003b0900720c */ /* 0x000fe20003f26110 */
[----:B------:R-:W-:Y:S01]  /*36540*/  IMAD.WIDE.U32 R6, P5, R24, R46, R6 ;  /* 0x0000002e18067225 */ /* 0x000fe200078a0006 */
[----:B------:R-:W-:-:S02]  /*36550*/  ISETP.GE.U32.AND.EX P2, PT, R21, R9, PT, P2 ;  /* 0x000000091500720c */ /* 0x000fc40003f46120 */
[----:B------:R-:W-:Y:S01]  /*36560*/  ISETP.GE.U32.AND.EX P3, PT, R3, R21, PT, P3 ;  /* 0x000000150300720c */ /* 0x000fe20003f66130 */
[----:B------:R-:W-:Y:S01]  /*36570*/  IMAD.WIDE.U32.X R8, R28, R48, R10, P4 ;  /* 0x000000301c087225 */ /* 0x000fe200020e040a */
[----:B------:R-:W-:Y:S02]  /*36580*/  IADD3 R10, P4, PT, R23, R12, RZ ;  /* 0x0000000c170a7210 */ /* 0x000fe40007f9e0ff */
[----:B------:R-:W-:Y:S01]  /*36590*/  SEL R12, RZ, 0x1, P0 ;  /* 0x00000001ff0c7807 */ /* 0x000fe20000000000 */
[----:B------:R-:W-:Y:S01]  /*365a0*/  IMAD.WIDE.U32.X R4, R29, R50, R4, P6 ;  /* 0x000000321d047225 */ /* 0x000fe200030e0404 */
[----:B------:R-:W-:Y:S02]  /*365b0*/  SEL R21, RZ, 0x1, P1 ;  /* 0x00000001ff157807 */ /* 0x000fe40000800000 */
[----:B------:R-:W-:Y:S01]  /*365c0*/  SEL R0, RZ, 0x1, P2 ;  /* 0x00000001ff007807 */ /* 0x000fe20001000000 */
[----:B------:R-:W-:Y:S01]  /*365d0*/  IMAD.X R11, RZ, RZ, R13, P4 ;  /* 0x000000ffff0b7224 */ /* 0x000fe200020e060d */
[----:B------:R-:W-:-:S02]  /*365e0*/  SEL R45, RZ, 0x1, P3 ;  /* 0x00000001ff2d7807 */ /* 0x000fc40001800000 */
[----:B------:R-:W-:Y:S01]  /*365f0*/  IADD3 R13, P1, P2, R21, R8, R12 ;  /* 0x00000008150d7210 */ /* 0x000fe20007a3e00c */
[----:B------:R-:W-:Y:S01]  /*36600*/  IMAD.WIDE.U32 R20, R27, R51, RZ ;  /* 0x000000331b147225 */ /* 0x000fe200078e00ff */
[----:B------:R-:W-:Y:S02]  /*36610*/  IADD3 RZ, P3, PT, R15, R6, RZ ;  /* 0x000000060fff7210 */ /* 0x000fe40007f7e0ff */
[----:B------:R-:W-:Y:S01]  /*36620*/  IADD3 R45, P4, P6, R45, R4, R0 ;  /* 0x000000042d2d7210 */ /* 0x000fe20007e9e000 */
[----:B------:R-:W-:Y:S01]  /*36630*/  IMAD.WIDE.U32 R14, R24, R53, R10 ;  /* 0x00000035180e7225 */ /* 0x000fe200078e000a */
[----:B------:R-:W-:Y:S02]  /*36640*/  LOP3.LUT P0, RZ, R27, R31, R24, 0xfe, !PT ;  /* 0x0000001f1bff7212 */ /* 0x000fe4000780fe18 */
[----:B------:R-:W-:Y:S01]  /*36650*/  IADD3.X R6, PT, PT, RZ, R9, RZ, P1, P2 ;  /* 0x00000009ff067210 */ /* 0x000fe20000fe44ff */
[----:B------:R-:W-:Y:S01]  /*36660*/  IMAD R24, R46, R24, RZ ;  /* 0x000000182e187224 */ /* 0x000fe200078e02ff */
[----:B------:R-:W-:Y:S01]  /*36670*/  IADD3.X R0, PT, PT, RZ, R5, RZ, P4, P6 ;  /* 0x00000005ff007210 */ /* 0x000fe200027ec4ff */
[----:B------:R-:W-:Y:S01]  /*36680*/  IMAD.WIDE.U32 R8, R29, R51, RZ ;  /* 0x000000331d087225 */ /* 0x000fe200078e00ff */
[----:B------:R-:W-:-:S03]  /*36690*/  ISETP.GE.U32.AND P1, PT, R14, R10, PT ;  /* 0x0000000a0e00720c */ /* 0x000fc60003f26070 */
[----:B------:R-:W-:-:S04]  /*366a0*/  IMAD.WIDE.U32 R4, R29, R53, RZ ;  /* 0x000000351d047225 */ /* 0x000fc800078e00ff */
[----:B------:R-:W-:Y:S02]  /*366b0*/  IMAD R55, R28, R53, R24 ;  /* 0x000000351c377224 */ /* 0x000fe400078e0218 */
[----:B------:R-:W-:Y:S01]  /*366c0*/  IMAD.WIDE.U32 R22, P2, R27, R48, R8 ;  /* 0x000000301b167225 */ /* 0x000fe20007840008 */
[----:B------:R-:W-:-:S03]  /*366d0*/  IADD3 R8, P6, PT, R13, R14, RZ ;  /* 0x0000000e0d087210 */ /* 0x000fc60007fde0ff */
[----:B------:R-:W-:Y:S02]  /*366e0*/  IMAD.IADD R55, R15, 0x1, R55 ;  /* 0x000000010f377824 */ /* 0x000fe400078e0237 */
[----:B------:R-:W-:-:S03]  /*366f0*/  IMAD.WIDE.U32 R24, R27, R53, RZ ;  /* 0x000000351b187225 */ /* 0x000fc600078e00ff */
        /* <DEDUP_REMOVED lines=9> */
[----:B------:R-:W-:Y:S01]  /*36790*/  IMAD.MOV.U32 R12, RZ, RZ, R7 ;  /* 0x000000ffff0c7224 */ /* 0x000fe200078e0007 */
[----:B------:R-:W-:Y:S01]  /*367a0*/  SEL R25, RZ, 0x1, P2 ;  /* 0x00000001ff197807 */ /* 0x000fe20001000000 */
[----:B------:R-:W-:Y:S01]  /*367b0*/  IMAD R7, R29, R51, R4 ;  /* 0x000000331d077224 */ /* 0x000fe200078e0204 */
[----:B------:R-:W-:Y:S01]  /*367c0*/  IADD3 R6, P2, PT, R45, R10, RZ ;  /* 0x0000000a2d067210 */ /* 0x000fe20007f5e0ff */
[----:B------:R-:W-:Y:S01]  /*367d0*/  IMAD.X R13, RZ, RZ, RZ, P5 ;  /* 0x000000ffff0d7224 */ /* 0x000fe200028e06ff */
[----:B------:R-:W-:Y:S01]  /*367e0*/  IADD3 RZ, P5, PT, R21, R22, RZ ;  /* 0x0000001615ff7210 */ /* 0x000fe20007fbe0ff */
[----:B------:R-:W-:Y:S01]  /*367f0*/  IMAD.MOV.U32 R14, RZ, RZ, R23 ;  /* 0x000000ffff0e7224 */ /* 0x000fe200078e0017 */
[----:B------:R-:W-:Y:S01]  /*36800*/  SEL R4, RZ, 0x1, P1 ;  /* 0x00000001ff047807 */ /* 0x000fe20000800000 */
[----:B------:R-:W-:Y:S01]  /*36810*/  IMAD.IADD R11, R11, 0x1, R7 ;  /* 0x000000010b0b7824 */ /* 0x000fe200078e0207 */
[----:B------:R-:W-:Y:S01]  /*36820*/  ISETP.GE.U32.AND P1, PT, R10, R8, PT ;  /* 0x000000080a00720c */ /* 0x000fe20003f26070 */
[----:B------:R-:W-:-:S03]  /*36830*/  IMAD.WIDE.U32 R22, R30, R52, RZ ;  /* 0x000000341e167225 */ /* 0x000fc600078e00ff */
[C---:B------:R-:W-:Y:S01]  /*36840*/  ISETP.GE.U32.AND.EX P1, PT, R11.reuse, R9, PT, P1 ;  /* 0x000000090b00720c */ /* 0x040fe20003f26110 */
[----:B------:R-:W-:Y:S01]  /*36850*/  IMAD.X R7, R11, 0x1, R0, P2 ;  /* 0x000000010b077824 */ /* 0x000fe200010e0600 */
[----:B------:R-:W-:Y:S01]  /*36860*/  ISETP.GE.U32.AND P2, PT, R6, R10, PT ;  /* 0x0000000a0600720c */ /* 0x000fe20003f46070 */
[----:B------:R-:W-:Y:S01]  /*36870*/  IMAD R45, R57, R26, RZ ;  /* 0x0000001a392d7224 */ /* 0x000fe200078e02ff */
[----:B------:R-:W-:Y:S01]  /*36880*/  SEL R0, RZ, 0x1, P1 ;  /* 0x00000001ff007807 */ /* 0x000fe20000800000 */
[----:B------:R-:W-:Y:S01]  /*36890*/  IMAD.WIDE.U32.X R12, R28, R46, R12, P3 ;  /* 0x0000002e1c0c7225 */ /* 0x000fe200018e040c */
[----:B------:R-:W-:Y:S02]  /*368a0*/  ISETP.GE.U32.AND.EX P2, PT, R7, R11, PT, P2 ;  /* 0x0000000b0700720c */ /* 0x000fe40003f46120 */
[----:B------:R-:W-:Y:S01]  /*368b0*/  LOP3.LUT R28, R33, R28, RZ, 0xfc, !PT ;  /* 0x0000001c211c7212 */ /* 0x000fe200078efcff */
[----:B------:R-:W-:-:S04]  /*368c0*/  IMAD.WIDE.U32 R20, R26, R52, RZ ;  /* 0x000000341a147225 */ /* 0x000fc800078e00ff */
[----:B------:R-:W-:-:S04]  /*368d0*/  IMAD.WIDE.U32 R22, P3, R26, R57, R22 ;  /* 0x000000391a167225 */ /* 0x000fc80007860016 */
[-C--:B------:R-:W-:Y:S02]  /*368e0*/  IMAD R55, R30, R52.reuse, R45 ;  /* 0x000000341e377224 */ /* 0x080fe400078e022d */
[----:B------:R-:W-:-:S04]  /*368f0*/  IMAD.WIDE.U32 R44, R26, R52, R2 ;  /* 0x000000341a2c7225 */ /* 0x000fc800078e0002 */
[----:B------:R-:W-:Y:S01]  /*36900*/  IMAD.WIDE.U32.X R14, R29, R48, R14, P5 ;  /* 0x000000301d0e7225 */ /* 0x000fe200028e040e */
[----:B------:R-:W-:Y:S02]  /*36910*/  IADD3 RZ, P5, PT, R21, R22, RZ ;  /* 0x0000001615ff7210 */ /* 0x000fe40007fbe0ff */
[----:B------:R-:W-:Y:S01]  /*36920*/  SEL R21, RZ, 0x1, P2 ;  /* 0x00000001ff157807 */ /* 0x000fe20001000000 */
[----:B------:R-:W-:Y:S01]  /*36930*/  IMAD.IADD R55, R45, 0x1, R55 ;  /* 0x000000012d377824 */ /* 0x000fe200078e0237 */
[----:B------:R-:W-:Y:S01]  /*36940*/  ISETP.GE.U32.AND P2, PT, R44, R2, PT ;  /* 0x000000022c00720c */ /* 0x000fe20003f46070 */
[----:B------:R-:W-:Y:S01]  /*36950*/  IMAD.X R11, RZ, RZ, RZ, P3 ;  /* 0x000000ffff0b7224 */ /* 0x000fe200018e06ff */
[----:B------:R-:W-:Y:S01]  /*36960*/  IADD3 R8, P1, P3, R25, R12, R4 ;  /* 0x0000000c19087210 */ /* 0x000fe20007b3e004 */
[----:B------:R-:W-:Y:S01]  /*36970*/  IMAD.MOV.U32 R10, RZ, RZ, R23 ;  /* 0x000000ffff0a7224 */ /* 0x000fe200078e0017 */
[----:B------:R-:W-:Y:S01]  /*36980*/  ISETP.GE.U32.AND.EX P2, PT, R55, R3, PT, P2 ;  /* 0x000000033700720c */ /* 0x000fe20003f46120 */
[----:B------:R-:W-:Y:S01]  /*36990*/  IMAD.WIDE.U32 R2, R30, R49, RZ ;  /* 0x000000311e027225 */ /* 0x000fe200078e00ff */
[----:B------:R-:W-:-:S02]  /*369a0*/  IADD3.X R9, PT, PT, RZ, R13, RZ, P1, P3 ;  /* 0x0000000dff097210 */ /* 0x000fc40000fe64ff */
[----:B------:R-:W-:Y:S01]  /*369b0*/  IADD3 R23, P1, P3, R21, R14, R0 ;  /* 0x0000000e15177210 */ /* 0x000fe20007b3e000 */
[----:B------:R-:W-:Y:S02]  /*369c0*/  IMAD R0, R50, R26, RZ ;  /* 0x0000001a32007224 */ /* 0x000fe400078e02ff */
[C---:B------:R-:W-:Y:S01]  /*369d0*/  IMAD.WIDE.U32 R12, R26.reuse, R49, RZ ;  /* 0x000000311a0c7225 */ /* 0x040fe200078e00ff */
[----:B------:R-:W-:Y:S02]  /*369e0*/  IADD3.X R4, PT, PT, RZ, R15, RZ, P1, P3 ;  /* 0x0000000fff047210 */ /* 0x000fe40000fe64ff */
[----:B------:R-:W-:Y:S01]  /*369f0*/  ISETP.EQ.U32.AND P1, PT, R49, RZ, PT ;  /* 0x000000ff3100720c */ /* 0x000fe20003f22070 */
[----:B------:R-:W-:-:S04]  /*36a00*/  IMAD.WIDE.U32 R14, P3, R26, R50, R2 ;  /* 0x000000321a0e7225 */ /* 0x000fc80007860002 */
[-C--:B------:R-:W-:Y:S02]  /*36a10*/  IMAD R25, R30, R49.reuse, R0 ;  /* 0x000000311e197224 */ /* 0x080fe400078e0200 */
[----:B------:R-:W-:-:S04]  /*36a20*/  IMAD.WIDE.U32 R20, R26, R49, R6 ;  /* 0x000000311a147225 */ /* 0x000fc800078e0006 */
[----:B------:R-:W-:Y:S01]  /*36a30*/  IMAD.WIDE.U32.X R2, R30, R57, R10, P5 ;  /* 0x000000391e027225 */ /* 0x000fe200028e040a */
[----:B------:R-:W-:Y:S02]  /*36a40*/  SEL R11, RZ, 0x1, P2 ;  /* 0x00000001ff0b7807 */ /* 0x000fe40001000000 */
[----:B------:R-:W-:Y:S01]  /*36a50*/  IADD3 RZ, P5, PT, R13, R14, RZ ;  /* 0x0000000e0dff7210 */ /* 0x000fe20007fbe0ff */
[----:B------:R-:W-:Y:S01]  /*36a60*/  IMAD.X R13, RZ, RZ, RZ, P3 ;  /* 0x000000ffff0d7224 */ /* 0x000fe200018e06ff */
[----:B------:R-:W-:Y:S01]  /*36a70*/  IADD3 R2, P2, P3, R20, R2, R11 ;  /* 0x0000000214027210 */ /* 0x000fe20007b5e00b */
[----:B------:R-:W-:Y:S02]  /*36a80*/  IMAD.IADD R21, R21, 0x1, R25 ;  /* 0x0000000115157824 */ /* 0x000fe400078e0219 */
[----:B------:R-:W-:Y:S02]  /*36a90*/  IMAD R0, R46, R27, RZ ;  /* 0x0000001b2e007224 */ /* 0x000fe400078e02ff */
[----:B------:R-:W-:Y:S01]  /*36aa0*/  IMAD.WIDE.U32 R10, R27, R53, R8 ;  /* 0x000000351b0a7225 */ /* 0x000fe200078e0008 */
[----:B------:R-:W-:-:S02]  /*36ab0*/  IADD3.X R49, PT, PT, R21, R3, RZ, P2, P3 ;  /* 0x0000000315317210 */ /* 0x000fc400017e64ff */
[----:B------:R-:W-:Y:S01]  /*36ac0*/  ISETP.GE.U32.AND P2, PT, R20, R6, PT ;  /* 0x000000061400720c */ /* 0x000fe20003f46070 */
[----:B------:R-:W-:Y:S01]  /*36ad0*/  IMAD.MOV.U32 R12, RZ, RZ, R15 ;  /* 0x000000ffff0c7224 */ /* 0x000fe200078e000f */
[----:B------:R-:W-:Y:S01]  /*36ae0*/  ISETP.GE.U32.AND P3, PT, R2, R20, PT ;  /* 0x000000140200720c */ /* 0x000fe20003f66070 */
[----:B------:R-:W-:Y:S01]  /*36af0*/  IMAD R3, R29, R53, R0 ;  /* 0x000000351d037224 */ /* 0x000fe200078e0200 */
[----:B------:R-:W-:Y:S01]  /*36b00*/  ISETP.GE.U32.AND.EX P2, PT, R21, R7, PT, P2 ;  /* 0x000000071500720c */ /* 0x000fe20003f46120 */
[C---:B------:R-:W-:Y:S01]  /*36b10*/  IMAD.WIDE.U32.X R14, R30.reuse, R50, R12, P5 ;  /* 0x000000321e0e7225 */ /* 0x040fe200028e040c */
[----:B------:R-:W-:Y:S02]  /*36b20*/  ISETP.GE.U32.AND.EX P3, PT, R49, R21, PT, P3 ;  /* 0x000000153100720c */ /* 0x000fe40003f66130 */
[----:B------:R-:W-:Y:S01]  /*36b30*/  IADD3 R6, P5, PT, R23, R10, RZ ;  /* 0x0000000a17067210 */ /* 0x000fe20007fbe0ff */
[----:B------:R-:W-:Y:S01]  /*36b40*/  IMAD.IADD R11, R11, 0x1, R3 ;  /* 0x000000010b0b7824 */ /* 0x000fe200078e0203 */
[----:B------:R-:W-:Y:S01]  /*36b50*/  SEL R0, RZ, 0x1, P2 ;  /* 0x00000001ff007807 */ /* 0x000fe20001000000 */
[----:B------:R-:W-:Y:S01]  /*36b60*/  IMAD.WIDE.U32 R22, R30, R51, RZ ;  /* 0x000000331e167225 */ /* 0x000fe200078e00ff */
[----:B------:R-:W-:-:S02]  /*36b70*/  SEL R3, RZ, 0x1, P3 ;  /* 0x00000001ff037807 */ /* 0x000fc40001800000 */
[----:B------:R-:W-:Y:S01]  /*36b80*/  ISETP.GE.U32.AND P2, PT, R10, R8, PT ;  /* 0x000000080a00720c */ /* 0x000fe20003f46070 */
[----:B------:R-:W-:Y:S01]  /*36b90*/  IMAD.X R7, R11, 0x1, R4, P5 ;  /* 0x000000010b077824 */ /* 0x000fe200028e0604 */
[----:B------:R-:W-:Y:S01]  /*36ba0*/  IADD3 R3, P3, P5, R3, R14, R0 ;  /* 0x0000000e03037210 */ /* 0x000fe20007d7e000 */
[----:B------:R-:W-:Y:S02]  /*36bb0*/  IMAD R0, R48, R26, RZ ;  /* 0x0000001a30007224 */ /* 0x000fe400078e02ff */
[----:B------:R-:W-:Y:S01]  /*36bc0*/  IMAD.WIDE.U32 R24, R26, R51, R6 ;  /* 0x000000331a187225 */ /* 0x000fe200078e0006 */
[----:B------:R-:W-:Y:S02]  /*36bd0*/  IADD3.X R59, PT, PT, RZ, R15, RZ, P3, P5 ;  /* 0x0000000fff3b7210 */ /* 0x000fe40001fea4ff */
        /* <DEDUP_REMOVED lines=9> */
[----:B------:R-:W-:Y:S02]  /*36c70*/  IMAD.MOV.U32 R12, RZ, RZ, R5 ;  /* 0x000000ffff0c7224 */ /* 0x000fe400078e0005 */
[----:B------:R-:W-:Y:S01]  /*36c80*/  IMAD.X R5, RZ, RZ, RZ, P4 ;  /* 0x000000ffff057224 */ /* 0x000fe200020e06ff */
[----:B------:R-:W-:Y:S01]  /*36c90*/  ISETP.GE.U32.AND P4, PT, R54, R24, PT ;  /* 0x000000183600720c */ /* 0x000fe20003f86070 */
[----:B------:R-:W-:Y:S01]  /*36ca0*/  IMAD.X R59, R0, 0x1, R59, P2 ;  /* 0x00000001003b7824 */ /* 0x000fe200010e063b */
[----:B------:R-:W-:Y:S01]  /*36cb0*/  ISETP.GE.U32.AND P2, PT, R24, R6, PT ;  /* 0x000000061800720c */ /* 0x000fe20003f46070 */
[----:B------:R-:W-:Y:S01]  /*36cc0*/  IMAD.WIDE.U32 R20, R26, R51, RZ ;  /* 0x000000331a147225 */ /* 0x000fe200078e00ff */
[----:B------:R-:W-:Y:S02]  /*36cd0*/  SEL R9, RZ, 0x1, P5 ;  /* 0x00000001ff097807 */ /* 0x000fe40002800000 */
[----:B------:R-:W-:Y:S01]  /*36ce0*/  ISETP.GE.U32.AND.EX P4, PT, R59, R0, PT, P4 ;  /* 0x000000003b00720c */ /* 0x000fe20003f86140 */
[----:B------:R-:W-:Y:S01]  /*36cf0*/  IMAD.WIDE.U32.X R12, R29, R46, R12, P6 ;  /* 0x0000002e1d0c7225 */ /* 0x000fe200030e040c */
[----:B------:R-:W-:-:S02]  /*36d00*/  IADD3 RZ, P3, PT, R21, R22, RZ ;  /* 0x0000001615ff7210 */ /* 0x000fc40007f7e0ff */
[----:B------:R-:W-:Y:S01]  /*36d10*/  SEL R3, RZ, 0x1, P4 ;  /* 0x00000001ff037807 */ /* 0x000fe20002000000 */
[----:B------:R-:W-:Y:S01]  /*36d20*/  IMAD.MOV.U32 R4, RZ, RZ, R23 ;  /* 0x000000ffff047224 */ /* 0x000fe200078e0017 */
[----:B------:R-:W-:Y:S01]  /*36d30*/  ISETP.GE.U32.AND.EX P2, PT, R0, R7, PT, P2 ;  /* 0x000000070000720c */ /* 0x000fe20003f46120 */
[C---:B------:R-:W-:Y:S01]  /*36d40*/  IMAD.WIDE.U32 R6, R30.reuse, R53, RZ ;  /* 0x000000351e067225 */ /* 0x040fe200078e00ff */
[----:B------:R-:W-:Y:S02]  /*36d50*/  IADD3 R8, P5, P4, R9, R12, R8 ;  /* 0x0000000c09087210 */ /* 0x000fe40007cbe008 */
[----:B------:R-:W-:Y:S01]  /*36d60*/  SEL R0, RZ, 0x1, P2 ;  /* 0x00000001ff007807 */ /* 0x000fe20001000000 */
[----:B------:R-:W-:Y:S01]  /*36d70*/  IMAD.WIDE.U32.X R4, R30, R48, R4, P3 ;  /* 0x000000301e047225 */ /* 0x000fe200018e0404 */
[----:B------:R-:W-:Y:S02]  /*36d80*/  IADD3.X R9, PT, PT, RZ, R13, RZ, P5, P4 ;  /* 0x0000000dff097210 */ /* 0x000fe40002fe84ff */
[----:B------:R-:W-:-:S02]  /*36d90*/  LOP3.LUT P3, RZ, R28, R29, RZ, 0xfc, P0 ;  /* 0x0000001d1cff7212 */ /* 0x000fc4000006fcff */
[----:B------:R-:W-:Y:S02]  /*36da0*/  ISETP.EQ.U32.AND P4, PT, R26, RZ, PT ;  /* 0x000000ff1a00720c */ /* 0x000fe40003f82070 */
[----:B------:R-:W-:Y:S01]  /*36db0*/  IADD3 R3, P0, P6, R3, R4, R0 ;  /* 0x0000000403037210 */ /* 0x000fe20007e1e000 */
[----:B------:R-:W-:Y:S01]  /*36dc0*/  IMAD R0, R46, R26, RZ ;  /* 0x0000001a2e007224 */ /* 0x000fe200078e02ff */
[----:B------:R-:W-:Y:S02]  /*36dd0*/  ISETP.EQ.U32.AND P5, PT, R52, RZ, PT ;  /* 0x000000ff3400720c */ /* 0x000fe40003fa2070 */
[C---:B------:R-:W-:Y:S01]  /*36de0*/  ISETP.EQ.AND.EX P4, PT, R30.reuse, -0x80000000, !P3, P4 ;  /* 0x800000001e00780c */ /* 0x040fe20005f82340 */
[----:B------:R-:W-:Y:S01]  /*36df0*/  IMAD R11, R30, R53, R0 ;  /* 0x000000351e0b7224 */ /* 0x000fe200078e0200 */
[----:B------:R-:W-:Y:S01]  /*36e00*/  IADD3.X R29, PT, PT, RZ, R5, RZ, P0, P6 ;  /* 0x00000005ff1d7210 */ /* 0x000fe200007ec4ff */
[----:B------:R-:W-:Y:S01]  /*36e10*/  IMAD.WIDE.U32 R4, R26, R53, R8 ;  /* 0x000000351a047225 */ /* 0x000fe200078e0008 */
[----:B------:R-:W-:-:S02]  /*36e20*/  ISETP.EQ.AND.EX P5, PT, R57, RZ, P4, P5 ;  /* 0x000000ff3900720c */ /* 0x000fc400027a2350 */
[----:B------:R-:W-:Y:S01]  /*36e30*/  ISETP.EQ.U32.AND P2, PT, R51, RZ, PT ;  /* 0x000000ff3300720c */ /* 0x000fe20003f42070 */
[----:B------:R-:W-:Y:S01]  /*36e40*/  IMAD.IADD R0, R5, 0x1, R11 ;  /* 0x0000000105007824 */ /* 0x000fe200078e020b */
[----:B------:R-:W-:Y:S01]  /*36e50*/  ISETP.EQ.AND.EX P1, PT, R50, RZ, P5, P1 ;  /* 0x000000ff3200720c */ /* 0x000fe20002f22310 */
[C---:B------:R-:W-:Y:S01]  /*36e60*/  IMAD.WIDE.U32 R6, P6, R26.reuse, R46, R6 ;  /* 0x0000002e1a067225 */ /* 0x040fe200078c0006 */
[----:B------:R-:W-:Y:S02]  /*36e70*/  IADD3 R28, P3, PT, R3, R4, RZ ;  /* 0x00000004031c7210 */ /* 0x000fe40007f7e0ff */
[----:B------:R-:W-:Y:S01]  /*36e80*/  ISETP.EQ.U32.AND P0, PT, R53, RZ, PT ;  /* 0x000000ff3500720c */ /* 0x000fe20003f02070 */
[----:B------:R-:W-:Y:S01]  /*36e90*/  IMAD.WIDE.U32 R26, R26, R53, RZ ;  /* 0x000000351a1a7225 */ /* 0x000fe200078e00ff */
[----:B------:R-:W-:Y:S02]  /*36ea0*/  ISETP.EQ.AND.EX P1, PT, R48, RZ, P1, P2 ;  /* 0x000000ff3000720c */ /* 0x000fe40000f22320 */
[----:B------:R-:W-:Y:S01]  /*36eb0*/  ISETP.GE.U32.AND P4, PT, R4, R8, PT ;  /* 0x000000080400720c */ /* 0x000fe20003f86070 */
[----:B------:R-:W-:Y:S01]  /*36ec0*/  IMAD.X R29, R0, 0x1, R29, P3 ;  /* 0x00000001001d7824 */ /* 0x000fe200018e061d */
[----:B------:R-:W-:Y:S01]  /*36ed0*/  ISETP.GE.U32.AND P3, PT, R28, R4, PT ;  /* 0x000000041c00720c */ /* 0x000fe20003f66070 */
[----:B------:R-:W-:Y:S01]  /*36ee0*/  IMAD.X R23, RZ, RZ, RZ, P6 ;  /* 0x000000ffff177224 */ /* 0x000fe200030e06ff */
[----:B------:R-:W-:Y:S01]  /*36ef0*/  ISETP.EQ.AND.EX P5, PT, R46, -0x80000000, P1, P0 ;  /* 0x800000002e00780c */ /* 0x000fe20000fa2300 */
[----:B------:R-:W-:Y:S01]  /*36f00*/  IMAD.MOV.U32 R22, RZ, RZ, R7 ;  /* 0x000000ffff167224 */ /* 0x000fe200078e0007 */
[----:B------:R-:W-:Y:S01]  /*36f10*/  IADD3 RZ, P6, PT, R27, R6, RZ ;  /* 0x000000061bff7210 */ /* 0x000fe20007fde0ff */
[----:B------:R-:W-:Y:S01]  /*36f20*/  IMAD R57, R57, R31, RZ ;  /* 0x0000001f39397224 */ /* 0x000fe200078e02ff */
[----:B------:R-:W-:-:S02]  /*36f30*/  ISETP.GE.U32.AND.EX P4, PT, R0, R9, PT, P4 ;  /* 0x000000090000720c */ /* 0x000fc40003f86140 */
[----:B------:R-:W-:Y:S01]  /*36f40*/  ISETP.GE.U32.AND.EX P3, PT, R29, R0, PT, P3 ;  /* 0x000000001d00720c */ /* 0x000fe20003f66130 */
[----:B------:R-:W-:Y:S01]  /*36f50*/  IMAD.WIDE.U32.X R22, R30, R46, R22, P6 ;  /* 0x0000002e1e167225 */ /* 0x000fe200030e0416 */
[----:B------:R-:W-:Y:S02]  /*36f60*/  SEL R30, RZ, 0x1, P4 ;  /* 0x00000001ff1e7807 */ /* 0x000fe40002000000 */
        /* <DEDUP_REMOVED lines=17> */
.L_x_445:
        /* <DEDUP_REMOVED lines=14> */
[----:B------:R-:W-:Y:S02]  /*37160*/  IMAD.MOV.U32 R51, RZ, RZ, R59 ;  /* 0x000000ffff337224 */ /* 0x000fe400078e003b */
[----:B------:R-:W-:Y:S02]  /*37170*/  IMAD.MOV.U32 R31, RZ, RZ, R22 ;  /* 0x000000ffff1f7224 */ /* 0x000fe400078e0016 */
[----:B-1----:R-:W-:Y:S01]  /*37180*/  IMAD.U32 R4, RZ, RZ, UR4 ;  /* 0x00000004ff047e24 */ /* 0x002fe2000f8e00ff */
[----:B------:R2:W-:Y:S01]  /*37190*/  STL.128 [R33+0x20], R48 ;  /* 0x0000203021007387 */ /* 0x0005e20000100c00 */
[----:B------:R-:W-:-:S02]  /*371a0*/  IMAD.U32 R5, RZ, RZ, UR5 ;  /* 0x00000005ff057e24 */ /* 0x000fc4000f8e00ff */
[----:B------:R-:W-:Y:S01]  /*371b0*/  IMAD.MOV.U32 R6, RZ, RZ, R34 ;  /* 0x000000ffff067224 */ /* 0x000fe200078e0022 */
[----:B------:R2:W-:Y:S01]  /*371c0*/  STL.128 [R33+0x30], R28 ;  /* 0x0000301c21007387 */ /* 0x0005e20000100c00 */
[----:B------:R-:W-:-:S07]  /*371d0*/  IMAD.MOV.U32 R7, RZ, RZ, R32 ;  /* 0x000000ffff077224 */ /* 0x000fce00078e0020 */
[----:B------:R-:W-:-:S07]  /*371e0*/  LEPC R20, `(.L_x_444) ;  /* 0x000000001014794e */ /* 0x000fce0000000000 */
[----:B0-2---:R-:W-:Y:S05]  /*371f0*/  CALL.ABS.NOINC R24 ;  /* 0x0000000018007343 */ /* 0x005fea0003c00000 */
.L_x_444:
[----:B------:R-:W-:Y:S05]  /*37200*/  BSYNC.RECONVERGENT B6 ;  /* 0x0000000000067941 */ /* 0x000fea0003800200 */
.L_x_443:
        /* <DEDUP_REMOVED lines=28> */
[----:B------:R-:W-:-:S04]  /*373d0*/  IMAD.WIDE.U32.X R6, RZ, R59, R8, P2 ;  /* 0x0000003bff067225 */ /* 0x000fc800010e0408 */
        /* <DEDUP_REMOVED lines=8> */
[----:B------:R-:W-:Y:S02]  /*37460*/  ISETP.EQ.U32.AND P0, PT, R30, RZ, PT ;  /* 0x000000ff1e00720c */ /* 0x000fe40003f02070 */
[----:B------:R-:W-:-:S02]  /*37470*/  ISETP.EQ.U32.AND P2, PT, R40, RZ, PT ;  /* 0x000000ff2800720c */ /* 0x000fc40003f42070 */
        /* <DEDUP_REMOVED lines=36> */
.L_x_448:
        /* <DEDUP_REMOVED lines=13> */
.L_x_449:
        /* <DEDUP_REMOVED lines=20> */
.L_x_450:
[----:B------:R-:W-:Y:S01]  /*378d0*/  IMAD.MOV.U32 R8, RZ, RZ, R26 ;  /* 0x000000ffff087224 */ /* 0x000fe200078e001a */
[----:B------:R0:W-:Y:S01]  /*378e0*/  STL.64 [R31+0x20], R24 ;  /* 0x000020181f007387 */ /* 0x0001e20000100a00 */
[----:B------:R-:W-:Y:S01]  /*378f0*/  IMAD.MOV.U32 R9, RZ, RZ, R63 ;  /* 0x000000ffff097224 */ /* 0x000fe200078e003f */
[----:B------:R-:W1:Y:S01]  /*37900*/  LDC.64 R50, c[0x4][R50] ;  /* 0x0100000032327b82 */ /* 0x000e620000000a00 */
        /* <DEDUP_REMOVED lines=15> */
.L_x_447:
[----:B------:R-:W-:Y:S05]  /*37a00*/  BSYNC.RECONVERGENT B6 ;  /* 0x0000000000067941 */ /* 0x000fea0003800200 */
.L_x_446:
        /* <DEDUP_REMOVED lines=8> */
[----:B------:R-:W-:Y:S01]  /*37a90*/  IADD3 R3, P1, PT, R51, R26, RZ ;  /* 0x0000001a33037210 */ /* 0x000fe20007f3e0ff */
[----:B------:R-:W-:-:S03]  /*37aa0*/  IMAD.MOV.U32 R26, RZ, RZ, R4 ;  /* 0x000000ffff1a7224 */ /* 0x000fc600078e0004 */
        /* <DEDUP_REMOVED lines=57> */
.L_x_452:
[----:B------:R-:W-:Y:S05]  /*37e40*/  BSYNC.RECONVERGENT B6 ;  /* 0x0000000000067941 */ /* 0x000fea0003800200 */
.L_x_451:
        /* <DEDUP_REMOVED lines=56> */
.L_x_454:
[----:B------:R-:W-:Y:S05]  /*381d0*/  BSYNC.RECONVERGENT B0 ;  /* 0x0000000000007941 */ /* 0x000fea0003800200 */
.L_x_453:
        /* <DEDUP_REMOVED lines=12> */
[----:B------:R-:W-:Y:S01]  /*382a0*/  IMAD.U32 R6, RZ, RZ, UR46 ;  /* 0x0000002eff067e24 */ /* 0x000fe2000f8e00ff */
[----:B------:R3:W-:Y:S01]  /*382b0*/  STL.128 [R31], R8 ;  /* 0x000000081f007387 */ /* 0x0007e20000100c00 */
[----:B------:R-:W-:-:S03]  /*382c0*/  IMAD.U32 R7, RZ, RZ, UR47 ;  /* 0x0000002fff077e24 */ /* 0x000fc6000f8e00ff */
[----:B------:R1:W-:Y:S01]  /*382d0*/  STL.64 [R31+0x20], R22 ;  /* 0x000020161f007387 */ /* 0x0003e20000100a00 */
[----:B0-----:R-:W-:Y:S02]  /*382e0*/  IMAD.U32 R4, RZ, RZ, UR4 ;  /* 0x00000004ff047e24 */ /* 0x001fe4000f8e00ff */
        /* <DEDUP_REMOVED lines=8> */
.L_x_456:
[----:B------:R-:W-:Y:S05]  /*38370*/  BSYNC.RECONVERGENT B6 ;  /* 0x0000000000067941 */ /* 0x000fea0003800200 */
.L_x_455:
        /* <DEDUP_REMOVED lines=57> */
.L_x_458:
[----:B------:R-:W-:Y:S05]  /*38710*/  BSYNC.RECONVERGENT B6 ;  /* 0x0000000000067941 */ /* 0x000fea0003800200 */
.L_x_457:
        /* <DEDUP_REMOVED lines=35> */
.L_x_462:
[----:B------:R-:W-:Y:S05]  /*38950*/  BSYNC.RECONVERGENT B1 ;  /* 0x0000000000017941 */ /* 0x000fea0003800200 */
.L_x_461:
[----:B------:R-:W-:-:S07]  /*38960*/  SEL R22, RZ, 0x1, !P0 ;  /* 0x00000001ff167807 */ /* 0x000fce0004000000 */
.L_x_460:
[----:B------:R-:W-:Y:S05]  /*38970*/  BSYNC.RECONVERGENT B0 ;  /* 0x0000000000007941 */ /* 0x000fea0003800200 */
.L_x_459:
        /* <DEDUP_REMOVED lines=18> */
.L_x_464:
[----:B------:R-:W-:Y:S05]  /*38aa0*/  BSYNC.RECONVERGENT B6 ;  /* 0x0000000000067941 */ /* 0x000fea0003800200 */
.L_x_463:
        /* <DEDUP_REMOVED lines=37> */
[C---:B------:R-:W-:Y:S02]  /*38d00*/  IADD3 R26, P0, PT, R27.reuse, R2, RZ ;  /* 0x000000021b1a7210 */ /* 0x040fe40007f1e0ff */
        /* <DEDUP_REMOVED lines=29> */
.L_x_468:
[----:B------:R-:W-:Y:S05]  /*38ee0*/  BSYNC.RECONVERGENT B6 ;  /* 0x0000000000067941 */ /* 0x000fea0003800200 */
.L_x_467:
        /* <DEDUP_REMOVED lines=34> */
.L_x_472:
[----:B------:R-:W-:Y:S05]  /*39110*/  BSYNC.RECONVERGENT B1 ;  /* 0x0000000000017941 */ /* 0x000fea0003800200 */
.L_x_471:
[----:B------:R-:W-:-:S07]  /*39120*/  SEL R40, RZ, 0x1, !P0 ;  /* 0x00000001ff287807 */ /* 0x000fce0004000000 */
.L_x_470:
[----:B------:R-:W-:Y:S05]  /*39130*/  BSYNC.RECONVERGENT B0 ;  /* 0x0000000000007941 */ /* 0x000fea0003800200 */
.L_x_469:
        /* <DEDUP_REMOVED lines=16> */
.L_x_474:
[----:B------:R-:W-:Y:S05]  /*39240*/  BSYNC.RECONVERGENT B6 ;  /* 0x0000000000067941 */ /* 0x000fea0003800200 */
.L_x_473:
        /* <DEDUP_REMOVED lines=47> */
[----:B------:R-:W-:Y:S01]  /*39540*/  IMAD.MOV.U32 R0, RZ, RZ, 0x1 ;  /* 0x00000001ff007424 */ /* 0x000fe200078e00ff */
[----:B------:R-:W-:Y:S01]  /*39550*/  MOV R20, 0x0 ;  /* 0x0000000000147802 */ /* 0x000fe20000000f00 */
[----:B------:R-:W-:Y:S01]  /*39560*/  IMAD.MOV.U32 R8, RZ, RZ, R26 ;  /* 0x000000ffff087224 */ /* 0x000fe200078e001a */
[----:B------:R-:W0:Y:S01]  /*39570*/  LDCU.64 UR4, c[0x4][0x48] ;  /* 0x01000900ff0477ac */ /* 0x000e220008000a00 */
[----:B------:R-:W-:Y:S01]  /*39580*/  IMAD.MOV.U32 R9, RZ, RZ, R27 ;  /* 0x000000ffff097224 */ /* 0x000fe200078e001b */
[----:B------:R1:W-:Y:S01]  /*39590*/  STL [R31], R0 ;  /* 0x000000001f007387 */ /* 0x0003e20000100800 */
[----:B------:R-:W-:Y:S01]  /*395a0*/  IMAD.MOV.U32 R10, RZ, RZ, R29 ;  /* 0x000000ffff0a7224 */ /* 0x000fe200078e001d */
[----:B------:R1:W2:Y:S01]  /*395b0*/  LDC.64 R24, c[0x4][R20] ;  /* 0x0100000014187b82 */ /* 0x0002a20000000a00 */
        /* <DEDUP_REMOVED lines=9> */
[----:B0-----:R-:W-:-:S02]  /*39650*/  IMAD.U32 R4, RZ, RZ, UR4 ;  /* 0x00000004ff047e24 */ /* 0x001fc4000f8e00ff */
[----:B------:R-:W-:Y:S01]  /*39660*/  IMAD.U32 R5, RZ, RZ, UR5 ;  /* 0x00000005ff057e24 */ /* 0x000fe2000f8e00ff */
[----:B------:R1:W-:Y:S01]  /*39670*/  STL.64 [R31+0x8], R2 ;  /* 0x000008021f007387 */ /* 0x0003e20000100a00 */
[----:B------:R-:W-:Y:S02]  /*39680*/  IMAD.U32 R6, RZ, RZ, UR46 ;  /* 0x0000002eff067e24 */ /* 0x000fe4000f8e00ff */
[----:B------:R-:W-:-:S07]  /*39690*/  IMAD.U32 R7, RZ, RZ, UR47 ;  /* 0x0000002fff077e24 */ /* 0x000fce000f8e00ff */
[----:B-1----:R-:W-:-:S07]  /*396a0*/  LEPC R20, `(.L_x_476) ;  /* 0x000000001014794e */ /* 0x002fce0000000000 */
[----:B--2---:R-:W-:Y:S05]  /*396b0*/  CALL.ABS.NOINC R24 ;  /* 0x0000000018007343 */ /* 0x004fea0003c00000 */
.L_x_476:
[----:B------:R-:W-:Y:S05]  /*396c0*/  BSYNC.RECONVERGENT B6 ;  /* 0x0000000000067941 */ /* 0x000fea0003800200 */
.L_x_475:
        /* <DEDUP_REMOVED lines=33> */
.L_x_480:
[----:B------:R-:W-:Y:S05]  /*398e0*/  BSYNC.RECONVERGENT B1 ;  /* 0x0000000000017941 */ /* 0x000fea0003800200 */
.L_x_479:
[----:B------:R-:W-:-:S07]  /*398f0*/  SEL R24, RZ, 0x1, !P0 ;  /* 0x00000001ff187807 */ /* 0x000fce0004000000 */
.L_x_478:
[----:B------:R-:W-:Y:S05]  /*39900*/  BSYNC.RECONVERGENT B0 ;  /* 0x0000000000007941 */ /* 0x000fea0003800200 */
.L_x_477:
        /* <DEDUP_REMOVED lines=17> */
.L_x_482:
[----:B------:R-:W-:Y:S05]  /*39a20*/  BSYNC.RECONVERGENT B6 ;  /* 0x0000000000067941 */ /* 0x000fea0003800200 */
.L_x_481:
        /* <DEDUP_REMOVED lines=66> */
.L_x_483:
[----:B------:R-:W-:Y:S02]  /*39e50*/  IMAD.MOV.U32 R53, RZ, RZ, R24 ;  /* 0x000000ffff357224 */ /* 0x000fe400078e0018 */
[----:B------:R-:W-:-:S07]  /*39e60*/  IMAD.MOV.U32 R50, RZ, RZ, R25 ;  /* 0x000000ffff327224 */ /* 0x000fce00078e0019 */
.L_x_466:
[----:B------:R-:W-:Y:S05]  /*39e70*/  BSYNC.RECONVERGENT B7 ;  /* 0x0000000000077941 */ /* 0x000fea0003800200 */
.L_x_465:
[----:B------:R-:W-:Y:S01]  /*39e80*/  ISETP.NE.AND P0, PT, R46, RZ, PT ;  /* 0x000000ff2e00720c */ /* 0x000fe20003f05270 */
[----:B------:R-:W-:Y:S01]  /*39e90*/  BSSY.RECONVERGENT B6, `(.L_x_484) ;  /* 0x0000014000067945 */ /* 0x000fe20003800200 */
[-C--:B------:R-:W-:Y:S01]  /*39ea0*/  LOP3.LUT R29, R29, R28.reuse, RZ, 0x3c, !PT ;  /* 0x0000001c1d1d7212 */ /* 0x080fe200078e3cff */
[----:B------:R-:W-:Y:S02]  /*39eb0*/  IMAD.MOV.U32 R31, RZ, RZ, R30 ;  /* 0x000000ffff1f7224 */ /* 0x000fe400078e001e */
[----:B------:R-:W-:Y:S01]  /*39ec0*/  IMAD.MOV.U32 R24, RZ, RZ, R53 ;  /* 0x000000ffff187224 */ /* 0x000fe200078e0035 */
[C---:B------:R-:W-:Y:S01]  /*39ed0*/  LOP3.LUT R28, R29.reuse, R28, RZ, 0x3c, !PT ;  /* 0x0000001c1d1c7212 */ /* 0x040fe200078e3cff */
[----:B------:R-:W-:Y:S02]  /*39ee0*/  IMAD.MOV.U32 R25, RZ, RZ, R50 ;  /* 0x000000ffff197224 */ /* 0x000fe400078e0032 */
[----:B------:R-:W-:Y:S01]  /*39ef0*/  IMAD.MOV.U32 R30, RZ, RZ, R35 ;  /* 0x000000ffff1e7224 */ /* 0x000fe200078e0023 */
[----:B------:R-:W-:-:S03]  /*39f00*/  LOP3.LUT R29, R29, R28, RZ, 0x3c, !PT ;  /* 0x0000001c1d1d7212 */ /* 0x000fc600078e3cff */
[----:B------:R-:W-:Y:S05]  /*39f10*/  @!P0 BRA `(.L_x_485) ;  /* 0x00000000002c8947 */ /* 0x000fea0003800000 */
        /* <DEDUP_REMOVED lines=11> */
.L_x_485:
[----:B------:R-:W-:Y:S05]  /*39fd0*/  BSYNC.RECONVERGENT B6 ;  /* 0x0000000000067941 */ /* 0x000fea0003800200 */
.L_x_484:
[----:B------:R-:W0:Y:S08]  /*39fe0*/  LDC.64 R2, c[0x0][0x398] ;  /* 0x0000e600ff027b82 */ /* 0x000e300000000a00 */
[----:B------:R-:W1:Y:S01]  /*39ff0*/  LDC.64 R4, c[0x0][0x3a0] ;  /* 0x0000e800ff047b82 */ /* 0x000e620000000a00 */
[----:B0-----:R-:W-:Y:S04]  /*3a000*/  STG.E.64 desc[UR36][R2.64], R16 ;  /* 0x0000001002007986 */ /* 0x001fe8000c101b24 */
[----:B-1----:R-:W-:Y:S04]  /*3a010*/  STG.E.64 desc[UR36][R4.64], R24 ;  /* 0x0000001804007986 */ /* 0x002fe8000c101b24 */
[----:B------:R-:W-:Y:S04]  /*3a020*/  STG.E.64 desc[UR36][R2.64+0x8], R18 ;  /* 0x0000081202007986 */ /* 0x000fe8000c101b24 */
[----:B------:R-:W-:Y:S04]  /*3a030*/  STG.E.64 desc[UR36][R4.64+0x8], R26 ;  /* 0x0000081a04007986 */ /* 0x000fe8000c101b24 */
[----:B------:R-:W-:Y:S04]  /*3a040*/  STG.E.64 desc[UR36][R2.64+0x10], R36 ;  /* 0x0000102402007986 */ /* 0x000fe8000c101b24 */
[----:B------:R-:W-:Y:S04]  /*3a050*/  STG.E.64 desc[UR36][R4.64+0x10], R28 ;  /* 0x0000101c04007986 */ /* 0x000fe8000c101b24 */
[----:B------:R-:W-:Y:S04]  /*3a060*/  STG.E.64 desc[UR36][R2.64+0x18], R38 ;  /* 0x0000182602007986 */ /* 0x000fe8000c101b24 */
[----:B------:R-:W-:Y:S01]  /*3a070*/  STG.E.64 desc[UR36][R4.64+0x18], R30 ;  /* 0x0000181e04007986 */ /* 0x000fe2000c101b24 */
[----:B------:R-:W-:Y:S05]  /*3a080*/  EXIT ;  /* 0x000000000000794d */ /* 0x000fea0003800000 */
.L_x_486:
        /* <DEDUP_REMOVED lines=15> */
.L_x_679:


//--------------------- .text.test_mod_square     --------------------------
	.section	.text.test_mod_square,"ax",@progbits
	.align	128
        .global         test_mod_square
        .type           test_mod_square,@function
        .size           test_mod_square,(.L_x_680 - test_mod_square)
        .other          test_mod_square,@"STO_CUDA_ENTRY STV_DEFAULT"
test_mod_square:
.text.test_mod_square:
[----:B------:R-:W0:Y:S01]  /*0000*/  LDC R1, c[0x0][0x37c] ;  /* 0x0000df00ff017b82 */ /* 0x000e220000000800 */
[----:B------:R-:W1:Y:S01]  /*0010*/  S2R R0, SR_TID.X ;  /* 0x0000000000007919 */ /* 0x000e620000002100 */
[----:B------:R-:W2:Y:S06]  /*0020*/  LDCU UR5, c[0x0][0x2fc] ;  /* 0x00005f80ff0577ac */ /* 0x000eac0008000800 */
[----:B------:R-:W1:Y:S01]  /*0030*/  S2UR UR4, SR_CTAID.X ;  /* 0x00000000000479c3 */ /* 0x000e620000002500 */
[----:B0-----:R-:W-:Y:S01]  /*0040*/  VIADD R1, R1, 0xffffff90 ;  /* 0xffffff9001017836 */ /* 0x001fe20000000000 */
[----:B------:R-:W0:Y:S06]  /*0050*/  LDCU.64 UR36, c[0x0][0x358] ;  /* 0x00006b00ff2477ac */ /* 0x000e2c0008000a00 */
[----:B------:R-:W1:Y:S08]  /*0060*/  LDC R23, c[0x0][0x360] ;  /* 0x0000d800ff177b82 */ /* 0x000e700000000800 */
[----:B------:R-:W3:Y:S01]  /*0070*/  LDC.64 R8, c[0x0][0x380] ;  /* 0x0000e000ff087b82 */ /* 0x000ee20000000a00 */
[----:B-1----:R-:W-:-:S04]  /*0080*/  IMAD R23, R23, UR4, R0 ;  /* 0x0000000417177c24 */ /* 0x002fc8000f8e0200 */
[----:B------:R-:W-:-:S04]  /*0090*/  IMAD.SHL.U32 R23, R23, 0x4, RZ ;  /* 0x0000000417177824 */ /* 0x000fc800078e00ff */
[----:B---3--:R-:W-:-:S05]  /*00a0*/  IMAD.WIDE R8, R23, 0x8, R8 ;  /* 0x0000000817087825 */ /* 0x008fca00078e0208 */
[----:B0-----:R-:W3:Y:S04]  /*00b0*/  LDG.E.64 R36, desc[UR36][R8.64] ;  /* 0x0000002408247981 */ /* 0x001ee8000c1e1b00 */
[----:B------:R-:W4:Y:S04]  /*00c0*/  LDG.E.64 R6, desc[UR36][R8.64+0x8] ;  /* 0x0000082408067981 */ /* 0x000f28000c1e1b00 */
[----:B------:R-:W5:Y:S04]  /*00d0*/  LDG.E.64 R4, desc[UR36][R8.64+0x10] ;  /* 0x0000102408047981 */ /* 0x000f68000c1e1b00 */
[----:B------:R0:W2:Y:S01]  /*00e0*/  LDG.E.64 R2, desc[UR36][R8.64+0x18] ;  /* 0x0000182408027981 */ /* 0x0000a2000c1e1b00 */
[----:B------:R-:W1:Y:S01]  /*00f0*/  LDCU UR4, c[0x0][0x2f8] ;  /* 0x00005f00ff0477ac */ /* 0x000e620008000800 */
[----:B------:R-:W-:Y:S01]  /*0100*/  BSSY.RECONVERGENT B6, `(.L_x_487) ;  /* 0x0000131000067945 */ /* 0x000fe20003800200 */
[----:B---3--:R-:W-:-:S04]  /*0110*/  IMAD.WIDE.U32 R10, R37, R36, RZ ;  /* 0x00000024250a7225 */ /* 0x008fc800078e00ff */
[----:B------:R-:W-:-:S04]  /*0120*/  IMAD.WIDE.U32 R40, R36, R36, RZ ;  /* 0x0000002424287225 */ /* 0x000fc800078e00ff */
[----:B------:R-:W-:-:S04]  /*0130*/  IMAD.WIDE.U32 R10, P0, R36, R37, R10 ;  /* 0x00000025240a7225 */ /* 0x000fc8000780000a */
[----:B------:R-:W-:Y:S01]  /*0140*/  IMAD.X R13, RZ, RZ, RZ, P0 ;  /* 0x000000ffff0d7224 */ /* 0x000fe200000e06ff */
[----:B------:R-:W-:Y:S01]  /*0150*/  IADD3 R34, P0, PT, R41, R10, RZ ;  /* 0x0000000a29227210 */ /* 0x000fe20007f1e0ff */
[----:B----4-:R-:W-:-:S04]  /*0160*/  IMAD.WIDE.U32 R16, R7, R36, RZ ;  /* 0x0000002407107225 */ /* 0x010fc800078e00ff */
[----:B------:R-:W-:Y:S02]  /*0170*/  IMAD.MOV.U32 R12, RZ, RZ, R11 ;  /* 0x000000ffff0c7224 */ /* 0x000fe400078e000b */
[----:B------:R-:W-:-:S04]  /*0180*/  IMAD.WIDE.U32 R18, R37, R6, RZ ;  /* 0x0000000625127225 */ /* 0x000fc800078e00ff */
[----:B------:R-:W-:-:S04]  /*0190*/  IMAD.WIDE.U32 R14, R6, R36, RZ ;  /* 0x00000024060e7225 */ /* 0x000fc800078e00ff */
[----:B------:R-:W-:-:S04]  /*01a0*/  IMAD.WIDE.U32.X R12, R37, R37, R12, P0 ;  /* 0x00000025250c7225 */ /* 0x000fc800000e040c */
[----:B------:R-:W-:Y:S01]  /*01b0*/  IMAD.WIDE.U32 R10, P1, R37, R6, R16 ;  /* 0x00000006250a7225 */ /* 0x000fe20007820010 */
[----:B------:R-:W-:-:S03]  /*01c0*/  IADD3 R25, P3, PT, R12, R14, RZ ;  /* 0x0000000e0c197210 */ /* 0x000fc60007f7e0ff */
[----:B------:R-:W-:Y:S01]  /*01d0*/  IMAD.WIDE.U32 R18, P0, R36, R7, R18 ;  /* 0x0000000724127225 */ /* 0x000fe20007800012 */
[----:B------:R-:W-:-:S03]  /*01e0*/  IADD3 R29, P2, PT, R15, R10, RZ ;  /* 0x0000000a0f1d7210 */ /* 0x000fc60007f5e0ff */
[----:B0-----:R-:W-:-:S04]  /*01f0*/  IMAD.WIDE.U32 R8, R36, R6, RZ ;  /* 0x0000000624087225 */ /* 0x001fc800078e00ff */
[----:B------:R-:W-:Y:S01]  /*0200*/  IMAD.X R17, RZ, RZ, RZ, P0 ;  /* 0x000000ffff117224 */ /* 0x000fe200000e06ff */
[----:B------:R-:W-:Y:S01]  /*0210*/  ISETP.GE.U32.AND P0, PT, R25, R14, PT ;  /* 0x0000000e1900720c */ /* 0x000fe20003f06070 */
[----:B------:R-:W-:Y:S01]  /*0220*/  IMAD.X R0, R29, 0x1, R13, P3 ;  /* 0x000000011d007824 */ /* 0x000fe200018e060d */
[----:B------:R-:W-:Y:S01]  /*0230*/  IADD3 RZ, P3, PT, R9, R18, RZ ;  /* 0x0000001209ff7210 */ /* 0x000fe20007f7e0ff */
[----:B-----5:R-:W-:-:S03]  /*0240*/  IMAD.WIDE.U32 R12, R5, R36, RZ ;  /* 0x00000024050c7225 */ /* 0x020fc600078e00ff */
[----:B------:R-:W-:Y:S01]  /*0250*/  ISETP.GE.U32.AND.EX P0, PT, R0, R29, PT, P0 ;  /* 0x0000001d0000720c */ /* 0x000fe20003f06100 */
[----:B------:R-:W-:Y:S02]  /*0260*/  IMAD.MOV.U32 R16, RZ, RZ, R19 ;  /* 0x000000ffff107224 */ /* 0x000fe400078e0013 */
[----:B------:R-:W-:-:S04]  /*0270*/  IMAD.WIDE.U32 R14, R4, R36, RZ ;  /* 0x00000024040e7225 */ /* 0x000fc800078e00ff */
[----:B------:R-:W-:-:S04]  /*0280*/  IMAD.WIDE.U32 R12, P5, R37, R4, R12 ;  /* 0x00000004250c7225 */ /* 0x000fc800078a000c */
[----:B------:R-:W-:Y:S01]  /*0290*/  IMAD.WIDE.U32.X R8, R37, R7, R16, P3 ;  /* 0x0000000725087225 */ /* 0x000fe200018e0410 */
[----:B------:R-:W-:Y:S02]  /*02a0*/  SEL R17, RZ, 0x1, P0 ;  /* 0x00000001ff117807 */ /* 0x000fe40000000000 */
[----:B------:R-:W-:Y:S01]  /*02b0*/  IADD3 R19, P0, PT, R15, R12, RZ ;  /* 0x0000000c0f137210 */ /* 0x000fe20007f1e0ff */
[----:B------:R-:W-:Y:S01]  /*02c0*/  IMAD.WIDE.U32 R20, R7, R6, RZ ;  /* 0x0000000607147225 */ /* 0x000fe200078e00ff */
[----:B------:R-:W-:-:S03]  /*02d0*/  IADD3 R8, P3, P6, R14, R8, R17 ;  /* 0x000000080e087210 */ /* 0x000fc60007e7e011 */
[C---:B------:R-:W-:Y:S01]  /*02e0*/  IMAD R10, R6.reuse, R36, RZ ;  /* 0x00000024060a7224 */ /* 0x040fe200078e02ff */
[----:B------:R-:W-:Y:S01]  /*02f0*/  IADD3.X R9, PT, PT, R19, R9, RZ, P3, P6 ;  /* 0x0000000913097210 */ /* 0x000fe20001fec4ff */
[----:B------:R-:W-:-:S03]  /*0300*/  IMAD.WIDE.U32 R16, R6, R6, RZ ;  /* 0x0000000606107225 */ /* 0x000fc600078e00ff */
[----:B------:R-:W-:Y:S01]  /*0310*/  IADD3 R16, P6, PT, R25, R10, RZ ;  /* 0x0000000a19107210 */ /* 0x000fe20007fde0ff */
[----:B------:R-:W-:-:S04]  /*0320*/  IMAD.WIDE.U32 R20, P4, R6, R7, R20 ;  /* 0x0000000706147225 */ /* 0x000fc80007880014 */
[----:B------:R-:W-:Y:S01]  /*0330*/  IMAD.WIDE.U32 R26, R37, R4, RZ ;  /* 0x00000004251a7225 */ /* 0x000fe200078e00ff */
[----:B------:R-:W-:-:S03]  /*0340*/  IADD3 RZ, P3, PT, R17, R20, RZ ;  /* 0x0000001411ff7210 */ /* 0x000fc60007f7e0ff */
[----:B------:R-:W-:Y:S01]  /*0350*/  IMAD.X R31, RZ, RZ, RZ, P1 ;  /* 0x000000ffff1f7224 */ /* 0x000fe200008e06ff */
[----:B------:R-:W-:Y:S01]  /*0360*/  ISETP.GE.U32.AND P1, PT, R16, R25, PT ;  /* 0x000000191000720c */ /* 0x000fe20003f26070 */
[----:B------:R-:W-:Y:S02]  /*0370*/  IMAD.X R17, R0, 0x1, R29, P6 ;  /* 0x0000000100117824 */ /* 0x000fe400030e061d */
[----:B------:R-:W-:-:S03]  /*0380*/  IMAD.WIDE.U32 R24, R36, R4, RZ ;  /* 0x0000000424187225 */ /* 0x000fc600078e00ff */
[----:B------:R-:W-:Y:S01]  /*0390*/  ISETP.GE.U32.AND.EX P1, PT, R17, R0, PT, P1 ;  /* 0x000000001100720c */ /* 0x000fe20003f26110 */
[----:B------:R-:W-:-:S03]  /*03a0*/  IMAD.WIDE.U32 R28, P6, R36, R5, R26 ;  /* 0x00000005241c7225 */ /* 0x000fc600078c001a */
[----:B------:R-:W-:Y:S01]  /*03b0*/  SEL R15, RZ, 0x1, P1 ;  /* 0x00000001ff0f7807 */ /* 0x000fe20000800000 */
[----:B------:R-:W-:Y:S01]  /*03c0*/  IMAD.MOV.U32 R30, RZ, RZ, R11 ;  /* 0x000000ffff1e7224 */ /* 0x000fe200078e000b */
[----:B------:R-:W-:Y:S01]  /*03d0*/  ISETP.GE.U32.AND P1, PT, R8, R14, PT ;  /* 0x0000000e0800720c */ /* 0x000fe20003f26070 */
[----:B------:R-:W-:Y:S02]  /*03e0*/  IMAD.X R27, RZ, RZ, RZ, P4 ;  /* 0x000000ffff1b7224 */ /* 0x000fe400020e06ff */
[----:B------:R-:W-:Y:S01]  /*03f0*/  IMAD.WIDE.U32.X R10, R37, R7, R30, P2 ;  /* 0x00000007250a7225 */ /* 0x000fe200010e041e */
[----:B------:R-:W-:-:S03]  /*0400*/  IADD3 RZ, P2, PT, R25, R28, RZ ;  /* 0x0000001c19ff7210 */ /* 0x000fc60007f5e0ff */
[----:B------:R-:W-:-:S04]  /*0410*/  IMAD.WIDE.U32 R24, R6, R6, R8 ;  /* 0x0000000606187225 */ /* 0x000fc800078e0008 */
[----:B------:R-:W-:Y:S01]  /*0420*/  IMAD.X R31, RZ, RZ, RZ, P6 ;  /* 0x000000ffff1f7224 */ /* 0x000fe200030e06ff */
[----:B------:R-:W-:Y:S01]  /*0430*/  IADD3 R15, P4, P6, R24, R10, R15 ;  /* 0x0000000a180f7210 */ /* 0x000fe20007e9e00f */
[----:B------:R-:W-:Y:S02]  /*0440*/  IMAD.IADD R33, R20, 0x1, R25 ;  /* 0x0000000114217824 */ /* 0x000fe400078e0219 */
[----:B------:R-:W-:Y:S02]  /*0450*/  IMAD.MOV.U32 R26, RZ, RZ, R21 ;  /* 0x000000ffff1a7224 */ /* 0x000fe400078e0015 */
[----:B------:R-:W-:Y:S01]  /*0460*/  IMAD.MOV.U32 R30, RZ, RZ, R29 ;  /* 0x000000ffff1e7224 */ /* 0x000fe200078e001d */
[----:B------:R-:W-:Y:S01]  /*0470*/  IADD3.X R0, PT, PT, R33, R11, RZ, P4, P6 ;  /* 0x0000000b21007210 */ /* 0x000fe200027ec4ff */
[----:B--2---:R-:W-:Y:S01]  /*0480*/  IMAD.WIDE.U32 R10, R3, R36, RZ ;  /* 0x00000024030a7225 */ /* 0x004fe200078e00ff */
[----:B------:R-:W-:Y:S02]  /*0490*/  ISETP.GE.U32.AND.EX P6, PT, R9, R19, PT, P1 ;  /* 0x000000130900720c */ /* 0x000fe40003fc6110 */
[----:B------:R-:W-:Y:S01]  /*04a0*/  ISETP.GE.U32.AND P1, PT, R24, R8, PT ;  /* 0x000000081800720c */ /* 0x000fe20003f26070 */
[----:B------:R-:W-:Y:S01]  /*04b0*/  IMAD.WIDE.U32.X R26, R7, R7, R26, P3 ;  /* 0x00000007071a7225 */ /* 0x000fe200018e041a */
[----:B------:R-:W-:-:S02]  /*04c0*/  ISETP.GE.U32.AND P4, PT, R15, R24, PT ;  /* 0x000000180f00720c */ /* 0x000fc40003f86070 */
[----:B------:R-:W-:Y:S01]  /*04d0*/  SEL R21, RZ, 0x1, P6 ;  /* 0x00000001ff157807 */ /* 0x000fe20003000000 */
[----:B------:R-:W-:Y:S01]  /*04e0*/  IMAD.WIDE.U32 R24, R2, R36, RZ ;  /* 0x0000002402187225 */ /* 0x000fe200078e00ff */
[----:B------:R-:W-:Y:S02]  /*04f0*/  ISETP.GE.U32.AND.EX P1, PT, R33, R9, PT, P1 ;  /* 0x000000092100720c */ /* 0x000fe40003f26110 */
[----:B------:R-:W-:Y:S01]  /*0500*/  ISETP.GE.U32.AND.EX P4, PT, R0, R33, PT, P4 ;  /* 0x000000210000720c */ /* 0x000fe20003f86140 */
[----:B------:R-:W-:-:S04]  /*0510*/  IMAD.WIDE.U32 R10, P6, R37, R2, R10 ;  /* 0x00000002250a7225 */ /* 0x000fc800078c000a */
[----:B------:R-:W-:Y:S01]  /*0520*/  IMAD.WIDE.U32.X R8, R37, R5, R30, P2 ;  /* 0x0000000525087225 */ /* 0x000fe200010e041e */
[----:B------:R-:W-:Y:S02]  /*0530*/  IADD3 R25, P2, PT, R25, R10, RZ ;  /* 0x0000000a19197210 */ /* 0x000fe40007f5e0ff */
[----:B------:R-:W-:Y:S01]  /*0540*/  SEL R10, RZ, 0x1, P1 ;  /* 0x00000001ff0a7807 */ /* 0x000fe20000800000 */
[----:B------:R-:W-:Y:S01]  /*0550*/  IMAD R18, R4, R36, RZ ;  /* 0x0000002404127224 */ /* 0x000fe200078e02ff */
[----:B------:R-:W-:Y:S01]  /*0560*/  IADD3 R20, P1, P3, R24, R8, R21 ;  /* 0x0000000818147210 */ /* 0x000fe20007b3e015 */
[----:B------:R-:W-:Y:S01]  /*0570*/  IMAD.X R29, RZ, RZ, RZ, P5 ;  /* 0x000000ffff1d7224 */ /* 0x000fe200028e06ff */
[----:B------:R-:W-:Y:S01]  /*0580*/  SEL R31, RZ, 0x1, P4 ;  /* 0x00000001ff1f7807 */ /* 0x000fe20002000000 */
[----:B------:R-:W-:Y:S01]  /*0590*/  IMAD.MOV.U32 R28, RZ, RZ, R13 ;  /* 0x000000ffff1c7224 */ /* 0x000fe200078e000d */
[----:B------:R-:W-:Y:S01]  /*05a0*/  IADD3.X R21, PT, PT, R25, R9, RZ, P1, P3 ;  /* 0x0000000919157210 */ /* 0x000fe20000fe64ff */
[----:B------:R-:W-:Y:S01]  /*05b0*/  IMAD.WIDE.U32 R8, R5, R6, RZ ;  /* 0x0000000605087225 */ /* 0x000fe200078e00ff */
[----:B------:R-:W-:-:S02]  /*05c0*/  IADD3 R31, P1, P3, R31, R26, R10 ;  /* 0x0000001a1f1f7210 */ /* 0x000fc40007b3e00a */
[----:B------:R-:W-:Y:S01]  /*05d0*/  IADD3 R18, P4, PT, R15, R18, RZ ;  /* 0x000000120f127210 */ /* 0x000fe20007f9e0ff */
[----:B------:R-:W-:Y:S01]  /*05e0*/  IMAD.WIDE.U32.X R28, R37, R5, R28, P0 ;  /* 0x00000005251c7225 */ /* 0x000fe200000e041c */
[----:B------:R-:W-:Y:S02]  /*05f0*/  IADD3.X R26, PT, PT, RZ, R27, RZ, P1, P3 ;  /* 0x0000001bff1a7210 */ /* 0x000fe40000fe64ff */
[----:B------:R-:W-:Y:S01]  /*0600*/  ISETP.GE.U32.AND P3, PT, R18, R15, PT ;  /* 0x0000000f1200720c */ /* 0x000fe20003f66070 */
[----:B------:R-:W-:Y:S01]  /*0610*/  IMAD.WIDE.U32 R14, R6, R4, R20 ;  /* 0x00000004060e7225 */ /* 0x000fe200078e0014 */
[----:B------:R-:W-:-:S03]  /*0620*/  ISETP.GE.U32.AND P0, PT, R20, R24, PT ;  /* 0x000000181400720c */ /* 0x000fc60003f06070 */
[----:B------:R-:W-:Y:S01]  /*0630*/  IMAD.WIDE.U32 R8, P5, R7, R4, R8 ;  /* 0x0000000407087225 */ /* 0x000fe200078a0008 */
[----:B------:R-:W-:Y:S02]  /*0640*/  IADD3 R12, P1, PT, R31, R14, RZ ;  /* 0x0000000e1f0c7210 */ /* 0x000fe40007f3e0ff */
[----:B------:R-:W-:Y:S01]  /*0650*/  ISETP.GE.U32.AND.EX P0, PT, R21, R25, PT, P0 ;  /* 0x000000191500720c */ /* 0x000fe20003f06100 */
[----:B------:R-:W-:Y:S02]  /*0660*/  IMAD.IADD R27, R15, 0x1, R8 ;  /* 0x000000010f1b7824 */ /* 0x000fe400078e0208 */
[----:B------:R-:W-:Y:S02]  /*0670*/  IMAD.X R19, R0, 0x1, R19, P4 ;  /* 0x0000000100137824 */ /* 0x000fe400020e0613 */
[----:B------:R-:W-:Y:S01]  /*0680*/  IMAD.X R13, R27, 0x1, R26, P1 ;  /* 0x000000011b0d7824 */ /* 0x000fe200008e061a */
[----:B------:R-:W-:Y:S01]  /*0690*/  ISETP.GE.U32.AND P1, PT, R14, R20, PT ;  /* 0x000000140e00720c */ /* 0x000fe20003f26070 */
[----:B------:R-:W-:Y:S01]  /*06a0*/  IMAD.WIDE.U32 R30, R7, R4, RZ ;  /* 0x00000004071e7225 */ /* 0x000fe200078e00ff */
[----:B------:R-:W-:-:S02]  /*06b0*/  ISETP.GE.U32.AND.EX P3, PT, R19, R0, PT, P3 ;  /* 0x000000001300720c */ /* 0x000fc40003f66130 */
[----:B------:R-:W-:Y:S01]  /*06c0*/  ISETP.GE.U32.AND.EX P1, PT, R27, R21, PT, P1 ;  /* 0x000000151b00720c */ /* 0x000fe20003f26110 */
[----:B------:R-:W-:Y:S01]  /*06d0*/  IMAD.WIDE.U32 R20, R6, R4, R12 ;  /* 0x0000000406147225 */ /* 0x000fe200078e000c */
[----:B------:R-:W-:-:S03]  /*06e0*/  SEL R15, RZ, 0x1, P3 ;  /* 0x00000001ff0f7807 */ /* 0x000fc60001800000 */
[----:B------:R-:W-:Y:S01]  /*06f0*/  IMAD.IADD R33, R8, 0x1, R21 ;  /* 0x0000000108217824 */ /* 0x000fe200078e0215 */
[----:B------:R-:W-:-:S04]  /*0700*/  IADD3 R15, P3, P4, R20, R28, R15 ;  /* 0x0000001c140f7210 */ /* 0x000fc80007c7e00f */
[----:B------:R-:W-:Y:S01]  /*0710*/  IADD3.X R0, PT, PT, R33, R29, RZ, P3, P4 ;  /* 0x0000001d21007210 */ /* 0x000fe20001fe84ff */
[----:B------:R-:W-:Y:S01]  /*0720*/  IMAD.WIDE.U32 R28, R4, R6, RZ ;  /* 0x00000006041c7225 */ /* 0x000fe200078e00ff */
[----:B------:R-:W-:Y:S02]  /*0730*/  ISETP.GE.U32.AND P4, PT, R12, R14, PT ;  /* 0x0000000e0c00720c */ /* 0x000fe40003f86070 */
[----:B------:R-:W-:Y:S01]  /*0740*/  SEL R14, RZ, 0x1, P1 ;  /* 0x00000001ff0e7807 */ /* 0x000fe20000800000 */
[----:B------:R-:W-:Y:S01]  /*0750*/  IMAD.MOV.U32 R28, RZ, RZ, R9 ;  /* 0x000000ffff1c7224 */ /* 0x000fe200078e0009 */
[----:B------:R-:W-:Y:S01]  /*0760*/  IADD3 RZ, P3, PT, R8, R29, RZ ;  /* 0x0000001d08ff7210 */ /* 0x000fe20007f7e0ff */
[----:B------:R-:W-:Y:S01]  /*0770*/  IMAD.X R9, RZ, RZ, RZ, P6 ;  /* 0x000000ffff097224 */ /* 0x000fe200030e06ff */
[----:B------:R-:W-:Y:S01]  /*0780*/  ISETP.GE.U32.AND P1, PT, R15, R20, PT ;  /* 0x000000140f00720c */ /* 0x000fe20003f26070 */
[----:B------:R-:W-:Y:S01]  /*0790*/  IMAD.MOV.U32 R8, RZ, RZ, R11 ;  /* 0x000000ffff087224 */ /* 0x000fe200078e000b */
[----:B------:R-:W-:Y:S01]  /*07a0*/  ISETP.GE.U32.AND.EX P4, PT, R13, R27, PT, P4 ;  /* 0x0000001b0d00720c */ /* 0x000fe20003f86140 */
[----:B------:R-:W-:Y:S01]  /*07b0*/  IMAD.WIDE.U32 R30, P6, R6, R5, R30 ;  /* 0x00000005061e7225 */ /* 0x000fe200078c001e */
[----:B------:R-:W-:-:S03]  /*07c0*/  ISETP.GE.U32.AND.EX P1, PT, R0, R33, PT, P1 ;  /* 0x000000210000720c */ /* 0x000fc60003f26110 */
[----:B------:R-:W-:-:S04]  /*07d0*/  IMAD.WIDE.U32 R10, R6, R4, RZ ;  /* 0x00000004060a7225 */ /* 0x000fc800078e00ff */
[----:B------:R-:W-:Y:S01]  /*07e0*/  IMAD.X R29, RZ, RZ, RZ, P5 ;  /* 0x000000ffff1d7224 */ /* 0x000fe200028e06ff */
[----:B------:R-:W-:Y:S01]  /*07f0*/  ISETP.GE.U32.AND P5, PT, R20, R12, PT ;  /* 0x0000000c1400720c */ /* 0x000fe20003fa6070 */
[----:B------:R-:W-:Y:S01]  /*0800*/  IMAD.X R21, RZ, RZ, RZ, P6 ;  /* 0x000000ffff157224 */ /* 0x000fe200030e06ff */
[----:B------:R-:W-:Y:S01]  /*0810*/  IADD3 RZ, P6, PT, R11, R30, RZ ;  /* 0x0000001e0bff7210 */ /* 0x000fe20007fde0ff */
[----:B------:R-:W-:Y:S01]  /*0820*/  IMAD.MOV.U32 R20, RZ, RZ, R31 ;  /* 0x000000ffff147224 */ /* 0x000fe200078e001f */
[----:B------:R-:W-:Y:S01]  /*0830*/  ISETP.GE.U32.AND.EX P5, PT, R33, R13, PT, P5 ;  /* 0x0000000d2100720c */ /* 0x000fe20003fa6150 */
[-C--:B------:R-:W-:Y:S01]  /*0840*/  IMAD.WIDE.U32.X R10, R7, R5.reuse, R28, P3 ;  /* 0x00000005070a7225 */ /* 0x080fe200018e041c */
[----:B------:R-:W-:Y:S02]  /*0850*/  SEL R33, RZ, 0x1, P4 ;  /* 0x00000001ff217807 */ /* 0x000fe40002000000 */
[----:B------:R-:W-:Y:S01]  /*0860*/  IADD3 R24, P3, PT, R15, R24, RZ ;  /* 0x000000180f187210 */ /* 0x000fe20007f7e0ff */
[----:B------:R-:W-:Y:S01]  /*0870*/  IMAD.WIDE.U32.X R12, R7, R5, R20, P6 ;  /* 0x00000005070c7225 */ /* 0x000fe200030e0414 */
[----:B------:R-:W-:-:S02]  /*0880*/  SEL R20, RZ, 0x1, P5 ;  /* 0x00000001ff147807 */ /* 0x000fc40002800000 */
[----:B------:R-:W-:Y:S01]  /*0890*/  SEL R21, RZ, 0x1, P1 ;  /* 0x00000001ff157807 */ /* 0x000fe20000800000 */
[----:B------:R-:W-:Y:S01]  /*08a0*/  IMAD.WIDE.U32 R26, R37, R2, RZ ;  /* 0x00000002251a7225 */ /* 0x000fe200078e00ff */
[----:B------:R-:W-:Y:S02]  /*08b0*/  IADD3 R33, P1, P4, R33, R12, R14 ;  /* 0x0000000c21217210 */ /* 0x000fe40007c3e00e */
[----:B------:R-:W-:Y:S01]  /*08c0*/  IADD3 R20, P5, P6, R21, R10, R20 ;  /* 0x0000000a15147210 */ /* 0x000fe20007ebe014 */
[----:B------:R-:W-:Y:S01]  /*08d0*/  IMAD.X R25, R0, 0x1, R25, P3 ;  /* 0x0000000100197824 */ /* 0x000fe200018e0619 */
[----:B------:R-:W-:Y:S01]  /*08e0*/  SEL R21, RZ, 0x1, P0 ;  /* 0x00000001ff157807 */ /* 0x000fe20000000000 */
[C---:B------:R-:W-:Y:S01]  /*08f0*/  IMAD.WIDE.U32 R28, P0, R36.reuse, R3, R26 ;  /* 0x00000003241c7225 */ /* 0x040fe2000780001a */
[----:B------:R-:W-:Y:S02]  /*0900*/  IADD3.X R14, PT, PT, RZ, R11, RZ, P5, P6 ;  /* 0x0000000bff0e7210 */ /* 0x000fe40002fec4ff */
[----:B------:R-:W-:Y:S01]  /*0910*/  IADD3.X R22, PT, PT, RZ, R13, RZ, P1, P4 ;  /* 0x0000000dff167210 */ /* 0x000fe20000fe84ff */
[----:B------:R-:W-:-:S04]  /*0920*/  IMAD.WIDE.U32 R26, R36, R2, RZ ;  /* 0x00000002241a7225 */ /* 0x000fc800078e00ff */
[----:B------:R-:W-:Y:S01]  /*0930*/  IMAD.X R31, RZ, RZ, RZ, P0 ;  /* 0x000000ffff1f7224 */ /* 0x000fe200000e06ff */
[----:B------:R-:W-:Y:S01]  /*0940*/  IADD3 RZ, P0, PT, R27, R28, RZ ;  /* 0x0000001c1bff7210 */ /* 0x000fe20007f1e0ff */
[----:B------:R-:W-:Y:S02]  /*0950*/  IMAD.MOV.U32 R30, RZ, RZ, R29 ;  /* 0x000000ffff1e7224 */ /* 0x000fe400078e001d */
[----:B------:R-:W-:-:S04]  /*0960*/  IMAD.WIDE.U32.X R8, R37, R3, R8, P2 ;  /* 0x0000000325087225 */ /* 0x000fc800010e0408 */
[----:B------:R-:W-:-:S04]  /*0970*/  IMAD.WIDE.U32.X R26, R37, R3, R30, P0 ;  /* 0x00000003251a7225 */ /* 0x000fc800000e041e */
[----:B------:R-:W-:Y:S01]  /*0980*/  IMAD.WIDE.U32 R30, R3, R6, RZ ;  /* 0x00000006031e7225 */ /* 0x000fe200078e00ff */
[----:B------:R-:W-:-:S05]  /*0990*/  IADD3 R28, P0, PT, R21, R26, RZ ;  /* 0x0000001a151c7210 */ /* 0x000fca0007f1e0ff */
[----:B------:R-:W-:Y:S02]  /*09a0*/  IMAD.X R29, RZ, RZ, R27, P0 ;  /* 0x000000ffff1d7224 */ /* 0x000fe400000e061b */
[----:B------:R-:W-:-:S04]  /*09b0*/  IMAD.WIDE.U32 R10, P5, R7, R2, R30 ;  /* 0x00000002070a7225 */ /* 0x000fc800078a001e */
[----:B------:R-:W-:-:S04]  /*09c0*/  IMAD.WIDE.U32 R26, R6, R2, R28 ;  /* 0x00000002061a7225 */ /* 0x000fc800078e001c */
[----:B------:R-:W-:Y:S01]  /*09d0*/  IMAD.IADD R21, R27, 0x1, R10 ;  /* 0x000000011b157824 */ /* 0x000fe200078e020a */
[----:B------:R-:W-:Y:S01]  /*09e0*/  IADD3 R12, P6, PT, R33, R26, RZ ;  /* 0x0000001a210c7210 */ /* 0x000fe20007fde0ff */
[----:B------:R-:W-:Y:S01]  /*09f0*/  IMAD.WIDE.U32 R30, R5, R4, RZ ;  /* 0x00000004051e7225 */ /* 0x000fe200078e00ff */
[----:B------:R-:W-:Y:S02]  /*0a00*/  ISETP.GE.U32.AND P0, PT, R26, R28, PT ;  /* 0x0000001c1a00720c */ /* 0x000fe40003f06070 */
[----:B------:R-:W-:Y:S01]  /*0a10*/  ISETP.GE.U32.AND P1, PT, R12, R26, PT ;  /* 0x0000001a0c00720c */ /* 0x000fe20003f26070 */
[C---:B------:R-:W-:Y:S01]  /*0a20*/  IMAD.X R13, R21.reuse, 0x1, R22, P6 ;  /* 0x00000001150d7824 */ /* 0x040fe200030e0616 */
[----:B------:R-:W-:Y:S01]  /*0a30*/  ISETP.GE.U32.AND.EX P6, PT, R21, R29, PT, P0 ;  /* 0x0000001d1500720c */ /* 0x000fe20003fc6100 */
[----:B------:R-:W-:Y:S01]  /*0a40*/  IMAD.WIDE.U32 R26, P4, R4, R5, R30 ;  /* 0x00000005041a7225 */ /* 0x000fe2000788001e */
[----:B------:R-:W-:Y:S02]  /*0a50*/  ISETP.GE.U32.AND P0, PT, R24, R15, PT ;  /* 0x0000000f1800720c */ /* 0x000fe40003f06070 */
[----:B------:R-:W-:Y:S01]  /*0a60*/  ISETP.GE.U32.AND.EX P1, PT, R13, R21, PT, P1 ;  /* 0x000000150d00720c */ /* 0x000fe20003f26110 */
[----:B------:R-:W-:Y:S01]  /*0a70*/  IMAD.WIDE.U32 R28, R4, R4, R12 ;  /* 0x00000004041c7225 */ /* 0x000fe200078e000c */
[----:B------:R-:W-:-:S02]  /*0a80*/  ISETP.GE.U32.AND.EX P0, PT, R25, R0, PT, P0 ;  /* 0x000000001900720c */ /* 0x000fc40003f06100 */
[----:B------:R-:W-:Y:S01]  /*0a90*/  SEL R35, RZ, 0x1, P1 ;  /* 0x00000001ff237807 */ /* 0x000fe20000800000 */
[----:B------:R-:W-:Y:S01]  /*0aa0*/  IMAD.X R15, RZ, RZ, RZ, P4 ;  /* 0x000000ffff0f7224 */ /* 0x000fe200020e06ff */
[----:B------:R-:W-:Y:S01]  /*0ab0*/  IADD3 R20, P4, PT, R20, R28, RZ ;  /* 0x0000001c14147210 */ /* 0x000fe20007f9e0ff */
[----:B------:R-:W-:Y:S01]  /*0ac0*/  IMAD.IADD R29, R26, 0x1, R29 ;  /* 0x000000011a1d7824 */ /* 0x000fe200078e021d */
[----:B------:R-:W-:Y:S01]  /*0ad0*/  ISETP.GE.U32.AND P2, PT, R28, R12, PT ;  /* 0x0000000c1c00720c */ /* 0x000fe20003f46070 */
[----:B------:R-:W-:-:S03]  /*0ae0*/  IMAD.WIDE.U32 R30, R4, R4, RZ ;  /* 0x00000004041e7225 */ /* 0x000fc600078e00ff */
[C---:B------:R-:W-:Y:S01]  /*0af0*/  ISETP.GE.U32.AND.EX P2, PT, R29.reuse, R13, PT, P2 ;  /* 0x0000000d1d00720c */ /* 0x040fe20003f46120 */
[----:B------:R-:W-:Y:S01]  /*0b00*/  IMAD.X R21, R29, 0x1, R14, P4 ;  /* 0x000000011d157824 */ /* 0x000fe200020e060e */
[----:B------:R-:W-:Y:S01]  /*0b10*/  IADD3 RZ, P3, PT, R31, R26, RZ ;  /* 0x0000001a1fff7210 */ /* 0x000fe20007f7e0ff */
[----:B------:R-:W-:Y:S01]  /*0b20*/  IMAD.MOV.U32 R14, RZ, RZ, R27 ;  /* 0x000000ffff0e7224 */ /* 0x000fe200078e001b */
[----:B------:R-:W-:Y:S01]  /*0b30*/  SEL R27, RZ, 0x1, P0 ;  /* 0x00000001ff1b7807 */ /* 0x000fe20000000000 */
[----:B------:R-:W-:-:S04]  /*0b40*/  IMAD.WIDE.U32 R30, R6, R2, R20 ;  /* 0x00000002061e7225 */ /* 0x000fc800078e0014 */
[----:B------:R-:W-:Y:S01]  /*0b50*/  IMAD.IADD R33, R10, 0x1, R31 ;  /* 0x000000010a217824 */ /* 0x000fe200078e021f */
[----:B------:R-:W-:-:S04]  /*0b60*/  IADD3 R26, P0, P4, R30, R8, R27 ;  /* 0x000000081e1a7210 */ /* 0x000fc80007c1e01b */
[----:B------:R-:W-:Y:S01]  /*0b70*/  IADD3.X R27, PT, PT, R33, R9, RZ, P0, P4 ;  /* 0x00000009211b7210 */ /* 0x000fe200007e84ff */
[----:B------:R-:W-:Y:S01]  /*0b80*/  IMAD.WIDE.U32 R8, R2, R6, RZ ;  /* 0x0000000602087225 */ /* 0x000fe200078e00ff */
[----:B------:R-:W-:-:S03]  /*0b90*/  ISETP.GE.U32.AND P0, PT, R20, R28, PT ;  /* 0x0000001c1400720c */ /* 0x000fc60003f06070 */
[----:B------:R-:W-:Y:S01]  /*0ba0*/  IMAD.MOV.U32 R8, RZ, RZ, R11 ;  /* 0x000000ffff087224 */ /* 0x000fe200078e000b */
[----:B------:R-:W-:Y:S01]  /*0bb0*/  IADD3 RZ, P4, PT, R10, R9, RZ ;  /* 0x000000090aff7210 */ /* 0x000fe20007f9e0ff */
[----:B------:R-:W-:Y:S01]  /*0bc0*/  IMAD.WIDE.U32 R10, R7, R2, RZ ;  /* 0x00000002070a7225 */ /* 0x000fe200078e00ff */
[----:B------:R-:W-:-:S03]  /*0bd0*/  ISETP.GE.U32.AND.EX P0, PT, R21, R29, PT, P0 ;  /* 0x0000001d1500720c */ /* 0x000fc60003f06100 */
[----:B------:R-:W-:Y:S01]  /*0be0*/  IMAD.X R9, RZ, RZ, RZ, P5 ;  /* 0x000000ffff097224 */ /* 0x000fe200028e06ff */
[----:B------:R-:W-:Y:S01]  /*0bf0*/  ISETP.GE.U32.AND P5, PT, R30, R20, PT ;  /* 0x000000141e00720c */ /* 0x000fe20003fa6070 */
[----:B------:R-:W-:Y:S01]  /*0c00*/  IMAD.WIDE.U32 R12, P1, R6, R3, R10 ;  /* 0x00000003060c7225 */ /* 0x000fe2000782000a */
[----:B------:R-:W-:Y:S02]  /*0c10*/  SEL R20, RZ, 0x1, P6 ;  /* 0x00000001ff147807 */ /* 0x000fe40003000000 */
[----:B------:R-:W-:Y:S01]  /*0c20*/  ISETP.GE.U32.AND P6, PT, R26, R30, PT ;  /* 0x0000001e1a00720c */ /* 0x000fe20003fc6070 */
[----:B------:R-:W-:Y:S01]  /*0c30*/  IMAD.WIDE.U32 R10, R6, R2, RZ ;  /* 0x00000002060a7225 */ /* 0x000fe200078e00ff */
[----:B------:R-:W-:Y:S02]  /*0c40*/  ISETP.GE.U32.AND.EX P5, PT, R33, R21, PT, P5 ;  /* 0x000000152100720c */ /* 0x000fe40003fa6150 */
[----:B------:R-:W-:Y:S01]  /*0c50*/  ISETP.GE.U32.AND.EX P6, PT, R27, R33, PT, P6 ;  /* 0x000000211b00720c */ /* 0x000fe20003fc6160 */
[----:B------:R-:W-:Y:S01]  /*0c60*/  IMAD.X R31, RZ, RZ, RZ, P1 ;  /* 0x000000ffff1f7224 */ /* 0x000fe200008e06ff */
[----:B------:R-:W-:Y:S01]  /*0c70*/  IADD3 RZ, P1, PT, R11, R12, RZ ;  /* 0x0000000c0bff7210 */ /* 0x000fe20007f3e0ff */
[----:B------:R-:W-:Y:S01]  /*0c80*/  IMAD.MOV.U32 R30, RZ, RZ, R13 ;  /* 0x000000ffff1e7224 */ /* 0x000fe200078e000d */
[----:B------:R-:W-:Y:S01]  /*0c90*/  SEL R0, RZ, 0x1, P5 ;  /* 0x00000001ff007807 */ /* 0x000fe20002800000 */
[----:B------:R-:W-:Y:S01]  /*0ca0*/  IMAD.WIDE.U32.X R8, R7, R3, R8, P4 ;  /* 0x0000000307087225 */ /* 0x000fe200020e0408 */
[----:B------:R-:W-:-:S03]  /*0cb0*/  SEL R29, RZ, 0x1, P6 ;  /* 0x00000001ff1d7807 */ /* 0x000fc60003000000 */
[----:B------:R-:W-:Y:S01]  /*0cc0*/  IMAD.WIDE.U32.X R10, R7, R3, R30, P1 ;  /* 0x00000003070a7225 */ /* 0x000fe200008e041e */
[----:B------:R-:W-:-:S03]  /*0cd0*/  SEL R31, RZ, 0x1, P0 ;  /* 0x00000001ff1f7807 */ /* 0x000fc60000000000 */
[----:B------:R-:W-:Y:S01]  /*0ce0*/  IMAD.WIDE.U32 R12, R3, R4, RZ ;  /* 0x00000004030c7225 */ /* 0x000fe200078e00ff */
[----:B------:R-:W-:-:S04]  /*0cf0*/  IADD3 R20, P1, P4, R35, R10, R20 ;  /* 0x0000000a23147210 */ /* 0x000fc80007c3e014 */
[----:B------:R-:W-:Y:S01]  /*0d00*/  IADD3.X R21, PT, PT, RZ, R11, RZ, P1, P4 ;  /* 0x0000000bff157210 */ /* 0x000fe20000fe84ff */
[----:B------:R-:W-:Y:S01]  /*0d10*/  IMAD.WIDE.U32.X R10, R5, R5, R14, P3 ;  /* 0x00000005050a7225 */ /* 0x000fe200018e040e */
[----:B------:R-:W-:Y:S02]  /*0d20*/  IADD3 R29, P5, P4, R29, R8, R0 ;  /* 0x000000081d1d7210 */ /* 0x000fe40007cbe000 */
[----:B------:R-:W-:Y:S01]  /*0d30*/  SEL R0, RZ, 0x1, P2 ;  /* 0x00000001ff007807 */ /* 0x000fe20001000000 */
[----:B------:R-:W-:Y:S01]  /*0d40*/  IMAD.WIDE.U32 R14, R4, R2, R20 ;  /* 0x00000002040e7225 */ /* 0x000fe200078e0014 */
[----:B------:R-:W-:Y:S02]  /*0d50*/  IADD3.X R28, PT, PT, RZ, R9, RZ, P5, P4 ;  /* 0x00000009ff1c7210 */ /* 0x000fe40002fe84ff */
[----:B------:R-:W-:Y:S02]  /*0d60*/  IADD3 R31, P0, P1, R31, R10, R0 ;  /* 0x0000000a1f1f7210 */ /* 0x000fe4000791e000 */
[----:B------:R-:W-:-:S02]  /*0d70*/  ISETP.GE.U32.AND P2, PT, R14, R20, PT ;  /* 0x000000140e00720c */ /* 0x000fc40003f46070 */
[----:B------:R-:W-:Y:S01]  /*0d80*/  IADD3.X R0, PT, PT, RZ, R11, RZ, P0, P1 ;  /* 0x0000000bff007210 */ /* 0x000fe200007e24ff */
[----:B------:R-:W-:Y:S01]  /*0d90*/  IMAD.WIDE.U32 R10, P3, R5, R2, R12 ;  /* 0x00000002050a7225 */ /* 0x000fe2000786000c */
[----:B------:R-:W-:-:S03]  /*0da0*/  IADD3 R12, P6, PT, R31, R14, RZ ;  /* 0x0000000e1f0c7210 */ /* 0x000fc60007fde0ff */
[----:B------:R-:W-:Y:S01]  /*0db0*/  IMAD.WIDE.U32 R30, R5, R2, RZ ;  /* 0x00000002051e7225 */ /* 0x000fe200078e00ff */
[----:B------:R-:W-:-:S03]  /*0dc0*/  ISETP.GE.U32.AND P0, PT, R12, R14, PT ;  /* 0x0000000e0c00720c */ /* 0x000fc60003f06070 */
[----:B------:R-:W-:Y:S02]  /*0dd0*/  IMAD.IADD R33, R15, 0x1, R10 ;  /* 0x000000010f217824 */ /* 0x000fe400078e020a */
[----:B------:R-:W-:-:S03]  /*0de0*/  IMAD.WIDE.U32 R14, P1, R4, R3, R30 ;  /* 0x00000003040e7225 */ /* 0x000fc6000782001e */
[----:B------:R-:W-:Y:S01]  /*0df0*/  ISETP.GE.U32.AND.EX P2, PT, R33, R21, PT, P2 ;  /* 0x000000152100720c */ /* 0x000fe20003f46120 */
[----:B------:R-:W-:-:S03]  /*0e00*/  IMAD.WIDE.U32 R30, R4, R2, RZ ;  /* 0x00000002041e7225 */ /* 0x000fc600078e00ff */
[----:B------:R-:W-:Y:S01]  /*0e10*/  SEL R8, RZ, 0x1, P2 ;  /* 0x00000001ff087807 */ /* 0x000fe20001000000 */
[----:B------:R-:W-:-:S04]  /*0e20*/  IMAD.WIDE.U32 R20, R2, R4, RZ ;  /* 0x0000000402147225 */ /* 0x000fc800078e00ff */
[----:B------:R-:W-:Y:S01]  /*0e30*/  IMAD.X R13, R33, 0x1, R0, P6 ;  /* 0x00000001210d7824 */ /* 0x000fe200030e0600 */
[----:B------:R-:W-:Y:S01]  /*0e40*/  IADD3 RZ, P6, PT, R31, R14, RZ ;  /* 0x0000000e1fff7210 */ /* 0x000fe20007fde0ff */
[----:B------:R-:W-:Y:S01]  /*0e50*/  IMAD.MOV.U32 R20, RZ, RZ, R15 ;  /* 0x000000ffff147224 */ /* 0x000fe200078e000f */
[----:B------:R-:W-:Y:S01]  /*0e60*/  IADD3 RZ, P2, PT, R10, R21, RZ ;  /* 0x000000150aff7210 */ /* 0x000fe20007f5e0ff */
[----:B------:R-:W-:Y:S01]  /*0e70*/  IMAD.X R21, RZ, RZ, RZ, P1 ;  /* 0x000000ffff157224 */ /* 0x000fe200008e06ff */
[----:B------:R-:W-:Y:S02]  /*0e80*/  ISETP.GE.U32.AND.EX P0, PT, R13, R33, PT, P0 ;  /* 0x000000210d00720c */ /* 0x000fe40003f06100 */
[C---:B------:R-:W-:Y:S01]  /*0e90*/  LOP3.LUT P1, RZ, R4.reuse, R36, R6, 0xfe, !PT ;  /* 0x0000002404ff7212 */ /* 0x040fe2000782fe06 */
[----:B------:R-:W-:Y:S01]  /*0ea0*/  IMAD.WIDE.U32.X R14, R5, R3, R20, P6 ;  /* 0x00000003050e7225 */ /* 0x000fe200030e0414 */
[----:B------:R-:W-:Y:S02]  /*0eb0*/  LOP3.LUT R31, R37, R7, RZ, 0xfc, !PT ;  /* 0x00000007251f7212 */ /* 0x000fe400078efcff */
[----:B------:R-:W-:Y:S01]  /*0ec0*/  SEL R21, RZ, 0x1, P0 ;  /* 0x00000001ff157807 */ /* 0x000fe20000000000 */
[----:B------:R-:W-:Y:S01]  /*0ed0*/  IMAD.MOV.U32 R20, RZ, RZ, R11 ;  /* 0x000000ffff147224 */ /* 0x000fe200078e000b */
[----:B------:R-:W-:Y:S01]  /*0ee0*/  LOP3.LUT P1, RZ, R31, R5, RZ, 0xfc, P1 ;  /* 0x000000051fff7212 */ /* 0x000fe2000082fcff */
[----:B------:R-:W-:Y:S01]  /*0ef0*/  IMAD.WIDE.U32 R30, R4, R2, R12 ;  /* 0x00000002041e7225 */ /* 0x000fe200078e000c */
[----:B------:R-:W-:-:S02]  /*0f00*/  IADD3 R8, P5, P4, R21, R14, R8 ;  /* 0x0000000e15087210 */ /* 0x000fc40007cbe008 */
[----:B------:R-:W-:Y:S01]  /*0f10*/  ISETP.EQ.U32.AND P0, PT, R2, RZ, PT ;  /* 0x000000ff0200720c */ /* 0x000fe20003f02070 */
[----:B------:R-:W-:Y:S01]  /*0f20*/  IMAD.IADD R31, R10, 0x1, R31 ;  /* 0x000000010a1f7824 */ /* 0x000fe200078e021f */
[----:B------:R-:W-:Y:S01]  /*0f30*/  IADD3.X R9, PT, PT, RZ, R15, RZ, P5, P4 ;  /* 0x0000000fff097210 */ /* 0x000fe20002fe84ff */
[----:B------:R-:W-:Y:S01]  /*0f40*/  IMAD.X R21, RZ, RZ, RZ, P3 ;  /* 0x000000ffff157224 */ /* 0x000fe200018e06ff */
[----:B------:R-:W-:Y:S01]  /*0f50*/  IADD3 R29, P5, PT, R29, R30, RZ ;  /* 0x0000001e1d1d7210 */ /* 0x000fe20007fbe0ff */
[----:B------:R-:W-:Y:S01]  /*0f60*/  IMAD.WIDE.U32 R14, R3, R2, RZ ;  /* 0x00000002030e7225 */ /* 0x000fe200078e00ff */
[----:B------:R-:W-:Y:S02]  /*0f70*/  ISETP.GE.U32.AND P4, PT, R30, R12, PT ;  /* 0x0000000c1e00720c */ /* 0x000fe40003f86070 */
[----:B------:R-:W-:Y:S01]  /*0f80*/  ISETP.GE.U32.AND P3, PT, R29, R30, PT ;  /* 0x0000001e1d00720c */ /* 0x000fe20003f66070 */
[C---:B------:R-:W-:Y:S01]  /*0f90*/  IMAD.X R28, R31.reuse, 0x1, R28, P5 ;  /* 0x000000011f1c7824 */ /* 0x040fe200028e061c */
[----:B------:R-:W-:Y:S01]  /*0fa0*/  ISETP.GE.U32.AND.EX P4, PT, R31, R13, PT, P4 ;  /* 0x0000000d1f00720c */ /* 0x000fe20003f86140 */
[----:B------:R-:W-:Y:S01]  /*0fb0*/  IMAD.WIDE.U32.X R20, R5, R3, R20, P2 ;  /* 0x0000000305147225 */ /* 0x000fe200010e0414 */
[----:B------:R-:W-:-:S02]  /*0fc0*/  ISETP.EQ.U32.AND P6, PT, R6, RZ, PT ;  /* 0x000000ff0600720c */ /* 0x000fc40003fc2070 */
[----:B------:R-:W-:Y:S01]  /*0fd0*/  ISETP.GE.U32.AND.EX P3, PT, R28, R31, PT, P3 ;  /* 0x0000001f1c00720c */ /* 0x000fe20003f66130 */
[C---:B------:R-:W-:Y:S01]  /*0fe0*/  IMAD.WIDE.U32 R10, R2.reuse, R2, R8 ;  /* 0x00000002020a7225 */ /* 0x040fe200078e0008 */
[----:B------:R-:W-:Y:S02]  /*0ff0*/  ISETP.EQ.AND.EX P1, PT, R3, -0x80000000, !P1, P0 ;  /* 0x800000000300780c */ /* 0x000fe40004f22300 */
[----:B------:R-:W-:Y:S02]  /*1000*/  SEL R0, RZ, 0x1, P4 ;  /* 0x00000001ff007807 */ /* 0x000fe40002000000 */
[----:B------:R-:W-:Y:S02]  /*1010*/  SEL R31, RZ, 0x1, P3 ;  /* 0x00000001ff1f7807 */ /* 0x000fe40001800000 */
[----:B------:R-:W-:Y:S01]  /*1020*/  ISETP.EQ.AND.EX P1, PT, R7, RZ, P1, P6 ;  /* 0x000000ff0700720c */ /* 0x000fe20000f22360 */
[----:B------:R-:W-:Y:S01]  /*1030*/  IMAD.WIDE.U32 R14, P6, R2, R3, R14 ;  /* 0x00000003020e7225 */ /* 0x000fe200078c000e */
[----:B------:R-:W-:-:S03]  /*1040*/  IADD3 R31, P2, P4, R31, R20, R0 ;  /* 0x000000141f1f7210 */ /* 0x000fc60007c5e000 */
[----:B------:R-:W-:Y:S01]  /*1050*/  IMAD.WIDE.U32 R6, R2, R2, RZ ;  /* 0x0000000202067225 */ /* 0x000fe200078e00ff */
[----:B------:R-:W-:Y:S02]  /*1060*/  IADD3 R31, P3, PT, R31, R10, RZ ;  /* 0x0000000a1f1f7210 */ /* 0x000fe40007f7e0ff */
[----:B------:R-:W-:Y:S01]  /*1070*/  IADD3.X R30, PT, PT, RZ, R21, RZ, P2, P4 ;  /* 0x00000015ff1e7210 */ /* 0x000fe200017e84ff */
[----:B------:R-:W-:Y:S01]  /*1080*/  IMAD.MOV.U32 R6, RZ, RZ, R15 ;  /* 0x000000ffff067224 */ /* 0x000fe200078e000f */
[----:B------:R-:W-:Y:S01]  /*1090*/  IADD3 RZ, P5, PT, R7, R14, RZ ;  /* 0x0000000e07ff7210 */ /* 0x000fe20007fbe0ff */
[----:B------:R-:W-:Y:S01]  /*10a0*/  IMAD.IADD R15, R14, 0x1, R11 ;  /* 0x000000010e0f7824 */ /* 0x000fe200078e020b */
[----:B------:R-:W-:Y:S01]  /*10b0*/  ISETP.GE.U32.AND P2, PT, R10, R8, PT ;  /* 0x000000080a00720c */ /* 0x000fe20003f46070 */
[----:B------:R-:W-:Y:S01]  /*10c0*/  IMAD.X R7, RZ, RZ, RZ, P6 ;  /* 0x000000ffff077224 */ /* 0x000fe200030e06ff */
[----:B------:R-:W-:Y:S01]  /*10d0*/  ISETP.GE.U32.AND P4, PT, R31, R10, PT ;  /* 0x0000000a1f00720c */ /* 0x000fe20003f86070 */
[----:B------:R-:W-:Y:S01]  /*10e0*/  IMAD.X R30, R15, 0x1, R30, P3 ;  /* 0x000000010f1e7824 */ /* 0x000fe200018e061e */
[----:B------:R-:W-:Y:S01]  /*10f0*/  ISETP.EQ.U32.AND P3, PT, R4, RZ, PT ;  /* 0x000000ff0400720c */ /* 0x000fe20003f62070 */
[----:B------:R-:W-:Y:S01]  /*1100*/  IMAD.WIDE.U32.X R6, R3, R3, R6, P5 ;  /* 0x0000000303067225 */ /* 0x000fe200028e0406 */
[----:B------:R-:W-:-:S02]  /*1110*/  ISETP.GE.U32.AND.EX P2, PT, R15, R9, PT, P2 ;  /* 0x000000090f00720c */ /* 0x000fc40003f46120 */
[----:B------:R-:W-:Y:S02]  /*1120*/  ISETP.EQ.AND.EX P1, PT, R5, RZ, P1, P3 ;  /* 0x000000ff0500720c */ /* 0x000fe40000f22330 */
[----:B------:R-:W-:Y:S02]  /*1130*/  ISETP.GE.U32.AND.EX P4, PT, R30, R15, PT, P4 ;  /* 0x0000000f1e00720c */ /* 0x000fe40003f86140 */
[----:B------:R-:W-:Y:S02]  /*1140*/  ISETP.EQ.AND.EX P6, PT, R3, -0x80000000, P1, P0 ;  /* 0x800000000300780c */ /* 0x000fe40000fc2300 */
[----:B------:R-:W-:Y:S02]  /*1150*/  SEL R0, RZ, 0x1, P2 ;  /* 0x00000001ff007807 */ /* 0x000fe40001000000 */
[----:B------:R-:W-:Y:S02]  /*1160*/  SEL R33, RZ, 0x1, P4 ;  /* 0x00000001ff217807 */ /* 0x000fe40002000000 */
[----:B-1----:R-:W-:-:S02]  /*1170*/  IADD3 R2, P0, PT, R1, UR4, RZ ;  /* 0x0000000401027c10 */ /* 0x002fc4000ff1e0ff */
[----:B------:R-:W-:Y:S02]  /*1180*/  IADD3 R33, P1, P2, R33, R6, R0 ;  /* 0x0000000621217210 */ /* 0x000fe40007a3e000 */
        /* <DEDUP_REMOVED lines=12> */
.L_x_489:
[----:B------:R-:W-:Y:S01]  /*1250*/  IMAD.MOV.U32 R12, RZ, RZ, R40 ;  /* 0x000000ffff0c7224 */ /* 0x000fe200078e0028 */
[----:B------:R0:W1:Y:S01]  /*1260*/  LDC.64 R38, c[0x4][R35] ;  /* 0x0100000023267b82 */ /* 0x0000620000000a00 */
[----:B------:R-:W-:Y:S01]  /*1270*/  IMAD.MOV.U32 R13, RZ, RZ, R34 ;  /* 0x000000ffff0d7224 */ /* 0x000fe200078e0022 */
[----:B------:R-:W2:Y:S01]  /*1280*/  LDCU.64 UR4, c[0x4][0x58] ;  /* 0x01000b00ff0477ac */ /* 0x000ea20008000a00 */
[----:B------:R-:W-:Y:S01]  /*1290*/  IMAD.MOV.U32 R14, RZ, RZ, R16 ;  /* 0x000000ffff0e7224 */ /* 0x000fe200078e0010 */
[----:B------:R-:W-:Y:S01]  /*12a0*/  IADD3 R6, P0, PT, R2, 0x30, RZ ;  /* 0x0000003002067810 */ /* 0x000fe20007f1e0ff */
[----:B------:R-:W-:Y:S02]  /*12b0*/  IMAD.MOV.U32 R15, RZ, RZ, R17 ;  /* 0x000000ffff0f7224 */ /* 0x000fe400078e0011 */
[----:B------:R-:W-:Y:S02]  /*12c0*/  IMAD.MOV.U32 R8, RZ, RZ, R18 ;  /* 0x000000ffff087224 */ /* 0x000fe400078e0012 */
[----:B------:R-:W-:Y:S01]  /*12d0*/  IMAD.MOV.U32 R9, RZ, RZ, R19 ;  /* 0x000000ffff097224 */ /* 0x000fe200078e0013 */
[----:B------:R3:W-:Y:S01]  /*12e0*/  STL.128 [R1+0x30], R12 ;  /* 0x0000300c01007387 */ /* 0x0007e20000100c00 */
[----:B------:R-:W-:-:S02]  /*12f0*/  IMAD.MOV.U32 R10, RZ, RZ, R24 ;  /* 0x000000ffff0a7224 */ /* 0x000fc400078e0018 */
[----:B------:R-:W-:Y:S02]  /*1300*/  IMAD.MOV.U32 R11, RZ, RZ, R25 ;  /* 0x000000ffff0b7224 */ /* 0x000fe400078e0019 */
[----:B------:R-:W-:-:S03]  /*1310*/  IMAD.X R7, RZ, RZ, R22, P0 ;  /* 0x000000ffff077224 */ /* 0x000fc600000e0616 */
[----:B------:R4:W-:Y:S01]  /*1320*/  STL.128 [R1+0x40], R8 ;  /* 0x0000400801007387 */ /* 0x0009e20000100c00 */
[----:B--2---:R-:W-:Y:S02]  /*1330*/  IMAD.U32 R4, RZ, RZ, UR4 ;  /* 0x00000004ff047e24 */ /* 0x004fe4000f8e00ff */
[----:B------:R-:W-:Y:S02]  /*1340*/  IMAD.U32 R5, RZ, RZ, UR5 ;  /* 0x00000005ff057e24 */ /* 0x000fe4000f8e00ff */
[----:B---3--:R-:W-:Y:S02]  /*1350*/  IMAD.MOV.U32 R12, RZ, RZ, R26 ;  /* 0x000000ffff0c7224 */ /* 0x008fe400078e001a */
[----:B------:R-:W-:Y:S02]  /*1360*/  IMAD.MOV.U32 R13, RZ, RZ, R27 ;  /* 0x000000ffff0d7224 */ /* 0x000fe400078e001b */
[----:B------:R-:W-:Y:S02]  /*1370*/  IMAD.MOV.U32 R14, RZ, RZ, R29 ;  /* 0x000000ffff0e7224 */ /* 0x000fe400078e001d */
[----:B------:R-:W-:-:S02]  /*1380*/  IMAD.MOV.U32 R15, RZ, RZ, R28 ;  /* 0x000000ffff0f7224 */ /* 0x000fc400078e001c */
[----:B----4-:R-:W-:Y:S02]  /*1390*/  IMAD.MOV.U32 R8, RZ, RZ, R31 ;  /* 0x000000ffff087224 */ /* 0x010fe400078e001f */
[----:B------:R-:W-:Y:S01]  /*13a0*/  IMAD.MOV.U32 R9, RZ, RZ, R30 ;  /* 0x000000ffff097224 */ /* 0x000fe200078e001e */
[----:B------:R0:W-:Y:S01]  /*13b0*/  STL.128 [R1+0x50], R12 ;  /* 0x0000500c01007387 */ /* 0x0001e20000100c00 */
[----:B------:R-:W-:Y:S02]  /*13c0*/  IMAD.MOV.U32 R10, RZ, RZ, R33 ;  /* 0x000000ffff0a7224 */ /* 0x000fe400078e0021 */
[----:B------:R-:W-:-:S05]  /*13d0*/  IMAD.MOV.U32 R11, RZ, RZ, R46 ;  /* 0x000000ffff0b7224 */ /* 0x000fca00078e002e */
[----:B------:R0:W-:Y:S02]  /*13e0*/  STL.128 [R1+0x60], R8 ;  /* 0x0000600801007387 */ /* 0x0001e40000100c00 */
[----:B------:R-:W-:-:S07]  /*13f0*/  LEPC R20, `(.L_x_488) ;  /* 0x000000001014794e */ /* 0x000fce0000000000 */
[----:B01----:R-:W-:Y:S05]  /*1400*/  CALL.ABS.NOINC R38 ;  /* 0x0000000026007343 */ /* 0x003fea0003c00000 */
.L_x_488:
[----:B------:R-:W-:Y:S05]  /*1410*/  BSYNC.RECONVERGENT B6 ;  /* 0x0000000000067941 */ /* 0x000fea0003800200 */
.L_x_487:
[----:B------:R-:W-:Y:S01]  /*1420*/  IMAD.WIDE.U32 R4, R27, 0x3d1, RZ ;  /* 0x000003d11b047825 */ /* 0x000fe200078e00ff */
[----:B------:R-:W-:Y:S03]  /*1430*/  BSSY.RECONVERGENT B6, `(.L_x_490) ;  /* 0x000007c000067945 */ /* 0x000fe60003800200 */
[----:B------:R-:W-:-:S04]  /*1440*/  IMAD.WIDE.U32 R6, R26, 0x3d1, RZ ;  /* 0x000003d11a067825 */ /* 0x000fc800078e00ff */
        /* <DEDUP_REMOVED lines=8> */
[----:B------:R-:W-:Y:S02]  /*14d0*/  IADD3 R39, P1, PT, R4, R6, RZ ;  /* 0x0000000604277210 */ /* 0x000fe40007f3e0ff */
        /* <DEDUP_REMOVED lines=9> */
[----:B------:R-:W-:Y:S01]  /*1570*/  IMAD.WIDE.U32.X R6, RZ, R28, R6, P3 ;  /* 0x0000001cff067225 */ /* 0x000fe200018e0406 */
[----:B------:R-:W-:-:S03]  /*1580*/  ISETP.NE.U32.AND P0, PT, R40, RZ, PT ;  /* 0x000000ff2800720c */ /* 0x000fc60003f05070 */
[----:B------:R-:W-:Y:S01]  /*1590*/  IMAD.WIDE.U32 R4, P5, RZ, R31, R4 ;  /* 0x0000001fff047225 */ /* 0x000fe200078a0004 */
[----:B------:R-:W-:Y:S02]  /*15a0*/  IADD3 R41, P2, P3, R8, R6, R41 ;  /* 0x0000000608297210 */ /* 0x000fe40007b5e029 */
[----:B------:R-:W-:Y:S01]  /*15b0*/  ISETP.NE.AND.EX P0, PT, R34, RZ, PT, P0 ;  /* 0x000000ff2200720c */ /* 0x000fe20003f05300 */
[----:B------:R-:W-:Y:S01]  /*15c0*/  IMAD.X R11, RZ, RZ, RZ, P5 ;  /* 0x000000ffff0b7224 */ /* 0x000fe200028e06ff */
[----:B------:R-:W-:Y:S01]  /*15d0*/  IADD3 R3, P4, PT, R9, R4, RZ ;  /* 0x0000000409037210 */ /* 0x000fe20007f9e0ff */
[----:B------:R-:W-:Y:S01]  /*15e0*/  IMAD.MOV.U32 R10, RZ, RZ, R5 ;  /* 0x000000ffff0a7224 */ /* 0x000fe200078e0005 */
[----:B------:R-:W-:Y:S01]  /*15f0*/  ISETP.GE.U32.AND P1, PT, R41, R8, PT ;  /* 0x000000082900720c */ /* 0x000fe20003f26070 */
[----:B------:R-:W-:Y:S01]  /*1600*/  IMAD.WIDE.U32 R8, R46, 0x3d1, RZ ;  /* 0x000003d12e087825 */ /* 0x000fe200078e00ff */
[----:B------:R-:W-:Y:S02]  /*1610*/  IADD3.X R40, PT, PT, R3, R7, RZ, P2, P3 ;  /* 0x0000000703287210 */ /* 0x000fe400017e64ff */
[C---:B------:R-:W-:Y:S01]  /*1620*/  ISETP.EQ.U32.AND P5, PT, R33.reuse, RZ, PT ;  /* 0x000000ff2100720c */ /* 0x040fe20003fa2070 */
[----:B------:R-:W-:Y:S01]  /*1630*/  IMAD.WIDE.U32 R6, R33, 0x3d1, RZ ;  /* 0x000003d121067825 */ /* 0x000fe200078e00ff */
[----:B------:R-:W-:-:S02]  /*1640*/  ISETP.GE.U32.AND.EX P1, PT, R40, R3, PT, P1 ;  /* 0x000000032800720c */ /* 0x000fc40003f26110 */
[----:B------:R-:W-:Y:S01]  /*1650*/  ISETP.EQ.AND.EX P5, PT, R46, 0x40000000, !P0, P5 ;  /* 0x400000002e00780c */ /* 0x000fe200047a2350 */
[----:B------:R-:W-:Y:S01]  /*1660*/  IMAD.WIDE.U32 R8, P2, RZ, R33, R8 ;  /* 0x00000021ff087225 */ /* 0x000fe20007840008 */
[----:B------:R-:W-:Y:S02]  /*1670*/  ISETP.EQ.U32.AND P0, PT, R18, RZ, PT ;  /* 0x000000ff1200720c */ /* 0x000fe40003f02070 */
[----:B------:R-:W-:Y:S01]  /*1680*/  SEL R43, RZ, 0x1, P1 ;  /* 0x00000001ff2b7807 */ /* 0x000fe20000800000 */
[----:B------:R-:W-:Y:S01]  /*1690*/  IMAD.X R5, RZ, RZ, RZ, P2 ;  /* 0x000000ffff057224 */ /* 0x000fe200010e06ff */
[----:B------:R-:W-:Y:S01]  /*16a0*/  ISETP.EQ.U32.AND P2, PT, R16, RZ, PT ;  /* 0x000000ff1000720c */ /* 0x000fe20003f42070 */
[----:B------:R-:W-:Y:S01]  /*16b0*/  IMAD.WIDE.U32.X R10, RZ, R30, R10, P4 ;  /* 0x0000001eff0a7225 */ /* 0x000fe200020e040a */
[----:B------:R-:W-:Y:S02]  /*16c0*/  ISETP.EQ.U32.AND P1, PT, R24, RZ, PT ;  /* 0x000000ff1800720c */ /* 0x000fe40003f22070 */
[----:B------:R-:W-:Y:S01]  /*16d0*/  ISETP.EQ.AND.EX P2, PT, R17, RZ, P5, P2 ;  /* 0x000000ff1100720c */ /* 0x000fe20002f42320 */
[----:B------:R-:W-:Y:S01]  /*16e0*/  IMAD.MOV.U32 R4, RZ, RZ, R9 ;  /* 0x000000ffff047224 */ /* 0x000fe200078e0009 */
[----:B------:R-:W-:-:S02]  /*16f0*/  IADD3 R9, P3, PT, R7, R8, RZ ;  /* 0x0000000807097210 */ /* 0x000fc40007f7e0ff */
[----:B------:R-:W-:Y:S02]  /*1700*/  ISETP.EQ.AND.EX P2, PT, R19, RZ, P2, P0 ;  /* 0x000000ff1300720c */ /* 0x000fe40001742300 */
[----:B------:R-:W-:Y:S01]  /*1710*/  IADD3 R43, P4, P5, R6, R10, R43 ;  /* 0x0000000a062b7210 */ /* 0x000fe20007d9e02b */
[----:B------:R-:W-:Y:S01]  /*1720*/  IMAD.WIDE.U32.X R4, RZ, R46, R4, P3 ;  /* 0x0000002eff047225 */ /* 0x000fe200018e0404 */
[----:B------:R-:W-:Y:S02]  /*1730*/  ISETP.EQ.AND.EX P1, PT, R25, RZ, P2, P1 ;  /* 0x000000ff1900720c */ /* 0x000fe40001722310 */
[----:B------:R-:W-:Y:S02]  /*1740*/  ISETP.EQ.U32.AND P2, PT, R26, RZ, PT ;  /* 0x000000ff1a00720c */ /* 0x000fe40003f42070 */
[----:B------:R-:W-:Y:S02]  /*1750*/  IADD3.X R42, PT, PT, R9, R11, RZ, P4, P5 ;  /* 0x0000000b092a7210 */ /* 0x000fe400027ea4ff */
        /* <DEDUP_REMOVED lines=20> */
.L_x_492:
[----:B------:R-:W-:Y:S01]  /*18a0*/  IMAD.MOV.U32 R10, RZ, RZ, 0x0 ;  /* 0x00000000ff0a7424 */ /* 0x000fe200078e00ff */
[----:B------:R-:W-:Y:S01]  /*18b0*/  CS2R R8, SRZ ;  /* 0x0000000000087805 */ /* 0x000fe2000001ff00 */
[----:B------:R-:W-:Y:S01]  /*18c0*/  IMAD.MOV.U32 R11, RZ, RZ, 0x40000000 ;  /* 0x40000000ff0b7424 */ /* 0x000fe200078e00ff */
[----:B------:R-:W-:Y:S01]  /*18d0*/  MOV R44, 0x0 ;  /* 0x00000000002c7802 */ /* 0x000fe20000000f00 */
[----:B------:R0:W-:Y:S01]  /*18e0*/  STL.128 [R1], RZ ;  /* 0x000000ff01007387 */ /* 0x0001e20000100c00 */
[----:B------:R-:W1:Y:S01]  /*18f0*/  LDCU.64 UR4, c[0x4][0x10] ;  /* 0x01000200ff0477ac */ /* 0x000e620008000a00 */
[----:B------:R-:W-:Y:S01]  /*1900*/  IMAD.MOV.U32 R6, RZ, RZ, R2 ;  /* 0x000000ffff067224 */ /* 0x000fe200078e0002 */
[----:B------:R0:W2:Y:S01]  /*1910*/  LDC.64 R12, c[0x4][R44] ;  /* 0x010000002c0c7b82 */ /* 0x0000a20000000a00 */
[----:B------:R0:W-:Y:S01]  /*1920*/  STL.128 [R1+0x10], R8 ;  /* 0x0000100801007387 */ /* 0x0001e20000100c00 */
[----:B------:R-:W-:Y:S02]  /*1930*/  IMAD.MOV.U32 R7, RZ, RZ, R22 ;  /* 0x000000ffff077224 */ /* 0x000fe400078e0016 */
[----:B-1----:R-:W-:-:S02]  /*1940*/  IMAD.U32 R4, RZ, RZ, UR4 ;  /* 0x00000004ff047e24 */ /* 0x002fc4000f8e00ff */
[----:B0-----:R-:W-:-:S07]  /*1950*/  IMAD.U32 R5, RZ, RZ, UR5 ;  /* 0x00000005ff057e24 */ /* 0x001fce000f8e00ff */
[----:B------:R-:W-:-:S07]  /*1960*/  LEPC R20, `(.L_x_493) ;  /* 0x000000001014794e */ /* 0x000fce0000000000 */
[----:B--2---:R-:W-:Y:S05]  /*1970*/  CALL.ABS.NOINC R12 ;  /* 0x000000000c007343 */ /* 0x004fea0003c00000 */
.L_x_493:
[----:B------:R-:W-:Y:S01]  /*1980*/  IMAD.MOV.U32 R8, RZ, RZ, RZ ;  /* 0x000000ffff087224 */ /* 0x000fe200078e00ff */
[----:B------:R0:W1:Y:S01]  /*1990*/  LDC.64 R12, c[0x4][R44] ;  /* 0x010000002c0c7b82 */ /* 0x0000620000000a00 */
[----:B------:R-:W-:Y:S01]  /*19a0*/  IMAD.MOV.U32 R9, RZ, RZ, R26 ;  /* 0x000000ffff097224 */ /* 0x000fe200078e001a */
[----:B------:R-:W2:Y:S01]  /*19b0*/  LDCU.64 UR4, c[0x4][0x18] ;  /* 0x01000300ff0477ac */ /* 0x000ea20008000a00 */
[----:B------:R-:W-:Y:S02]  /*19c0*/  IMAD.MOV.U32 R10, RZ, RZ, R27 ;  /* 0x000000ffff0a7224 */ /* 0x000fe400078e001b */
[----:B------:R-:W-:Y:S02]  /*19d0*/  IMAD.MOV.U32 R11, RZ, RZ, R29 ;  /* 0x000000ffff0b7224 */ /* 0x000fe400078e001d */
[----:B------:R-:W-:Y:S02]  /*19e0*/  IMAD.MOV.U32 R47, RZ, RZ, RZ ;  /* 0x000000ffff2f7224 */ /* 0x000fe400078e00ff */
[----:B------:R-:W-:Y:S01]  /*19f0*/  IMAD.MOV.U32 R6, RZ, RZ, R2 ;  /* 0x000000ffff067224 */ /* 0x000fe200078e0002 */
[----:B------:R3:W-:Y:S01]  /*1a00*/  STL.128 [R1], R8 ;  /* 0x0000000801007387 */ /* 0x0007e20000100c00 */
[----:B------:R-:W-:-:S03]  /*1a10*/  IMAD.MOV.U32 R7, RZ, RZ, R22 ;  /* 0x000000ffff077224 */ /* 0x000fc600078e0016 */
[----:B------:R0:W-:Y:S01]  /*1a20*/  STL.64 [R1+0x20], R46 ;  /* 0x0000202e01007387 */ /* 0x0001e20000100a00 */
[----:B--2---:R-:W-:Y:S02]  /*1a30*/  IMAD.U32 R4, RZ, RZ, UR4 ;  /* 0x00000004ff047e24 */ /* 0x004fe4000f8e00ff */
        /* <DEDUP_REMOVED lines=8> */
.L_x_494:
[----:B------:R-:W-:Y:S01]  /*1ac0*/  IMAD R8, R26, 0x3d1, RZ ;  /* 0x000003d11a087824 */ /* 0x000fe200078e02ff */
[----:B------:R-:W-:Y:S01]  /*1ad0*/  STL.64 [R1+0x20], R48 ;  /* 0x0000203001007387 */ /* 0x000fe20000100a00 */
[----:B------:R-:W-:Y:S01]  /*1ae0*/  IMAD.MOV.U32 R9, RZ, RZ, R35 ;  /* 0x000000ffff097224 */ /* 0x000fe200078e0023 */
[----:B------:R-:W0:Y:S01]  /*1af0*/  LDC.64 R44, c[0x4][R44] ;  /* 0x010000002c2c7b82 */ /* 0x000e220000000a00 */
[----:B------:R-:W-:Y:S01]  /*1b00*/  IMAD.MOV.U32 R10, RZ, RZ, R39 ;  /* 0x000000ffff0a7224 */ /* 0x000fe200078e0027 */
[----:B------:R-:W1:Y:S01]  /*1b10*/  LDCU.64 UR4, c[0x4][0x20] ;  /* 0x01000400ff0477ac */ /* 0x000e620008000a00 */
[----:B------:R-:W-:Y:S02]  /*1b20*/  IMAD.MOV.U32 R11, RZ, RZ, R38 ;  /* 0x000000ffff0b7224 */ /* 0x000fe400078e0026 */
[----:B------:R-:W-:Y:S02]  /*1b30*/  IMAD.MOV.U32 R6, RZ, RZ, R2 ;  /* 0x000000ffff067224 */ /* 0x000fe400078e0002 */
[----:B------:R-:W-:Y:S01]  /*1b40*/  IMAD.MOV.U32 R7, RZ, RZ, R22 ;  /* 0x000000ffff077224 */ /* 0x000fe200078e0016 */
[----:B------:R2:W-:Y:S01]  /*1b50*/  STL.128 [R1], R8 ;  /* 0x0000000801007387 */ /* 0x0005e20000100c00 */
[----:B-1----:R-:W-:-:S02]  /*1b60*/  IMAD.U32 R4, RZ, RZ, UR4 ;  /* 0x00000004ff047e24 */ /* 0x002fc4000f8e00ff */
        /* <DEDUP_REMOVED lines=8> */
.L_x_491:
[----:B------:R-:W-:Y:S05]  /*1bf0*/  BSYNC.RECONVERGENT B6 ;  /* 0x0000000000067941 */ /* 0x000fea0003800200 */
.L_x_490:
        /* <DEDUP_REMOVED lines=66> */
.L_x_496:
[----:B------:R-:W-:Y:S05]  /*2020*/  BSYNC.RECONVERGENT B6 ;  /* 0x0000000000067941 */ /* 0x000fea0003800200 */
.L_x_495:
        /* <DEDUP_REMOVED lines=56> */
.L_x_498:
[----:B------:R-:W-:Y:S05]  /*23b0*/  BSYNC.RECONVERGENT B0 ;  /* 0x0000000000007941 */ /* 0x000fea0003800200 */
.L_x_497:
        /* <DEDUP_REMOVED lines=24> */
.L_x_500:
[----:B------:R-:W-:Y:S05]  /*2540*/  BSYNC.RECONVERGENT B6 ;  /* 0x0000000000067941 */ /* 0x000fea0003800200 */
.L_x_499:
[-C--:B------:R-:W-:Y:S01]  /*2550*/  IMAD R3, R37, R36.reuse, RZ ;  /* 0x0000002425037224 */ /* 0x080fe200078e02ff */
[----:B------:R-:W-:Y:S01]  /*2560*/  ISETP.NE.AND P6, PT, R34, RZ, PT ;  /* 0x000000ff2200720c */ /* 0x000fe20003fc5270 */
[C---:B------:R-:W-:Y:S01]  /*2570*/  IMAD.WIDE.U32 R4, R36.reuse, R36, RZ ;  /* 0x0000002424047225 */ /* 0x040fe200078e00ff */
[----:B------:R-:W-:Y:S03]  /*2580*/  BSSY.RECONVERGENT B6, `(.L_x_501) ;  /* 0x000003a000067945 */ /* 0x000fe60003800200 */
[----:B------:R-:W-:Y:S01]  /*2590*/  IMAD R3, R36, R37, R3 ;  /* 0x0000002524037224 */ /* 0x000fe200078e0203 */
[----:B------:R-:W-:-:S03]  /*25a0*/  IADD3 R38, P1, PT, R44, R4, RZ ;  /* 0x000000042c267210 */ /* 0x000fc60007f3e0ff */
[----:B------:R-:W-:Y:S01]  /*25b0*/  IMAD.IADD R4, R5, 0x1, R3 ;  /* 0x0000000105047824 */ /* 0x000fe200078e0203 */
[----:B------:R-:W-:-:S03]  /*25c0*/  ISETP.GE.U32.AND P0, PT, R38, R44, PT ;  /* 0x0000002c2600720c */ /* 0x000fc60003f06070 */
        /* <DEDUP_REMOVED lines=53> */
.L_x_502:
[----:B------:R-:W-:Y:S05]  /*2920*/  BSYNC.RECONVERGENT B6 ;  /* 0x0000000000067941 */ /* 0x000fea0003800200 */
.L_x_501:
        /* <DEDUP_REMOVED lines=35> */
.L_x_506:
[----:B------:R-:W-:Y:S05]  /*2b60*/  BSYNC.RECONVERGENT B1 ;  /* 0x0000000000017941 */ /* 0x000fea0003800200 */
.L_x_505:
[----:B------:R-:W-:-:S07]  /*2b70*/  SEL R16, RZ, 0x1, !P0 ;  /* 0x00000001ff107807 */ /* 0x000fce0004000000 */
.L_x_504:
[----:B------:R-:W-:Y:S05]  /*2b80*/  BSYNC.RECONVERGENT B0 ;  /* 0x0000000000007941 */ /* 0x000fea0003800200 */
.L_x_503:
        /* <DEDUP_REMOVED lines=18> */
.L_x_508:
[----:B------:R-:W-:Y:S05]  /*2cb0*/  BSYNC.RECONVERGENT B6 ;  /* 0x0000000000067941 */ /* 0x000fea0003800200 */
.L_x_507:
        /* <DEDUP_REMOVED lines=67> */
.L_x_512:
[----:B------:R-:W-:Y:S05]  /*30f0*/  BSYNC.RECONVERGENT B6 ;  /* 0x0000000000067941 */ /* 0x000fea0003800200 */
.L_x_511:
        /* <DEDUP_REMOVED lines=34> */
.L_x_516:
[----:B------:R-:W-:Y:S05]  /*3320*/  BSYNC.RECONVERGENT B1 ;  /* 0x0000000000017941 */ /* 0x000fea0003800200 */
.L_x_515:
[----:B------:R-:W-:-:S07]  /*3330*/  SEL R24, RZ, 0x1, !P0 ;  /* 0x00000001ff187807 */ /* 0x000fce0004000000 */
.L_x_514:
[----:B------:R-:W-:Y:S05]  /*3340*/  BSYNC.RECONVERGENT B0 ;  /* 0x0000000000007941 */ /* 0x000fea0003800200 */
.L_x_513:
[----:B------:R-:W-:Y:S01]  /*3350*/  ISETP.NE.AND P0, PT, R34, RZ, PT ;  /* 0x000000ff2200720c */ /* 0x000fe20003f05270 */
[----:B------:R-:W-:-:S12]  /*3360*/  BSSY.RECONVERGENT B6, `(.L_x_517) ;  /* 0x000000f000067945 */ /* 0x000fd80003800200 */
        /* <DEDUP_REMOVED lines=14> */
.L_x_518:
[----:B------:R-:W-:Y:S05]  /*3450*/  BSYNC.RECONVERGENT B6 ;  /* 0x0000000000067941 */ /* 0x000fea0003800200 */
.L_x_517:
        /* <DEDUP_REMOVED lines=67> */
[----:B------:R-:W-:-:S07]  /*3890*/  IMAD.MOV.U32 R7, RZ, RZ, R22 ;  /* 0x000000ffff077224 */ /* 0x000fce00078e0016 */
[----:B------:R-:W-:-:S07]  /*38a0*/  LEPC R20, `(.L_x_520) ;  /* 0x000000001014794e */ /* 0x000fce0000000000 */
[----:B-12---:R-:W-:Y:S05]  /*38b0*/  CALL.ABS.NOINC R18 ;  /* 0x0000000012007343 */ /* 0x006fea0003c00000 */
.L_x_520:
[----:B------:R-:W-:Y:S05]  /*38c0*/  BSYNC.RECONVERGENT B6 ;  /* 0x0000000000067941 */ /* 0x000fea0003800200 */
.L_x_519:
        /* <DEDUP_REMOVED lines=33> */
.L_x_524:
[----:B------:R-:W-:Y:S05]  /*3ae0*/  BSYNC.RECONVERGENT B1 ;  /* 0x0000000000017941 */ /* 0x000fea0003800200 */
.L_x_523:
[----:B------:R-:W-:-:S07]  /*3af0*/  SEL R18, RZ, 0x1, !P0 ;  /* 0x00000001ff127807 */ /* 0x000fce0004000000 */
.L_x_522:
[----:B------:R-:W-:Y:S05]  /*3b00*/  BSYNC.RECONVERGENT B0 ;  /* 0x0000000000007941 */ /* 0x000fea0003800200 */
.L_x_521:
        /* <DEDUP_REMOVED lines=17> */
.L_x_526:
[----:B------:R-:W-:Y:S05]  /*3c20*/  BSYNC.RECONVERGENT B6 ;  /* 0x0000000000067941 */ /* 0x000fea0003800200 */
.L_x_525:
        /* <DEDUP_REMOVED lines=66> */
.L_x_527:
[----:B------:R-:W-:Y:S02]  /*4050*/  IMAD.MOV.U32 R38, RZ, RZ, R18 ;  /* 0x000000ffff267224 */ /* 0x000fe400078e0012 */
[----:B------:R-:W-:-:S07]  /*4060*/  IMAD.MOV.U32 R35, RZ, RZ, R19 ;  /* 0x000000ffff237224 */ /* 0x000fce00078e0013 */
.L_x_510:
[----:B------:R-:W-:Y:S05]  /*4070*/  BSYNC.RECONVERGENT B7 ;  /* 0x0000000000077941 */ /* 0x000fea0003800200 */
.L_x_509:
        /* <DEDUP_REMOVED lines=12> */
[----:B------:R0:W-:Y:S01]  /*4140*/  STL.128 [R1+0x30], R16 ;  /* 0x0000301001007387 */ /* 0x0001e20000100c00 */
[----:B------:R-:W1:Y:S01]  /*4150*/  LDCU.64 UR4, c[0x4][0x60] ;  /* 0x01000c00ff0477ac */ /* 0x000e620008000a00 */
[----:B------:R-:W-:Y:S01]  /*4160*/  IADD3 R6, P0, PT, R2, 0x30, RZ ;  /* 0x0000003002067810 */ /* 0x000fe20007f1e0ff */
[----:B------:R0:W2:Y:S01]  /*4170*/  LDC.64 R8, c[0x4][R0] ;  /* 0x0100000000087b82 */ /* 0x0000a20000000a00 */
[----:B------:R0:W-:Y:S03]  /*4180*/  STL.128 [R1+0x40], R24 ;  /* 0x0000401801007387 */ /* 0x0001e60000100c00 */
[----:B------:R-:W-:Y:S02]  /*4190*/  IMAD.X R7, RZ, RZ, R22, P0 ;  /* 0x000000ffff077224 */ /* 0x000fe400000e0616 */
[----:B-1----:R-:W-:-:S02]  /*41a0*/  IMAD.U32 R4, RZ, RZ, UR4 ;  /* 0x00000004ff047e24 */ /* 0x002fc4000f8e00ff */
[----:B0-----:R-:W-:-:S07]  /*41b0*/  IMAD.U32 R5, RZ, RZ, UR5 ;  /* 0x00000005ff057e24 */ /* 0x001fce000f8e00ff */
[----:B------:R-:W-:-:S07]  /*41c0*/  LEPC R20, `(.L_x_529) ;  /* 0x000000001014794e */ /* 0x000fce0000000000 */
[----:B--2---:R-:W-:Y:S05]  /*41d0*/  CALL.ABS.NOINC R8 ;  /* 0x0000000008007343 */ /* 0x004fea0003c00000 */
.L_x_529:
[----:B------:R-:W-:Y:S05]  /*41e0*/  BSYNC.RECONVERGENT B6 ;  /* 0x0000000000067941 */ /* 0x000fea0003800200 */
.L_x_528:
[----:B------:R-:W0:Y:S02]  /*41f0*/  LDC.64 R2, c[0x0][0x388] ;  /* 0x0000e200ff027b82 */ /* 0x000e240000000a00 */
[----:B0-----:R-:W-:-:S05]  /*4200*/  IMAD.WIDE R2, R23, 0x8, R2 ;  /* 0x0000000817027825 */ /* 0x001fca00078e0202 */
[----:B------:R-:W-:Y:S04]  /*4210*/  STG.E.64 desc[UR36][R2.64], R16 ;  /* 0x0000001002007986 */ /* 0x000fe8000c101b24 */
[----:B------:R-:W-:Y:S04]  /*4220*/  STG.E.64 desc[UR36][R2.64+0x8], R18 ;  /* 0x0000081202007986 */ /* 0x000fe8000c101b24 */
[----:B------:R-:W-:Y:S04]  /*4230*/  STG.E.64 desc[UR36][R2.64+0x10], R24 ;  /* 0x0000101802007986 */ /* 0x000fe8000c101b24 */
[----:B------:R-:W-:Y:S01]  /*4240*/  STG.E.64 desc[UR36][R2.64+0x18], R26 ;  /* 0x0000181a02007986 */ /* 0x000fe2000c101b24 */
[----:B------:R-:W-:Y:S05]  /*4250*/  EXIT ;  /* 0x000000000000794d */ /* 0x000fea0003800000 */
.L_x_530:
        /* <DEDUP_REMOVED lines=10> */
.L_x_680:


//--------------------- .text.test_mod_inv        --------------------------
	.section	.text.test_mod_inv,"ax",@progbits
	.align	128
        .global         test_mod_inv
        .type           test_mod_inv,@function
        .size           test_mod_inv,(.L_x_681 - test_mod_inv)
        .other          test_mod_inv,@"STO_CUDA_ENTRY STV_DEFAULT"
test_mod_inv:
.text.test_mod_inv:
[----:B------:R-:W0:Y:S01]  /*0000*/  LDC R1, c[0x0][0x37c] ;  /* 0x0000df00ff017b82 */ /* 0x000e220000000800 */
[----:B------:R-:W1:Y:S01]  /*0010*/  S2R R3, SR_TID.X ;  /* 0x0000000000037919 */ /* 0x000e620000002100 */
[----:B------:R-:W2:Y:S06]  /*0020*/  LDCU UR5, c[0x0][0x2fc] ;  /* 0x00005f80ff0577ac */ /* 0x000eac0008000800 */
[----:B------:R-:W1:Y:S01]  /*0030*/  S2UR UR4, SR_CTAID.X ;  /* 0x00000000000479c3 */ /* 0x000e620000002500 */
[----:B0-----:R-:W-:Y:S01]  /*0040*/  VIADD R1, R1, 0xffffff40 ;  /* 0xffffff4001017836 */ /* 0x001fe20000000000 */
[----:B------:R-:W0:Y:S06]  /*0050*/  LDCU.64 UR36, c[0x0][0x358] ;  /* 0x00006b00ff2477ac */ /* 0x000e2c0008000a00 */
[----:B------:R-:W3:Y:S01]  /*0060*/  LDC.64 R12, c[0x0][0x380] ;  /* 0x0000e000ff0c7b82 */ /* 0x000ee20000000a00 */
[----:B------:R-:W-:Y:S01]  /*0070*/  IMAD.MOV.U32 R4, RZ, RZ, -0x3d3 ;  /* 0xfffffc2dff047424 */ /* 0x000fe200078e00ff */
[----:B------:R-:W4:Y:S01]  /*0080*/  LDCU.64 UR38, c[0x3][0x8] ;  /* 0x00c00100ff2677ac */ /* 0x000f220008000a00 */
[----:B------:R-:W-:-:S02]  /*0090*/  IMAD.MOV.U32 R5, RZ, RZ, -0x2 ;  /* 0xfffffffeff057424 */ /* 0x000fc400078e00ff */
[----:B------:R-:W-:Y:S01]  /*00a0*/  IMAD.MOV.U32 R6, RZ, RZ, -0x1 ;  /* 0xffffffffff067424 */ /* 0x000fe200078e00ff */
[----:B------:R-:W0:Y:S02]  /*00b0*/  LDCU.128 UR40, c[0x3][URZ] ;  /* 0x00c00000ff2877ac */ /* 0x000e240008000c00 */
[----:B------:R-:W1:Y:S01]  /*00c0*/  LDC R36, c[0x0][0x360] ;  /* 0x0000d800ff247b82 */ /* 0x000e620000000800 */
[----:B------:R-:W-:Y:S01]  /*00d0*/  IMAD.MOV.U32 R7, RZ, RZ, -0x1 ;  /* 0xffffffffff077424 */ /* 0x000fe200078e00ff */
[----:B------:R-:W0:Y:S01]  /*00e0*/  LDCU.128 UR44, c[0x3][0x10] ;  /* 0x00c00200ff2c77ac */ /* 0x000e220008000c00 */
[----:B-1----:R-:W-:-:S04]  /*00f0*/  IMAD R36, R36, UR4, R3 ;  /* 0x0000000424247c24 */ /* 0x002fc8000f8e0203 */
[----:B------:R-:W-:-:S04]  /*0100*/  IMAD.SHL.U32 R36, R36, 0x4, RZ ;  /* 0x0000000424247824 */ /* 0x000fc800078e00ff */
[----:B---3--:R-:W-:-:S05]  /*0110*/  IMAD.WIDE R12, R36, 0x8, R12 ;  /* 0x00000008240c7825 */ /* 0x008fca00078e020c */
[----:B0-----:R0:W5:Y:S04]  /*0120*/  LDG.E.64 R44, desc[UR36][R12.64] ;  /* 0x000000240c2c7981 */ /* 0x001168000c1e1b00 */
[----:B------:R0:W5:Y:S04]  /*0130*/  LDG.E.64 R42, desc[UR36][R12.64+0x18] ;  /* 0x000018240c2a7981 */ /* 0x000168000c1e1b00 */
[----:B------:R0:W5:Y:S04]  /*0140*/  LDG.E.64 R16, desc[UR36][R12.64+0x8] ;  /* 0x000008240c107981 */ /* 0x000168000c1e1b00 */
[----:B------:R0:W5:Y:S01]  /*0150*/  LDG.E.64 R18, desc[UR36][R12.64+0x10] ;  /* 0x000010240c127981 */ /* 0x000162000c1e1b00 */
[----:B------:R-:W-:Y:S01]  /*0160*/  IMAD.MOV.U32 R8, RZ, RZ, -0x1 ;  /* 0xffffffffff087424 */ /* 0x000fe200078e00ff */
[----:B------:R-:W1:Y:S01]  /*0170*/  LDCU UR4, c[0x0][0x2f8] ;  /* 0x00005f00ff0477ac */ /* 0x000e620008000800 */
[----:B------:R-:W-:Y:S01]  /*0180*/  IMAD.MOV.U32 R9, RZ, RZ, -0x1 ;  /* 0xffffffffff097424 */ /* 0x000fe200078e00ff */
[----:B------:R0:W-:Y:S01]  /*0190*/  STL.128 [R1+0x70], R4 ;  /* 0x0000700401007387 */ /* 0x0001e20000100c00 */
[----:B------:R-:W-:Y:S01]  /*01a0*/  IMAD.MOV.U32 R10, RZ, RZ, -0x1 ;  /* 0xffffffffff0a7424 */ /* 0x000fe200078e00ff */
[----:B------:R-:W-:Y:S01]  /*01b0*/  BSSY.RECONVERGENT B11, `(.L_x_531) ;  /* 0x00008930000b7945 */ /* 0x000fe20003800200 */
[----:B------:R-:W-:Y:S01]  /*01c0*/  IMAD.MOV.U32 R11, RZ, RZ, -0x1 ;  /* 0xffffffffff0b7424 */ /* 0x000fe200078e00ff */
[----:B------:R-:W-:Y:S01]  /*01d0*/  PRMT R0, RZ, 0x7610, R0 ;  /* 0x00007610ff007816 */ /* 0x000fe20000000000 */
[----:B------:R-:W-:Y:S01]  /*01e0*/  VIADD R2, R1, 0x70 ;  /* 0x0000007001027836 */ /* 0x000fe20000000000 */
[----:B------:R-:W-:Y:S01]  /*01f0*/  CS2R R32, SRZ ;  /* 0x0000000000207805 */ /* 0x000fe2000001ff00 */
[----:B------:R-:W-:Y:S01]  /*0200*/  IMAD.MOV.U32 R23, RZ, RZ, 0x3 ;  /* 0x00000003ff177424 */ /* 0x000fe200078e00ff */
[----:B------:R0:W-:Y:S01]  /*0210*/  STL.128 [R1+0x80], R8 ;  /* 0x0000800801007387 */ /* 0x0001e20000100c00 */
[----:B------:R-:W-:-:S02]  /*0220*/  IMAD.MOV.U32 R22, RZ, RZ, RZ ;  /* 0x000000ffff167224 */ /* 0x000fc400078e00ff */
[----:B------:R-:W-:Y:S02]  /*0230*/  IMAD.MOV.U32 R49, RZ, RZ, 0x1 ;  /* 0x00000001ff317424 */ /* 0x000fe400078e00ff */
[----:B------:R-:W-:Y:S02]  /*0240*/  IMAD.MOV.U32 R47, RZ, RZ, RZ ;  /* 0x000000ffff2f7224 */ /* 0x000fe400078e00ff */
[----:B------:R-:W-:Y:S01]  /*0250*/  IMAD.MOV.U32 R25, RZ, RZ, RZ ;  /* 0x000000ffff197224 */ /* 0x000fe200078e00ff */
[----:B-1----:R-:W-:Y:S01]  /*0260*/  IADD3 R24, P0, PT, R1, UR4, RZ ;  /* 0x0000000401187c10 */ /* 0x002fe2000ff1e0ff */
[----:B------:R-:W-:Y:S02]  /*0270*/  IMAD.MOV.U32 R28, RZ, RZ, RZ ;  /* 0x000000ffff1c7224 */ /* 0x000fe400078e00ff */
[----:B------:R-:W-:Y:S02]  /*0280*/  IMAD.MOV.U32 R27, RZ, RZ, RZ ;  /* 0x000000ffff1b7224 */ /* 0x000fe400078e00ff */
[----:B------:R-:W-:-:S02]  /*0290*/  IMAD.MOV.U32 R30, RZ, RZ, RZ ;  /* 0x000000ffff1e7224 */ /* 0x000fc400078e00ff */
[----:B--2-4-:R-:W-:-:S07]  /*02a0*/  IMAD.X R26, RZ, RZ, UR5, P0 ;  /* 0x00000005ff1a7e24 */ /* 0x014fce00080e06ff */
.L_x_627:
[----:B------:R-:W-:-:S06]  /*02b0*/  IMAD R40, R23, 0x8, R2 ;  /* 0x0000000817287824 */ /* 0x000fcc00078e0202 */
[----:B-----5:R-:W5:Y:S01]  /*02c0*/  LDL.64 R40, [R40] ;  /* 0x0000000028287983 */ /* 0x020f620000100a00 */
[----:B------:R-:W-:Y:S01]  /*02d0*/  VIADD R23, R23, 0xffffffff ;  /* 0xffffffff17177836 */ /* 0x000fe20000000000 */
[----:B------:R-:W-:Y:S01]  /*02e0*/  BSSY.RECONVERGENT B10, `(.L_x_532) ;  /* 0x000087d0000a7945 */ /* 0x000fe20003800200 */
[----:B------:R-:W-:Y:S02]  /*02f0*/  IMAD.MOV.U32 R29, RZ, RZ, RZ ;  /* 0x000000ffff1d7224 */ /* 0x000fe400078e00ff */
[----:B------:R-:W-:Y:S01]  /*0300*/  IMAD.MOV.U32 R31, RZ, RZ, 0x3f ;  /* 0x0000003fff1f7424 */ /* 0x000fe200078e00ff */
[----:B------:R-:W-:-:S04]  /*0310*/  ISETP.NE.AND P0, PT, R23, -0x1, PT ;  /* 0xffffffff1700780c */ /* 0x000fc80003f05270 */
[----:B------:R-:W-:-:S09]  /*0320*/  P2R R38, PR, RZ, 0x1 ;  /* 0x00000001ff267803 */ /* 0x000fd20000000000 */
.L_x_626:
[----:B------:R-:W-:Y:S01]  /*0330*/  LOP3.LUT P0, RZ, R0, 0xff, RZ, 0xc0, !PT ;  /* 0x000000ff00ff7812 */ /* 0x000fe2000780c0ff */
[----:B------:R-:W-:Y:S01]  /*0340*/  VIADD R29, R29, 0xffffffff ;  /* 0xffffffff1d1d7836 */ /* 0x000fe20000000000 */
[----:B------:R-:W-:Y:S04]  /*0350*/  BSSY.RECONVERGENT B9, `(.L_x_533) ;  /* 0x0000872000097945 */ /* 0x000fe80003800200 */
[----:B------:R-:W-:-:S04]  /*0360*/  ISETP.NE.AND P1, PT, R29, -0x40, PT ;  /* 0xffffffc01d00780c */ /* 0x000fc80003f25270 */
[----:B------:R-:W-:-:S03]  /*0370*/  P2R R37, PR, RZ, 0x2 ;  /* 0x00000002ff257803 */ /* 0x000fc60000000000 */
[----:B------:R-:W-:Y:S06]  /*0380*/  @P0 BRA `(.L_x_534) ;  /* 0x0000000000800947 */ /* 0x000fec0003800000 */
[----:B-----5:R-:W-:-:S04]  /*0390*/  SHF.R.U64 R0, R40, R31, R41 ;  /* 0x0000001f28007219 */ /* 0x020fc80000001229 */
[----:B------:R-:W-:Y:S02]  /*03a0*/  LOP3.LUT P0, RZ, R0, 0x1, RZ, 0xc0, !PT ;  /* 0x0000000100ff7812 */ /* 0x000fe4000780c0ff */
[----:B------:R-:W-:-:S11]  /*03b0*/  PRMT R0, RZ, 0x7610, R0 ;  /* 0x00007610ff007816 */ /* 0x000fd60000000000 */
[----:B------:R-:W-:Y:S05]  /*03c0*/  @!P0 BRA `(.L_x_535) ;  /* 0x0000008400a88947 */ /* 0x000fea0003800000 */
[----:B------:R-:W-:Y:S01]  /*03d0*/  ISETP.GT.AND P0, PT, R22, 0x13, PT ;  /* 0x000000131600780c */ /* 0x000fe20003f04270 */
[----:B------:R-:W-:-:S12]  /*03e0*/  BSSY.RECONVERGENT B6, `(.L_x_536) ;  /* 0x000000f000067945 */ /* 0x000fd80003800200 */
[----:B------:R-:W-:Y:S05]  /*03f0*/  @P0 BRA `(.L_x_537) ;  /* 0x0000000000340947 */ /* 0x000fea0003800000 */
[----:B------:R-:W-:Y:S01]  /*0400*/  MOV R0, 0x0 ;  /* 0x0000000000007802 */ /* 0x000fe20000000f00 */
[----:B------:R1:W-:Y:S01]  /*0410*/  STL [R1+0x90], R22 ;  /* 0x0000901601007387 */ /* 0x0003e20000100800 */
[----:B------:R-:W2:Y:S01]  /*0420*/  LDCU.64 UR4, c[0x4][0x68] ;  /* 0x01000d00ff0477ac */ /* 0x000ea20008000a00 */
[----:B0-----:R-:W-:Y:S01]  /*0430*/  IADD3 R6, P0, PT, R24, 0x90, RZ ;  /* 0x0000009018067810 */ /* 0x001fe20007f1e0ff */
[----:B------:R1:W0:Y:S01]  /*0440*/  LDC.64 R8, c[0x4][R0] ;  /* 0x0100000000087b82 */ /* 0x0002220000000a00 */
[----:B------:R1:W-:Y:S03]  /*0450*/  STL.64 [R1+0x98], R44 ;  /* 0x0000982c01007387 */ /* 0x0003e60000100a00 */
[----:B------:R-:W-:Y:S01]  /*0460*/  IMAD.X R7, RZ, RZ, R26, P0 ;  /* 0x000000ffff077224 */ /* 0x000fe200000e061a */
[----:B------:R1:W-:Y:S04]  /*0470*/  STL.128 [R1+0xa0], R16 ;  /* 0x0000a01001007387 */ /* 0x0003e80000100c00 */
[----:B------:R1:W-:Y:S01]  /*0480*/  STL.64 [R1+0xb0], R42 ;  /* 0x0000b02a01007387 */ /* 0x0003e20000100a00 */
[----:B--2---:R-:W-:-:S02]  /*0490*/  IMAD.U32 R4, RZ, RZ, UR4 ;  /* 0x00000004ff047e24 */ /* 0x004fc4000f8e00ff */
[----:B------:R-:W-:-:S07]  /*04a0*/  IMAD.U32 R5, RZ, RZ, UR5 ;  /* 0x00000005ff057e24 */ /* 0x000fce000f8e00ff */
[----:B------:R-:W-:-:S07]  /*04b0*/  LEPC R20, `(.L_x_537) ;  /* 0x000000001014794e */ /* 0x000fce0000000000 */
[----:B01----:R-:W-:Y:S05]  /*04c0*/  CALL.ABS.NOINC R8 ;  /* 0x0000000008007343 */ /* 0x003fea0003c00000 */
.L_x_537:
[----:B------:R-:W-:Y:S05]  /*04d0*/  BSYNC.RECONVERGENT B6 ;  /* 0x0000000000067941 */ /* 0x000fea0003800200 */
.L_x_536:
        /* <DEDUP_REMOVED lines=11> */
.L_x_534:
[-C--:B------:R-:W-:Y:S01]  /*0590*/  IMAD.WIDE.U32 R52, R47, R49.reuse, RZ ;  /* 0x000000312f347225 */ /* 0x080fe200078e00ff */
[----:B------:R-:W-:Y:S03]  /*05a0*/  BSSY.RECONVERGENT B6, `(.L_x_538) ;  /* 0x000012d000067945 */ /* 0x000fe60003800200 */
[----:B------:R-:W-:-:S04]  /*05b0*/  IMAD.WIDE.U32 R58, R49, R49, RZ ;  /* 0x00000031313a7225 */ /* 0x000fc800078e00ff */
[----:B------:R-:W-:-:S04]  /*05c0*/  IMAD.WIDE.U32 R52, P0, R49, R47, R52 ;  /* 0x0000002f31347225 */ /* 0x000fc80007800034 */
[----:B0-----:R-:W-:-:S04]  /*05d0*/  IMAD.WIDE.U32 R6, R33, R49, RZ ;  /* 0x0000003121067225 */ /* 0x001fc800078e00ff */
        /* <DEDUP_REMOVED lines=13> */
[-C--:B------:R-:W-:Y:S01]  /*06b0*/  IMAD.WIDE.U32 R14, R30, R49.reuse, RZ ;  /* 0x000000311e0e7225 */ /* 0x080fe200078e00ff */
        /* <DEDUP_REMOVED lines=23> */
[----:B------:R-:W-:Y:S01]  /*0830*/  IMAD.WIDE.U32 R20, R47, R27, RZ ;  /* 0x0000001b2f147225 */ /* 0x000fe200078e00ff */
[----:B------:R-:W-:-:S03]  /*0840*/  IADD3 R0, P3, P4, R10, R6, R3 ;  /* 0x000000060a007210 */ /* 0x000fc60007c7e003 */
[----:B------:R-:W-:Y:S02]  /*0850*/  IMAD.IADD R4, R14, 0x1, R11 ;  /* 0x000000010e047824 */ /* 0x000fe400078e020b */
[----:B------:R-:W-:-:S03]  /*0860*/  IMAD.WIDE.U32 R34, R49, R27, RZ ;  /* 0x0000001b31227225 */ /* 0x000fc600078e00ff */
[----:B------:R-:W-:Y:S01]  /*0870*/  IADD3.X R3, PT, PT, R4, R7, RZ, P3, P4 ;  /* 0x0000000704037210 */ /* 0x000fe20001fe84ff */
[----:B------:R-:W-:Y:S01]  /*0880*/  IMAD.WIDE.U32 R20, P4, R30, R49, R20 ;  /* 0x000000311e147225 */ /* 0x000fe20007880014 */
[----:B------:R-:W-:-:S03]  /*0890*/  ISETP.GE.U32.AND P3, PT, R8, R56, PT ;  /* 0x000000380800720c */ /* 0x000fc60003f66070 */
[----:B------:R-:W-:Y:S01]  /*08a0*/  IMAD.X R13, RZ, RZ, RZ, P4 ;  /* 0x000000ffff0d7224 */ /* 0x000fe200020e06ff */
[----:B------:R-:W-:Y:S01]  /*08b0*/  ISETP.GE.U32.AND.EX P3, PT, R9, R48, PT, P3 ;  /* 0x000000300900720c */ /* 0x000fe20003f66130 */
[-C--:B------:R-:W-:Y:S01]  /*08c0*/  IMAD.WIDE.U32 R6, R28, R49.reuse, RZ ;  /* 0x000000311c067225 */ /* 0x080fe200078e00ff */
[----:B------:R-:W-:Y:S02]  /*08d0*/  IADD3 RZ, P4, PT, R35, R20, RZ ;  /* 0x0000001423ff7210 */ /* 0x000fe40007f9e0ff */
[----:B------:R-:W-:Y:S01]  /*08e0*/  SEL R35, RZ, 0x1, P3 ;  /* 0x00000001ff237807 */ /* 0x000fe20001800000 */
[----:B------:R-:W-:Y:S02]  /*08f0*/  IMAD.MOV.U32 R12, RZ, RZ, R21 ;  /* 0x000000ffff0c7224 */ /* 0x000fe400078e0015 */
[----:B------:R-:W-:-:S04]  /*0900*/  IMAD.WIDE.U32 R20, R25, R49, RZ ;  /* 0x0000003119147225 */ /* 0x000fc800078e00ff */
[----:B------:R-:W-:-:S04]  /*0910*/  IMAD.WIDE.U32 R6, P3, R25, R47, R6 ;  /* 0x0000002f19067225 */ /* 0x000fc80007860006 */
[----:B------:R-:W-:Y:S01]  /*0920*/  IMAD.WIDE.U32.X R12, R30, R47, R12, P4 ;  /* 0x0000002f1e0c7225 */ /* 0x000fe200020e040c */
[----:B------:R-:W-:-:S03]  /*0930*/  IADD3 R39, P4, PT, R21, R6, RZ ;  /* 0x0000000615277210 */ /* 0x000fc60007f9e0ff */
[----:B------:R-:W-:Y:S01]  /*0940*/  IMAD.X R57, RZ, RZ, RZ, P0 ;  /* 0x000000ffff397224 */ /* 0x000fe200000e06ff */
[----:B------:R-:W-:Y:S01]  /*0950*/  IADD3 R34, P5, P6, R20, R12, R35 ;  /* 0x0000000c14227210 */ /* 0x000fe20007ebe023 */
[----:B------:R-:W-:Y:S02]  /*0960*/  IMAD.MOV.U32 R12, RZ, RZ, R15 ;  /* 0x000000ffff0c7224 */ /* 0x000fe400078e000f */
[----:B------:R-:W-:Y:S01]  /*0970*/  IMAD.IADD R52, R59, 0x1, R52 ;  /* 0x000000013b347824 */ /* 0x000fe200078e0234 */
[----:B------:R-:W-:Y:S01]  /*0980*/  IADD3.X R35, PT, PT, R39, R13, RZ, P5, P6 ;  /* 0x0000000d27237210 */ /* 0x000fe20002fec4ff */
[----:B------:R-:W-:Y:S01]  /*0990*/  IMAD.X R13, RZ, RZ, RZ, P2 ;  /* 0x000000ffff0d7224 */ /* 0x000fe200010e06ff */
[----:B------:R-:W-:Y:S01]  /*09a0*/  IADD3 RZ, P2, PT, R55, R14, RZ ;  /* 0x0000000e37ff7210 */ /* 0x000fe20007f5e0ff */
[----:B------:R-:W-:-:S04]  /*09b0*/  IMAD.WIDE.U32 R14, R49, R25, RZ ;  /* 0x00000019310e7225 */ /* 0x000fc800078e00ff */
[----:B------:R-:W-:Y:S01]  /*09c0*/  IMAD.WIDE.U32.X R12, R33, R33, R12, P2 ;  /* 0x00000021210c7225 */ /* 0x000fe200010e040c */
[----:B------:R-:W-:-:S03]  /*09d0*/  ISETP.GE.U32.AND P2, PT, R10, R8, PT ;  /* 0x000000080a00720c */ /* 0x000fc60003f46070 */
[----:B------:R-:W-:Y:S01]  /*09e0*/  IMAD.WIDE.U32 R54, R32, R27, R34 ;  /* 0x0000001b20367225 */ /* 0x000fe200078e0022 */
[----:B------:R-:W-:-:S03]  /*09f0*/  ISETP.GE.U32.AND.EX P2, PT, R4, R9, PT, P2 ;  /* 0x000000090400720c */ /* 0x000fc60003f46120 */
[----:B------:R-:W-:Y:S01]  /*0a00*/  IMAD.WIDE.U32 R8, R33, R27, RZ ;  /* 0x0000001b21087225 */ /* 0x000fe200078e00ff */
[----:B------:R-:W-:Y:S02]  /*0a10*/  SEL R6, RZ, 0x1, P2 ;  /* 0x00000001ff067807 */ /* 0x000fe40001000000 */
[----:B------:R-:W-:-:S04]  /*0a20*/  ISETP.GE.U32.AND P2, PT, R0, R10, PT ;  /* 0x0000000a0000720c */ /* 0x000fc80003f46070 */
[----:B------:R-:W-:-:S04]  /*0a30*/  ISETP.GE.U32.AND.EX P2, PT, R3, R4, PT, P2 ;  /* 0x000000040300720c */ /* 0x000fc80003f46120 */
[----:B------:R-:W-:-:S04]  /*0a40*/  SEL R21, RZ, 0x1, P2 ;  /* 0x00000001ff157807 */ /* 0x000fc80001000000 */
        /* <DEDUP_REMOVED lines=16> */
[----:B------:R-:W-:-:S04]  /*0b50*/  IMAD.WIDE.U32 R14, R30, R32, RZ ;  /* 0x000000201e0e7225 */ /* 0x000fc800078e00ff */
[----:B------:R-:W-:-:S04]  /*0b60*/  IMAD.WIDE.U32.X R8, R28, R47, R8, P2 ;  /* 0x0000002f1c087225 */ /* 0x000fc800010e0408 */
[----:B------:R-:W-:Y:S01]  /*0b70*/  IMAD.WIDE.U32 R14, P5, R33, R27, R14 ;  /* 0x0000001b210e7225 */ /* 0x000fe200078a000e */
[----:B------:R-:W-:-:S03]  /*0b80*/  IADD3 R8, P2, PT, R51, R8, RZ ;  /* 0x0000000833087210 */ /* 0x000fc60007f5e0ff */
[----:B------:R-:W-:Y:S02]  /*0b90*/  IMAD.IADD R51, R55, 0x1, R14 ;  /* 0x0000000137337824 */ /* 0x000fe400078e020e */
[----:B------:R-:W-:Y:S01]  /*0ba0*/  IMAD.X R9, RZ, RZ, R9, P2 ;  /* 0x000000ffff097224 */ /* 0x000fe200010e0609 */
[----:B------:R-:W-:-:S05]  /*0bb0*/  IADD3 R12, P2, PT, R21, R54, RZ ;  /* 0x00000036150c7210 */ /* 0x000fca0007f5e0ff */
[----:B------:R-:W-:Y:S01]  /*0bc0*/  IMAD.X R13, R51, 0x1, R4, P2 ;  /* 0x00000001330d7824 */ /* 0x000fe200010e0604 */
[----:B------:R-:W-:-:S04]  /*0bd0*/  ISETP.GE.U32.AND P2, PT, R54, R34, PT ;  /* 0x000000223600720c */ /* 0x000fc80003f46070 */
[----:B------:R-:W-:Y:S01]  /*0be0*/  ISETP.GE.U32.AND.EX P2, PT, R51, R35, PT, P2 ;  /* 0x000000233300720c */ /* 0x000fe20003f46120 */
[----:B------:R-:W-:-:S03]  /*0bf0*/  IMAD.WIDE.U32 R34, R27, R32, RZ ;  /* 0x000000201b227225 */ /* 0x000fc600078e00ff */
[----:B------:R-:W-:Y:S02]  /*0c00*/  SEL R4, RZ, 0x1, P2 ;  /* 0x00000001ff047807 */ /* 0x000fe40001000000 */
[----:B------:R-:W-:-:S04]  /*0c10*/  ISETP.GE.U32.AND P2, PT, R12, R54, PT ;  /* 0x000000360c00720c */ /* 0x000fc80003f46070 */
[----:B------:R-:W-:Y:S02]  /*0c20*/  ISETP.GE.U32.AND.EX P2, PT, R13, R51, PT, P2 ;  /* 0x000000330d00720c */ /* 0x000fe40003f46120 */
[----:B------:R-:W-:Y:S01]  /*0c30*/  IADD3 R51, P0, PT, R0, R56, RZ ;  /* 0x0000003800337210 */ /* 0x000fe20007f1e0ff */
[----:B------:R-:W-:Y:S01]  /*0c40*/  IMAD.MOV.U32 R56, RZ, RZ, R5 ;  /* 0x000000ffff387224 */ /* 0x000fe200078e0005 */
[----:B------:R-:W-:Y:S02]  /*0c50*/  SEL R21, RZ, 0x1, P2 ;  /* 0x00000001ff157807 */ /* 0x000fe40001000000 */
[----:B------:R-:W-:Y:S01]  /*0c60*/  IADD3 RZ, P2, PT, R14, R35, RZ ;  /* 0x000000230eff7210 */ /* 0x000fe20007f5e0ff */
[----:B------:R-:W-:Y:S01]  /*0c70*/  IMAD.X R48, R3, 0x1, R48, P0 ;  /* 0x0000000103307824 */ /* 0x000fe200000e0630 */
[----:B------:R-:W-:Y:S01]  /*0c80*/  ISETP.GE.U32.AND P0, PT, R51, R0, PT ;  /* 0x000000003300720c */ /* 0x000fe20003f06070 */
[----:B------:R-:W-:-:S03]  /*0c90*/  IMAD.WIDE.U32.X R56, R30, R47, R56, P1 ;  /* 0x0000002f1e387225 */ /* 0x000fc600008e0438 */
[----:B------:R-:W-:Y:S01]  /*0ca0*/  ISETP.GE.U32.AND.EX P0, PT, R48, R3, PT, P0 ;  /* 0x000000033000720c */ /* 0x000fe20003f06100 */
[----:B------:R-:W-:-:S03]  /*0cb0*/  IMAD.WIDE.U32 R34, R30, R27, RZ ;  /* 0x0000001b1e227225 */ /* 0x000fc600078e00ff */
[----:B------:R-:W-:Y:S02]  /*0cc0*/  SEL R55, RZ, 0x1, P0 ;  /* 0x00000001ff377807 */ /* 0x000fe40000000000 */
[----:B------:R-:W-:Y:S01]  /*0cd0*/  IADD3 R3, P0, P1, R21, R10, R4 ;  /* 0x0000000a15037210 */ /* 0x000fe2000791e004 */
[----:B------:R-:W-:-:S03]  /*0ce0*/  IMAD.WIDE.U32 R4, R32, R27, R12 ;  /* 0x0000001b20047225 */ /* 0x000fc600078e000c */
[----:B------:R-:W-:Y:S01]  /*0cf0*/  IADD3.X R6, PT, PT, RZ, R11, RZ, P0, P1 ;  /* 0x0000000bff067210 */ /* 0x000fe200007e24ff */
[----:B------:R-:W-:Y:S01]  /*0d00*/  IMAD.IADD R21, R14, 0x1, R5 ;  /* 0x000000010e157824 */ /* 0x000fe200078e0205 */
[----:B------:R-:W-:Y:S01]  /*0d10*/  IADD3 R55, P0, P1, R4, R56, R55 ;  /* 0x0000003804377210 */ /* 0x000fe2000791e037 */
[----:B------:R-:W-:Y:S02]  /*0d20*/  IMAD.X R11, RZ, RZ, RZ, P5 ;  /* 0x000000ffff0b7224 */ /* 0x000fe400028e06ff */
[----:B------:R-:W-:Y:S01]  /*0d30*/  IMAD.MOV.U32 R10, RZ, RZ, R15 ;  /* 0x000000ffff0a7224 */ /* 0x000fe200078e000f */
[----:B------:R-:W-:Y:S01]  /*0d40*/  IADD3.X R0, PT, PT, R21, R57, RZ, P0, P1 ;  /* 0x0000003915007210 */ /* 0x000fe200007e24ff */
[----:B------:R-:W-:Y:S01]  /*0d50*/  IMAD.WIDE.U32 R56, R28, R32, RZ ;  /* 0x000000201c387225 */ /* 0x000fe200078e00ff */
[----:B------:R-:W-:Y:S02]  /*0d60*/  ISETP.GE.U32.AND P1, PT, R4, R12, PT ;  /* 0x0000000c0400720c */ /* 0x000fe40003f26070 */
[----:B------:R-:W-:Y:S01]  /*0d70*/  ISETP.GE.U32.AND P0, PT, R55, R4, PT ;  /* 0x000000043700720c */ /* 0x000fe20003f06070 */
[----:B------:R-:W-:Y:S01]  /*0d80*/  IMAD.WIDE.U32.X R4, R33, R30, R10, P2 ;  /* 0x0000001e21047225 */ /* 0x000fe200010e040a */
[----:B------:R-:W-:-:S02]  /*0d90*/  ISETP.GE.U32.AND.EX P1, PT, R21, R13, PT, P1 ;  /* 0x0000000d1500720c */ /* 0x000fc40003f26110 */
[----:B------:R-:W-:Y:S01]  /*0da0*/  ISETP.GE.U32.AND.EX P0, PT, R0, R21, PT, P0 ;  /* 0x000000150000720c */ /* 0x000fe20003f06100 */
[----:B------:R-:W-:-:S04]  /*0db0*/  IMAD.WIDE.U32 R56, P2, R33, R25, R56 ;  /* 0x0000001921387225 */ /* 0x000fc80007840038 */
[----:B------:R-:W-:-:S04]  /*0dc0*/  IMAD.WIDE.U32 R10, R32, R25, R8 ;  /* 0x00000019200a7225 */ /* 0x000fc800078e0008 */
[----:B------:R-:W-:Y:S01]  /*0dd0*/  IMAD.IADD R61, R11, 0x1, R56 ;  /* 0x000000010b3d7824 */ /* 0x000fe200078e0238 */
[----:B------:R-:W-:Y:S01]  /*0de0*/  SEL R11, RZ, 0x1, P1 ;  /* 0x00000001ff0b7807 */ /* 0x000fe20000800000 */
[----:B------:R-:W-:Y:S01]  /*0df0*/  IMAD.X R21, RZ, RZ, RZ, P3 ;  /* 0x000000ffff157224 */ /* 0x000fe200018e06ff */
[----:B------:R-:W-:Y:S02]  /*0e00*/  IADD3 R12, P1, PT, R3, R10, RZ ;  /* 0x0000000a030c7210 */ /* 0x000fe40007f3e0ff */
[----:B------:R-:W-:Y:S02]  /*0e10*/  SEL R3, RZ, 0x1, P0 ;  /* 0x00000001ff037807 */ /* 0x000fe40000000000 */
[----:B------:R-:W-:Y:S01]  /*0e20*/  IADD3 R46, P3, PT, R55, R20, RZ ;  /* 0x00000014372e7210 */ /* 0x000fe20007f7e0ff */
[----:B------:R-:W-:Y:S01]  /*0e30*/  IMAD.X R13, R61, 0x1, R6, P1 ;  /* 0x000000013d0d7824 */ /* 0x000fe200008e0606 */
[----:B------:R-:W-:Y:S01]  /*0e40*/  IADD3 R3, P0, P1, R3, R4, R11 ;  /* 0x0000000403037210 */ /* 0x000fe2000791e00b */
[----:B------:R-:W-:-:S02]  /*0e50*/  IMAD.MOV.U32 R20, RZ, RZ, R7 ;  /* 0x000000ffff147224 */ /* 0x000fc400078e0007 */
[----:B------:R-:W-:Y:S01]  /*0e60*/  IMAD.WIDE.U32 R14, R27, R27, R12 ;  /* 0x0000001b1b0e7225 */ /* 0x000fe200078e000c */
[----:B------:R-:W-:-:S03]  /*0e70*/  IADD3.X R6, PT, PT, RZ, R5, RZ, P0, P1 ;  /* 0x00000005ff067210 */ /* 0x000fc600007e24ff */
[----:B------:R-:W-:Y:S01]  /*0e80*/  IMAD.WIDE.U32 R34, P1, R27, R30, R34 ;  /* 0x0000001e1b227225 */ /* 0x000fe20007820022 */
[----:B------:R-:W-:-:S03]  /*0e90*/  IADD3 R4, P0, PT, R3, R14, RZ ;  /* 0x0000000e03047210 */ /* 0x000fc60007f1e0ff */
[----:B------:R-:W-:Y:S02]  /*0ea0*/  IMAD.IADD R3, R34, 0x1, R15 ;  /* 0x0000000122037824 */ /* 0x000fe400078e020f */
[----:B------:R-:W-:Y:S01]  /*0eb0*/  IMAD.X R39, R0, 0x1, R39, P3 ;  /* 0x0000000100277824 */ /* 0x000fe200018e0627 */
[----:B------:R-:W-:Y:S01]  /*0ec0*/  ISETP.GE.U32.AND P3, PT, R46, R55, PT ;  /* 0x000000372e00720c */ /* 0x000fe20003f66070 */
[----:B------:R-:W-:Y:S01]  /*0ed0*/  IMAD.X R5, R3, 0x1, R6, P0 ;  /* 0x0000000103057824 */ /* 0x000fe200000e0606 */
[----:B------:R-:W-:Y:S01]  /*0ee0*/  ISETP.GE.U32.AND P0, PT, R10, R8, PT ;  /* 0x000000080a00720c */ /* 0x000fe20003f06070 */
[----:B------:R-:W-:Y:S01]  /*0ef0*/  IMAD.WIDE.U32.X R20, R28, R47, R20, P4 ;  /* 0x0000002f1c147225 */ /* 0x000fe200020e0414 */
[----:B------:R-:W-:Y:S02]  /*0f00*/  ISETP.GE.U32.AND.EX P3, PT, R39, R0, PT, P3 ;  /* 0x000000002700720c */ /* 0x000fe40003f66130 */
[----:B------:R-:W-:Y:S01]  /*0f10*/  ISETP.GE.U32.AND.EX P0, PT, R61, R9, PT, P0 ;  /* 0x000000093d00720c */ /* 0x000fe20003f06100 */
[----:B------:R-:W-:Y:S01]  /*0f20*/  IMAD.WIDE.U32 R6, R32, R25, R4 ;  /* 0x0000001920067225 */ /* 0x000fe200078e0004 */
[----:B------:R-:W-:-:S02]  /*0f30*/  SEL R55, RZ, 0x1, P3 ;  /* 0x00000001ff377807 */ /* 0x000fc40001800000 */
[----:B------:R-:W-:Y:S01]  /*0f40*/  SEL R0, RZ, 0x1, P0 ;  /* 0x00000001ff007807 */ /* 0x000fe20000000000 */
[----:B------:R-:W-:Y:S01]  /*0f50*/  IMAD.IADD R7, R56, 0x1, R7 ;  /* 0x0000000138077824 */ /* 0x000fe200078e0207 */
[----:B------:R-:W-:Y:S01]  /*0f60*/  IADD3 R55, P3, P4, R6, R20, R55 ;  /* 0x0000001406377210 */ /* 0x000fe20007c7e037 */
[----:B------:R-:W-:-:S03]  /*0f70*/  IMAD.MOV.U32 R20, RZ, RZ, R35 ;  /* 0x000000ffff147224 */ /* 0x000fc600078e0023 */
[----:B------:R-:W-:Y:S01]  /*0f80*/  IADD3.X R54, PT, PT, R7, R21, RZ, P3, P4 ;  /* 0x0000001507367210 */ /* 0x000fe20001fe84ff */
[----:B------:R-:W-:Y:S01]  /*0f90*/  IMAD.X R21, RZ, RZ, RZ, P1 ;  /* 0x000000ffff157224 */ /* 0x000fe200008e06ff */
[----:B------:R-:W-:Y:S01]  /*0fa0*/  ISETP.GE.U32.AND P3, PT, R12, R10, PT ;  /* 0x0000000a0c00720c */ /* 0x000fe20003f66070 */
[----:B------:R-:W-:Y:S01]  /*0fb0*/  IMAD.WIDE.U32 R10, R33, R25, RZ ;  /* 0x00000019210a7225 */ /* 0x000fe200078e00ff */
[----:B------:R-:W-:Y:S02]  /*0fc0*/  ISETP.GE.U32.AND P1, PT, R14, R12, PT ;  /* 0x0000000c0e00720c */ /* 0x000fe40003f26070 */
[----:B------:R-:W-:Y:S02]  /*0fd0*/  ISETP.GE.U32.AND.EX P3, PT, R13, R61, PT, P3 ;  /* 0x0000003d0d00720c */ /* 0x000fe40003f66130 */
[----:B------:R-:W-:Y:S01]  /*0fe0*/  ISETP.GE.U32.AND.EX P1, PT, R3, R13, PT, P1 ;  /* 0x0000000d0300720c */ /* 0x000fe20003f26110 */
[----:B------:R-:W-:-:S04]  /*0ff0*/  IMAD.WIDE.U32 R8, P4, R32, R28, R10 ;  /* 0x0000001c20087225 */ /* 0x000fc8000788000a */
[----:B------:R-:W-:-:S04]  /*1000*/  IMAD.WIDE.U32 R10, R32, R25, RZ ;  /* 0x00000019200a7225 */ /* 0x000fc800078e00ff */
[----:B------:R-:W-:Y:S01]  /*1010*/  IMAD.X R61, RZ, RZ, RZ, P4 ;  /* 0x000000ffff3d7224 */ /* 0x000fe200020e06ff */
[----:B------:R-:W-:Y:S01]  /*1020*/  IADD3 RZ, P0, PT, R11, R8, RZ ;  /* 0x000000080bff7210 */ /* 0x000fe20007f1e0ff */
[----:B------:R-:W-:-:S04]  /*1030*/  IMAD.WIDE.U32 R10, R27, R27, RZ ;  /* 0x0000001b1b0a7225 */ /* 0x000fc800078e00ff */
[----:B------:R-:W-:Y:S01]  /*1040*/  IMAD.MOV.U32 R60, RZ, RZ, R9 ;  /* 0x000000ffff3c7224 */ /* 0x000fe200078e0009 */
[----:B------:R-:W-:Y:S01]  /*1050*/  IADD3 RZ, P4, PT, R11, R34, RZ ;  /* 0x000000220bff7210 */ /* 0x000fe20007f9e0ff */
[----:B------:R-:W-:-:S04]  /*1060*/  IMAD.WIDE.U32 R10, R25, R32, RZ ;  /* 0x00000020190a7225 */ /* 0x000fc800078e00ff */
[----:B------:R-:W-:Y:S01]  /*1070*/  IMAD.X R9, RZ, RZ, RZ, P2 ;  /* 0x000000ffff097224 */ /* 0x000fe200010e06ff */
[----:B------:R-:W-:Y:S01]  /*1080*/  IADD3 RZ, P2, PT, R56, R11, RZ ;  /* 0x0000000b38ff7210 */ /* 0x000fe20007f5e0ff */
[----:B------:R-:W-:Y:S01]  /*1090*/  IMAD.WIDE.U32.X R60, R33, R28, R60, P0 ;  /* 0x0000001c213c7225 */ /* 0x000fe200000e043c */
[----:B------:R-:W-:Y:S02]  /*10a0*/  SEL R11, RZ, 0x1, P3 ;  /* 0x00000001ff0b7807 */ /* 0x000fe40001800000 */
[----:B------:R-:W-:Y:S01]  /*10b0*/  ISETP.GE.U32.AND P3, PT, R4, R14, PT ;  /* 0x0000000e0400720c */ /* 0x000fe20003f66070 */
[----:B------:R-:W-:Y:S01]  /*10c0*/  IMAD.WIDE.U32.X R20, R30, R30, R20, P4 ;  /* 0x0000001e1e147225 */ /* 0x000fe200020e0414 */
[----:B------:R-:W-:Y:S02]  /*10d0*/  ISETP.GE.U32.AND P0, PT, R6, R4, PT ;  /* 0x000000040600720c */ /* 0x000fe40003f06070 */
[----:B------:R-:W-:Y:S01]  /*10e0*/  ISETP.GE.U32.AND.EX P3, PT, R5, R3, PT, P3 ;  /* 0x000000030500720c */ /* 0x000fe20003f66130 */
[----:B------:R-:W-:Y:S01]  /*10f0*/  IMAD.MOV.U32 R8, RZ, RZ, R57 ;  /* 0x000000ffff087224 */ /* 0x000fe200078e0039 */
[----:B------:R-:W-:Y:S01]  /*1100*/  ISETP.GE.U32.AND P4, PT, R55, R6, PT ;  /* 0x000000063700720c */ /* 0x000fe20003f86070 */
[----:B------:R-:W-:Y:S01]  /*1110*/  IMAD.WIDE.U32 R14, R30, R25, RZ ;  /* 0x000000191e0e7225 */ /* 0x000fe200078e00ff */
[----:B------:R-:W-:-:S02]  /*1120*/  ISETP.GE.U32.AND.EX P0, PT, R7, R5, PT, P0 ;  /* 0x000000050700720c */ /* 0x000fc40003f06100 */
[----:B------:R-:W-:Y:S01]  /*1130*/  SEL R3, RZ, 0x1, P1 ;  /* 0x00000001ff037807 */ /* 0x000fe20000800000 */
[----:B------:R-:W-:Y:S01]  /*1140*/  IMAD.WIDE.U32.X R8, R33, R28, R8, P2 ;  /* 0x0000001c21087225 */ /* 0x000fe200010e0408 */
[----:B------:R-:W-:Y:S02]  /*1150*/  SEL R13, RZ, 0x1, P3 ;  /* 0x00000001ff0d7807 */ /* 0x000fe40001800000 */
[----:B------:R-:W-:Y:S02]  /*1160*/  IADD3 R4, P3, P1, R11, R60, R0 ;  /* 0x0000003c0b047210 */ /* 0x000fe4000797e000 */
[----:B------:R-:W-:Y:S01]  /*1170*/  ISETP.GE.U32.AND.EX P4, PT, R54, R7, PT, P4 ;  /* 0x000000073600720c */ /* 0x000fe20003f86140 */
[----:B------:R-:W-:Y:S01]  /*1180*/  IMAD.WIDE.U32 R6, R28, R27, RZ ;  /* 0x0000001b1c067225 */ /* 0x000fe200078e00ff */
[----:B------:R-:W-:Y:S02]  /*1190*/  SEL R0, RZ, 0x1, P0 ;  /* 0x00000001ff007807 */ /* 0x000fe40000000000 */
[----:B------:R-:W-:-:S02]  /*11a0*/  IADD3 R13, P0, P2, R13, R20, R3 ;  /* 0x000000140d0d7210 */ /* 0x000fc40007a1e003 */
[----:B------:R-:W-:Y:S01]  /*11b0*/  SEL R3, RZ, 0x1, P4 ;  /* 0x00000001ff037807 */ /* 0x000fe20002000000 */
[----:B------:R-:W-:Y:S01]  /*11c0*/  IMAD.WIDE.U32 R14, P4, R27, R28, R14 ;  /* 0x0000001c1b0e7225 */ /* 0x000fe2000788000e */
[----:B------:R-:W-:Y:S02]  /*11d0*/  IADD3.X R5, PT, PT, RZ, R61, RZ, P3, P1 ;  /* 0x0000003dff057210 */ /* 0x000fe40001fe24ff */
[----:B------:R-:W-:Y:S01]  /*11e0*/  IADD3.X R20, PT, PT, RZ, R21, RZ, P0, P2 ;  /* 0x00000015ff147210 */ /* 0x000fe200007e44ff */
[----:B------:R-:W-:Y:S01]  /*11f0*/  IMAD.WIDE.U32 R6, P1, R30, R25, R6 ;  /* 0x000000191e067225 */ /* 0x000fe20007820006 */
[----:B------:R-:W-:Y:S02]  /*1200*/  IADD3 R3, P0, P3, R3, R8, R0 ;  /* 0x0000000803037210 */ /* 0x000fe40007b1e000 */
        /* <DEDUP_REMOVED lines=21> */
[----:B------:R-:W-:Y:S02]  /*1360*/  ISETP.GE.U32.AND P0, PT, R4, R8, PT ;  /* 0x000000080400720c */ /* 0x000fe40003f06070 */
[----:B------:R-:W-:Y:S01]  /*1370*/  LOP3.LUT R3, R47, R33, RZ, 0xfc, !PT ;  /* 0x000000212f037212 */ /* 0x000fe200078efcff */
[----:B------:R-:W-:Y:S01]  /*1380*/  IMAD.WIDE.U32.X R12, R30, R28, R12, P1 ;  /* 0x0000001c1e0c7225 */ /* 0x000fe200008e040c */
[----:B------:R-:W-:-:S02]  /*1390*/  ISETP.GE.U32.AND P1, PT, R56, R4, PT ;  /* 0x000000043800720c */ /* 0x000fc40003f26070 */
[----:B------:R-:W-:Y:S01]  /*13a0*/  IADD3 RZ, P3, PT, R6, R21, RZ ;  /* 0x0000001506ff7210 */ /* 0x000fe20007f7e0ff */
[C---:B------:R-:W-:Y:S01]  /*13b0*/  IMAD.X R49, R0.reuse, 0x1, R49, P4 ;  /* 0x0000000100317824 */ /* 0x040fe200020e0631 */
[----:B------:R-:W-:Y:S01]  /*13c0*/  ISETP.GE.U32.AND.EX P0, PT, R0, R9, PT, P0 ;  /* 0x000000090000720c */ /* 0x000fe20003f06100 */
[----:B------:R-:W-:Y:S01]  /*13d0*/  IMAD.MOV.U32 R10, RZ, RZ, R7 ;  /* 0x000000ffff0a7224 */ /* 0x000fe200078e0007 */
[----:B------:R-:W-:Y:S01]  /*13e0*/  LOP3.LUT P2, RZ, R3, R30, RZ, 0xfc, P2 ;  /* 0x0000001e03ff7212 */ /* 0x000fe2000104fcff */
[----:B------:R-:W-:Y:S01]  /*13f0*/  IMAD.WIDE.U32 R6, R28, R25, RZ ;  /* 0x000000191c067225 */ /* 0x000fe200078e00ff */
[----:B------:R-:W-:Y:S02]  /*1400*/  ISETP.GE.U32.AND.EX P1, PT, R49, R0, PT, P1 ;  /* 0x000000003100720c */ /* 0x000fe40003f26110 */
[----:B------:R-:W-:Y:S01]  /*1410*/  SEL R0, RZ, 0x1, P0 ;  /* 0x00000001ff007807 */ /* 0x000fe20000000000 */
[----:B------:R-:W-:Y:S01]  /*1420*/  IMAD.WIDE.U32.X R10, R30, R28, R10, P3 ;  /* 0x0000001c1e0a7225 */ /* 0x000fe200018e040a */
[----:B------:R-:W-:-:S02]  /*1430*/  IADD3 R4, P3, P4, R15, R12, R14 ;  /* 0x0000000c0f047210 */ /* 0x000fc40007c7e00e */
[----:B------:R-:W-:Y:S01]  /*1440*/  SEL R21, RZ, 0x1, P1 ;  /* 0x00000001ff157807 */ /* 0x000fe20000800000 */
[C---:B------:R-:W-:Y:S01]  /*1450*/  IMAD.WIDE.U32 R6, P1, R25.reuse, R28, R6 ;  /* 0x0000001c19067225 */ /* 0x040fe20007820006 */
[----:B------:R-:W-:Y:S02]  /*1460*/  IADD3.X R5, PT, PT, RZ, R13, RZ, P3, P4 ;  /* 0x0000000dff057210 */ /* 0x000fe40001fe84ff */
[----:B------:R-:W-:Y:S01]  /*1470*/  ISETP.EQ.U32.AND P0, PT, R32, RZ, PT ;  /* 0x000000ff2000720c */ /* 0x000fe20003f02070 */
[----:B------:R-:W-:Y:S01]  /*1480*/  IMAD.X R13, RZ, RZ, RZ, P1 ;  /* 0x000000ffff0d7224 */ /* 0x000fe200008e06ff */
[C---:B------:R-:W-:Y:S01]  /*1490*/  ISETP.EQ.U32.AND P1, PT, R25.reuse, RZ, PT ;  /* 0x000000ff1900720c */ /* 0x040fe20003f22070 */
[-C--:B------:R-:W-:Y:S01]  /*14a0*/  IMAD.WIDE.U32 R14, R25, R25.reuse, RZ ;  /* 0x00000019190e7225 */ /* 0x080fe200078e00ff */
[----:B------:R-:W-:Y:S02]  /*14b0*/  IADD3 R21, P3, P4, R21, R10, R0 ;  /* 0x0000000a15157210 */ /* 0x000fe40007c7e000 */
[----:B------:R-:W-:Y:S01]  /*14c0*/  ISETP.EQ.AND.EX P2, PT, R28, -0x80000000, !P2, P1 ;  /* 0x800000001c00780c */ /* 0x000fe20005742310 */
[----:B------:R-:W-:Y:S01]  /*14d0*/  IMAD.WIDE.U32 R8, R25, R25, R4 ;  /* 0x0000001919087225 */ /* 0x000fe200078e0004 */
[----:B------:R-:W-:-:S02]  /*14e0*/  IADD3.X R25, PT, PT, RZ, R11, RZ, P3, P4 ;  /* 0x0000000bff197210 */ /* 0x000fc40001fe84ff */
[----:B------:R-:W-:Y:S01]  /*14f0*/  ISETP.EQ.AND.EX P2, PT, R33, RZ, P2, P0 ;  /* 0x000000ff2100720c */ /* 0x000fe20001742300 */
[----:B------:R-:W-:Y:S01]  /*1500*/  IMAD.MOV.U32 R12, RZ, RZ, R7 ;  /* 0x000000ffff0c7224 */ /* 0x000fe200078e0007 */
[----:B------:R-:W-:Y:S02]  /*1510*/  ISETP.EQ.U32.AND P0, PT, R27, RZ, PT ;  /* 0x000000ff1b00720c */ /* 0x000fe40003f02070 */
[----:B------:R-:W-:Y:S01]  /*1520*/  IADD3 RZ, P3, PT, R15, R6, RZ ;  /* 0x000000060fff7210 */ /* 0x000fe20007f7e0ff */
[----:B------:R-:W-:Y:S01]  /*1530*/  IMAD.IADD R6, R6, 0x1, R9 ;  /* 0x0000000106067824 */ /* 0x000fe200078e0209 */
[----:B------:R-:W-:Y:S02]  /*1540*/  IADD3 R32, P4, PT, R21, R8, RZ ;  /* 0x0000000815207210 */ /* 0x000fe40007f9e0ff */
[----:B------:R-:W-:Y:S01]  /*1550*/  ISETP.EQ.AND.EX P0, PT, R30, RZ, P2, P0 ;  /* 0x000000ff1e00720c */ /* 0x000fe20001702300 */
[----:B------:R-:W-:Y:S01]  /*1560*/  IMAD.WIDE.U32.X R12, R28, R28, R12, P3 ;  /* 0x0000001c1c0c7225 */ /* 0x000fe200018e040c */
[----:B------:R-:W-:-:S02]  /*1570*/  ISETP.GE.U32.AND P3, PT, R8, R4, PT ;  /* 0x000000040800720c */ /* 0x000fc40003f66070 */
[----:B------:R-:W-:Y:S01]  /*1580*/  ISETP.EQ.AND.EX P6, PT, R28, -0x80000000, P0, P1 ;  /* 0x800000001c00780c */ /* 0x000fe200007c2310 */
[----:B------:R-:W-:Y:S01]  /*1590*/  IMAD.X R25, R6, 0x1, R25, P4 ;  /* 0x0000000106197824 */ /* 0x000fe200020e0619 */
[----:B------:R-:W-:Y:S02]  /*15a0*/  ISETP.GE.U32.AND P4, PT, R32, R8, PT ;  /* 0x000000082000720c */ /* 0x000fe40003f86070 */
[----:B------:R-:W-:Y:S02]  /*15b0*/  ISETP.GE.U32.AND.EX P3, PT, R6, R5, PT, P3 ;  /* 0x000000050600720c */ /* 0x000fe40003f66130 */
        /* <DEDUP_REMOVED lines=15> */
.L_x_540:
        /* <DEDUP_REMOVED lines=28> */
.L_x_539:
[----:B------:R-:W-:Y:S05]  /*1870*/  BSYNC.RECONVERGENT B6 ;  /* 0x0000000000067941 */ /* 0x000fea0003800200 */
.L_x_538:
        /* <DEDUP_REMOVED lines=72> */
.L_x_543:
        /* <DEDUP_REMOVED lines=13> */
.L_x_544:
        /* <DEDUP_REMOVED lines=21> */
.L_x_545:
        /* <DEDUP_REMOVED lines=22> */
.L_x_542:
[----:B------:R-:W-:Y:S05]  /*2080*/  BSYNC.RECONVERGENT B6 ;  /* 0x0000000000067941 */ /* 0x000fea0003800200 */
.L_x_541:
[----:B------:R-:W-:Y:S01]  /*2090*/  IMAD.WIDE.U32 R4, R55, 0x3d1, RZ ;  /* 0x000003d137047825 */ /* 0x000fe200078e00ff */
[----:B------:R-:W-:Y:S01]  /*20a0*/  ISETP.NE.AND P6, PT, R35, RZ, PT ;  /* 0x000000ff2300720c */ /* 0x000fe20003fc5270 */
[----:B------:R-:W-:Y:S02]  /*20b0*/  BSSY.RECONVERGENT B6, `(.L_x_546) ;  /* 0x0000042000067945 */ /* 0x000fe40003800200 */
        /* <DEDUP_REMOVED lines=64> */
[----:B01---5:R-:W-:Y:S05]  /*24c0*/  CALL.ABS.NOINC R12 ;  /* 0x000000000c007343 */ /* 0x023fea0003c00000 */
.L_x_547:
[----:B------:R-:W-:Y:S05]  /*24d0*/  BSYNC.RECONVERGENT B6 ;  /* 0x0000000000067941 */ /* 0x000fea0003800200 */
.L_x_546:
        /* <DEDUP_REMOVED lines=56> */
.L_x_549:
[----:B------:R-:W-:Y:S05]  /*2860*/  BSYNC.RECONVERGENT B0 ;  /* 0x0000000000007941 */ /* 0x000fea0003800200 */
.L_x_548:
        /* <DEDUP_REMOVED lines=24> */
.L_x_551:
[----:B------:R-:W-:Y:S05]  /*29f0*/  BSYNC.RECONVERGENT B6 ;  /* 0x0000000000067941 */ /* 0x000fea0003800200 */
.L_x_550:
        /* <DEDUP_REMOVED lines=57> */
.L_x_553:
[----:B------:R-:W-:Y:S05]  /*2d90*/  BSYNC.RECONVERGENT B6 ;  /* 0x0000000000067941 */ /* 0x000fea0003800200 */
.L_x_552:
        /* <DEDUP_REMOVED lines=24> */
[----:B------:R-:W-:Y:S02]  /*2f20*/  ISETP.GT.U32.AND P1, PT, R32, UR38, PT ;  /* 0x0000002620007c0c */ /* 0x000fe4000bf24070 */
[----:B------:R-:W-:Y:S02]  /*2f30*/  PLOP3.LUT P0, PT, PT, PT, PT, 0x80, 0x8 ;  /* 0x000000000008781c */ /* 0x000fe40003f0f070 */
[----:B------:R-:W-:-:S13]  /*2f40*/  ISETP.GT.U32.AND.EX P1, PT, R33, UR39, PT, P1 ;  /* 0x0000002721007c0c */ /* 0x000fda000bf24110 */
[----:B------:R-:W0:Y:S01]  /*2f50*/  @!P1 LDC.64 R4, c[0x3][RZ] ;  /* 0x00c00000ff049b82 */ /* 0x000e220000000a00 */
[----:B------:R-:W-:Y:S02]  /*2f60*/  @!P1 ISETP.GE.U32.AND P3, PT, R32, UR38, PT ;  /* 0x0000002620009c0c */ /* 0x000fe4000bf66070 */
[----:B0-----:R-:W-:-:S04]  /*2f70*/  @!P1 ISETP.GE.U32.AND P2, PT, R49, R4, PT ;  /* 0x000000043100920c */ /* 0x001fc80003f46070 */
[----:B------:R-:W-:-:S04]  /*2f80*/  @!P1 ISETP.GE.U32.AND.EX P2, PT, R47, R5, PT, P2 ;  /* 0x000000052f00920c */ /* 0x000fc80003f46120 */
[----:B------:R-:W-:-:S13]  /*2f90*/  @!P1 ISETP.GE.U32.AND.EX P0, PT, R33, UR39, P2, P3 ;  /* 0x0000002721009c0c */ /* 0x000fda0009706130 */
.L_x_557:
[----:B------:R-:W-:Y:S05]  /*2fa0*/  BSYNC.RECONVERGENT B1 ;  /* 0x0000000000017941 */ /* 0x000fea0003800200 */
.L_x_556:
[----:B------:R-:W-:-:S07]  /*2fb0*/  SEL R39, RZ, 0x1, !P0 ;  /* 0x00000001ff277807 */ /* 0x000fce0004000000 */
.L_x_555:
[----:B------:R-:W-:Y:S05]  /*2fc0*/  BSYNC.RECONVERGENT B0 ;  /* 0x0000000000007941 */ /* 0x000fea0003800200 */
.L_x_554:
        /* <DEDUP_REMOVED lines=17> */
[----:B--2--5:R-:W-:Y:S05]  /*30e0*/  CALL.ABS.NOINC R8 ;  /* 0x0000000008007343 */ /* 0x024fea0003c00000 */
.L_x_559:
[----:B------:R-:W-:Y:S05]  /*30f0*/  BSYNC.RECONVERGENT B6 ;  /* 0x0000000000067941 */ /* 0x000fea0003800200 */
.L_x_558:
[----:B------:R-:W-:Y:S01]  /*3100*/  PRMT R0, R39, 0x9910, RZ ;  /* 0x0000991027007816 */ /* 0x000fe200000000ff */
[----:B------:R-:W-:Y:S03]  /*3110*/  BSSY.RECONVERGENT B7, `(.L_x_560) ;  /* 0x0000132000077945 */ /* 0x000fe60003800200 */
[----:B------:R-:W-:-:S13]  /*3120*/  ISETP.NE.AND P0, PT, R0, RZ, PT ;  /* 0x000000ff0000720c */ /* 0x000fda0003f05270 */
[----:B------:R-:W-:Y:S05]  /*3130*/  @!P0 BRA `(.L_x_561) ;  /* 0x0000001000bc8947 */ /* 0x000fea0003800000 */
[----:B------:R-:W-:Y:S01]  /*3140*/  ISETP.GE.U32.AND P0, PT, R49, UR40, PT ;  /* 0x0000002831007c0c */ /* 0x000fe2000bf06070 */
[----:B------:R-:W-:Y:S01]  /*3150*/  BSSY.RECONVERGENT B6, `(.L_x_562) ;  /* 0x000003c000067945 */ /* 0x000fe20003800200 */
[C---:B------:R-:W-:Y:S02]  /*3160*/  IADD3 R4, P1, PT, R32.reuse, -UR42, RZ ;  /* 0x8000002a20047c10 */ /* 0x040fe4000ff3e0ff */
[----:B------:R-:W-:Y:S02]  /*3170*/  ISETP.GE.U32.AND.EX P0, PT, R47, UR41, PT, P0 ;  /* 0x000000292f007c0c */ /* 0x000fe4000bf06100 */
[----:B------:R-:W-:Y:S02]  /*3180*/  IADD3.X R6, PT, PT, R33, ~UR43, RZ, P1, !PT ;  /* 0x8000002b21067c10 */ /* 0x000fe40008ffe4ff */
[----:B------:R-:W-:Y:S02]  /*3190*/  SEL R3, RZ, 0x1, P0 ;  /* 0x00000001ff037807 */ /* 0x000fe40000000000 */
[----:B------:R-:W-:-:S02]  /*31a0*/  ISETP.LT.U32.AND P1, PT, R32, UR42, PT ;  /* 0x0000002a20007c0c */ /* 0x000fc4000bf21070 */
[----:B------:R-:W-:Y:S02]  /*31b0*/  ISETP.GE.U32.AND P2, PT, R4, R3, PT ;  /* 0x000000030400720c */ /* 0x000fe40003f46070 */
[----:B------:R-:W-:Y:S02]  /*31c0*/  ISETP.NE.AND P6, PT, R35, RZ, PT ;  /* 0x000000ff2300720c */ /* 0x000fe40003fc5270 */
[----:B------:R-:W-:-:S04]  /*31d0*/  ISETP.GE.U32.AND.EX P2, PT, R6, RZ, PT, P2 ;  /* 0x000000ff0600720c */ /* 0x000fc80003f46120 */
[----:B------:R-:W-:Y:S02]  /*31e0*/  ISETP.LT.U32.OR.EX P1, PT, R33, UR43, !P2, P1 ;  /* 0x0000002b21007c0c */ /* 0x000fe4000d721510 */
[----:B------:R-:W-:Y:S02]  /*31f0*/  IADD3 R3, P2, PT, R27, -UR44, RZ ;  /* 0x8000002c1b037c10 */ /* 0x000fe4000ff5e0ff */
[----:B------:R-:W-:Y:S02]  /*3200*/  SEL R0, RZ, 0x1, !P1 ;  /* 0x00000001ff007807 */ /* 0x000fe40004800000 */
[----:B------:R-:W-:Y:S02]  /*3210*/  IADD3.X R9, PT, PT, R30, ~UR45, RZ, P2, !PT ;  /* 0x8000002d1e097c10 */ /* 0x000fe400097fe4ff */
[----:B------:R-:W-:Y:S02]  /*3220*/  ISETP.GE.U32.AND P2, PT, R3, R0, PT ;  /* 0x000000000300720c */ /* 0x000fe40003f46070 */
[----:B------:R-:W-:-:S02]  /*3230*/  SEL R33, RZ, 0xffffffff, P0 ;  /* 0xffffffffff217807 */ /* 0x000fc40000000000 */
        /* <DEDUP_REMOVED lines=11> */
[----:B------:R-:W-:Y:S02]  /*32f0*/  SEL R28, RZ, 0xffffffff, !P0 ;  /* 0xffffffffff1c7807 */ /* 0x000fe40004000000 */
[C---:B------:R-:W-:Y:S02]  /*3300*/  IADD3 R27, P1, PT, R30.reuse, R3, RZ ;  /* 0x000000031e1b7210 */ /* 0x040fe40007f3e0ff */
[C---:B------:R-:W-:Y:S02]  /*3310*/  IADD3 R32, P0, PT, R33.reuse, R4, RZ ;  /* 0x0000000421207210 */ /* 0x040fe40007f1e0ff */
[----:B------:R-:W-:Y:S01]  /*3320*/  SEL R3, RZ, 0xffffffff, !P2 ;  /* 0xffffffffff037807 */ /* 0x000fe20005000000 */
[----:B------:R-:W-:Y:S01]  /*3330*/  IMAD.X R30, R30, 0x1, R9, P1 ;  /* 0x000000011e1e7824 */ /* 0x000fe200008e0609 */
[----:B------:R-:W-:Y:S01]  /*3340*/  IADD3 R25, P1, PT, R28, R5, RZ ;  /* 0x000000051c197210 */ /* 0x000fe20007f3e0ff */
[----:B------:R-:W-:Y:S01]  /*3350*/  IMAD.X R33, R33, 0x1, R6, P0 ;  /* 0x0000000121217824 */ /* 0x000fe200000e0606 */
[----:B------:R-:W-:-:S02]  /*3360*/  IADD3 R52, P2, PT, R3, R62, RZ ;  /* 0x0000003e03347210 */ /* 0x000fc40007f5e0ff */
[----:B------:R-:W-:Y:S01]  /*3370*/  IADD3 R50, P0, PT, R49, -UR40, RZ ;  /* 0x8000002831327c10 */ /* 0x000fe2000ff1e0ff */
[----:B------:R-:W-:Y:S02]  /*3380*/  IMAD.X R28, R28, 0x1, R7, P1 ;  /* 0x000000011c1c7824 */ /* 0x000fe400008e0607 */
[----:B------:R-:W-:Y:S01]  /*3390*/  IMAD.X R53, R3, 0x1, R63, P2 ;  /* 0x0000000103357824 */ /* 0x000fe200010e063f */
[----:B------:R-:W-:Y:S01]  /*33a0*/  IADD3.X R51, PT, PT, R47, ~UR41, RZ, P0, !PT ;  /* 0x800000292f337c10 */ /* 0x000fe200087fe4ff */
[----:B------:R-:W-:Y:S08]  /*33b0*/  @!P6 BRA `(.L_x_563) ;  /* 0x000000000054e947 */ /* 0x000ff00003800000 */
        /* <DEDUP_REMOVED lines=20> */
[----:B01---5:R-:W-:Y:S05]  /*3500*/  CALL.ABS.NOINC R46 ;  /* 0x000000002e007343 */ /* 0x023fea0003c00000 */
.L_x_563:
[----:B------:R-:W-:Y:S05]  /*3510*/  BSYNC.RECONVERGENT B6 ;  /* 0x0000000000067941 */ /* 0x000fea0003800200 */
.L_x_562:
        /* <DEDUP_REMOVED lines=33> */
.L_x_567:
[----:B------:R-:W-:Y:S05]  /*3730*/  BSYNC.RECONVERGENT B1 ;  /* 0x0000000000017941 */ /* 0x000fea0003800200 */
.L_x_566:
[----:B------:R-:W-:-:S07]  /*3740*/  SEL R39, RZ, 0x1, !P0 ;  /* 0x00000001ff277807 */ /* 0x000fce0004000000 */
.L_x_565:
[----:B------:R-:W-:Y:S05]  /*3750*/  BSYNC.RECONVERGENT B0 ;  /* 0x0000000000007941 */ /* 0x000fea0003800200 */
.L_x_564:
        /* <DEDUP_REMOVED lines=15> */
[----:B--2--5:R-:W-:Y:S05]  /*3850*/  CALL.ABS.NOINC R10 ;  /* 0x000000000a007343 */ /* 0x024fea0003c00000 */
.L_x_569:
[----:B------:R-:W-:Y:S05]  /*3860*/  BSYNC.RECONVERGENT B6 ;  /* 0x0000000000067941 */ /* 0x000fea0003800200 */
.L_x_568:
[----:B------:R-:W-:Y:S01]  /*3870*/  PRMT R0, R39, 0x9910, RZ ;  /* 0x0000991027007816 */ /* 0x000fe200000000ff */
[----:B------:R-:W-:Y:S02]  /*3880*/  IMAD.MOV.U32 R49, RZ, RZ, R50 ;  /* 0x000000ffff317224 */ /* 0x000fe400078e0032 */
[----:B------:R-:W-:Y:S01]  /*3890*/  IMAD.MOV.U32 R47, RZ, RZ, R51 ;  /* 0x000000ffff2f7224 */ /* 0x000fe200078e0033 */
        /* <DEDUP_REMOVED lines=64> */
[----:B-12--5:R-:W-:Y:S05]  /*3ca0*/  CALL.ABS.NOINC R50 ;  /* 0x0000000032007343 */ /* 0x026fea0003c00000 */
.L_x_571:
[----:B------:R-:W-:Y:S05]  /*3cb0*/  BSYNC.RECONVERGENT B6 ;  /* 0x0000000000067941 */ /* 0x000fea0003800200 */
.L_x_570:
        /* <DEDUP_REMOVED lines=32> */
.L_x_575:
[----:B------:R-:W-:Y:S05]  /*3ec0*/  BSYNC.RECONVERGENT B1 ;  /* 0x0000000000017941 */ /* 0x000fea0003800200 */
.L_x_574:
[----:B------:R-:W-:-:S07]  /*3ed0*/  SEL R39, RZ, 0x1, !P0 ;  /* 0x00000001ff277807 */ /* 0x000fce0004000000 */
.L_x_573:
[----:B------:R-:W-:Y:S05]  /*3ee0*/  BSYNC.RECONVERGENT B0 ;  /* 0x0000000000007941 */ /* 0x000fea0003800200 */
.L_x_572:
        /* <DEDUP_REMOVED lines=12> */
[----:B------:R0:W-:Y:S01]  /*3fb0*/  STL [R1], R10 ;  /* 0x0000000a01007387 */ /* 0x0001e20000100800 */
[----:B-1----:R-:W-:Y:S02]  /*3fc0*/  IMAD.U32 R4, RZ, RZ, UR4 ;  /* 0x00000004ff047e24 */ /* 0x002fe4000f8e00ff */
[----:B0-----:R-:W-:-:S07]  /*3fd0*/  IMAD.U32 R5, RZ, RZ, UR5 ;  /* 0x00000005ff057e24 */ /* 0x001fce000f8e00ff */
[----:B------:R-:W-:-:S07]  /*3fe0*/  LEPC R20, `(.L_x_577) ;  /* 0x000000001014794e */ /* 0x000fce0000000000 */
[----:B--2--5:R-:W-:Y:S05]  /*3ff0*/  CALL.ABS.NOINC R8 ;  /* 0x0000000008007343 */ /* 0x024fea0003c00000 */
.L_x_577:
[----:B------:R-:W-:Y:S05]  /*4000*/  BSYNC.RECONVERGENT B6 ;  /* 0x0000000000067941 */ /* 0x000fea0003800200 */
.L_x_576:
[----:B------:R-:W-:-:S04]  /*4010*/  PRMT R0, R39, 0x9910, RZ ;  /* 0x0000991027007816 */ /* 0x000fc800000000ff */
[----:B------:R-:W-:-:S13]  /*4020*/  ISETP.NE.AND P0, PT, R0, RZ, PT ;  /* 0x000000ff0000720c */ /* 0x000fda0003f05270 */
[----:B------:R-:W-:Y:S05]  /*4030*/  @!P0 BRA `(.L_x_561) ;  /* 0x0000000000fc8947 */ /* 0x000fea0003800000 */
[----:B------:R-:W-:Y:S02]  /*4040*/  ISETP.GE.U32.AND P0, PT, R49, UR40, PT ;  /* 0x0000002831007c0c */ /* 0x000fe4000bf06070 */
[C---:B------:R-:W-:Y:S02]  /*4050*/  IADD3 R3, P1, PT, R32.reuse, -UR42, RZ ;  /* 0x8000002a20037c10 */ /* 0x040fe4000ff3e0ff */
[----:B------:R-:W-:Y:S02]  /*4060*/  ISETP.GE.U32.AND.EX P0, PT, R47, UR41, PT, P0 ;  /* 0x000000292f007c0c */ /* 0x000fe4000bf06100 */
[----:B------:R-:W-:Y:S02]  /*4070*/  IADD3.X R4, PT, PT, R33, ~UR43, RZ, P1, !PT ;  /* 0x8000002b21047c10 */ /* 0x000fe40008ffe4ff */
[----:B------:R-:W-:Y:S02]  /*4080*/  SEL R0, RZ, 0x1, P0 ;  /* 0x00000001ff007807 */ /* 0x000fe40000000000 */
[----:B------:R-:W-:-:S02]  /*4090*/  ISETP.LT.U32.AND P1, PT, R32, UR42, PT ;  /* 0x0000002a20007c0c */ /* 0x000fc4000bf21070 */
[----:B------:R-:W-:Y:S02]  /*40a0*/  ISETP.GE.U32.AND P2, PT, R3, R0, PT ;  /* 0x000000000300720c */ /* 0x000fe40003f46070 */
[----:B------:R-:W-:Y:S02]  /*40b0*/  SEL R0, RZ, 0xffffffff, P0 ;  /* 0xffffffffff007807 */ /* 0x000fe40000000000 */
[----:B------:R-:W-:Y:S02]  /*40c0*/  ISETP.GE.U32.AND.EX P2, PT, R4, RZ, PT, P2 ;  /* 0x000000ff0400720c */ /* 0x000fe40003f46120 */
[C---:B------:R-:W-:Y:S02]  /*40d0*/  IADD3 R32, P0, PT, R0.reuse, R3, RZ ;  /* 0x0000000300207210 */ /* 0x040fe40007f1e0ff */
[----:B------:R-:W-:Y:S02]  /*40e0*/  ISETP.LT.U32.OR.EX P1, PT, R33, UR43, !P2, P1 ;  /* 0x0000002b21007c0c */ /* 0x000fe4000d721510 */
[----:B------:R-:W-:Y:S01]  /*40f0*/  IADD3 R6, P2, PT, R27, -UR44, RZ ;  /* 0x8000002c1b067c10 */ /* 0x000fe2000ff5e0ff */
[----:B------:R-:W-:Y:S01]  /*4100*/  IMAD.X R33, R0, 0x1, R4, P0 ;  /* 0x0000000100217824 */ /* 0x000fe200000e0604 */
[----:B------:R-:W-:-:S02]  /*4110*/  SEL R3, RZ, 0x1, !P1 ;  /* 0x00000001ff037807 */ /* 0x000fc40004800000 */
[----:B------:R-:W-:Y:S02]  /*4120*/  IADD3.X R5, PT, PT, R30, ~UR45, RZ, P2, !PT ;  /* 0x8000002d1e057c10 */ /* 0x000fe400097fe4ff */
[----:B------:R-:W-:Y:S02]  /*4130*/  ISETP.GE.U32.AND P2, PT, R6, R3, PT ;  /* 0x000000030600720c */ /* 0x000fe40003f46070 */
[----:B------:R-:W-:Y:S02]  /*4140*/  ISETP.LT.U32.AND P0, PT, R27, UR44, PT ;  /* 0x0000002c1b007c0c */ /* 0x000fe4000bf01070 */
[----:B------:R-:W-:Y:S02]  /*4150*/  ISETP.GE.U32.AND.EX P2, PT, R5, RZ, PT, P2 ;  /* 0x000000ff0500720c */ /* 0x000fe40003f46120 */
[----:B------:R-:W-:Y:S02]  /*4160*/  SEL R0, RZ, 0xffffffff, !P1 ;  /* 0xffffffffff007807 */ /* 0x000fe40004800000 */
[----:B------:R-:W-:-:S02]  /*4170*/  ISETP.LT.U32.OR.EX P0, PT, R30, UR45, !P2, P0 ;  /* 0x0000002d1e007c0c */ /* 0x000fc4000d701500 */
[----:B------:R-:W-:Y:S02]  /*4180*/  IADD3 R4, P2, PT, R25, -UR46, RZ ;  /* 0x8000002e19047c10 */ /* 0x000fe4000ff5e0ff */
[----:B------:R-:W-:Y:S02]  /*4190*/  SEL R3, RZ, 0x1, !P0 ;  /* 0x00000001ff037807 */ /* 0x000fe40004000000 */
[----:B------:R-:W-:Y:S02]  /*41a0*/  ISETP.NE.AND P6, PT, R35, RZ, PT ;  /* 0x000000ff2300720c */ /* 0x000fe40003fc5270 */
[----:B------:R-:W-:Y:S02]  /*41b0*/  ISETP.GE.U32.AND P1, PT, R4, R3, PT ;  /* 0x000000030400720c */ /* 0x000fe40003f26070 */
[----:B------:R-:W-:Y:S02]  /*41c0*/  IADD3.X R3, PT, PT, R28, ~UR47, RZ, P2, !PT ;  /* 0x8000002f1c037c10 */ /* 0x000fe400097fe4ff */
[----:B------:R-:W-:-:S02]  /*41d0*/  ISETP.LT.U32.AND P2, PT, R25, UR46, PT ;  /* 0x0000002e19007c0c */ /* 0x000fc4000bf41070 */
[----:B------:R-:W-:Y:S02]  /*41e0*/  ISETP.GE.U32.AND.EX P1, PT, R3, RZ, PT, P1 ;  /* 0x000000ff0300720c */ /* 0x000fe40003f26110 */
[----:B------:R-:W-:Y:S02]  /*41f0*/  SEL R7, RZ, 0xffffffff, !P0 ;  /* 0xffffffffff077807 */ /* 0x000fe40004000000 */
[----:B------:R-:W-:Y:S02]  /*4200*/  ISETP.LT.U32.OR.EX P1, PT, R28, UR47, !P1, P2 ;  /* 0x0000002f1c007c0c */ /* 0x000fe4000cf21520 */
[C---:B------:R-:W-:Y:S02]  /*4210*/  IADD3 R27, P0, PT, R0.reuse, R6, RZ ;  /* 0x00000006001b7210 */ /* 0x040fe40007f1e0ff */
[----:B------:R-:W-:Y:S02]  /*4220*/  SEL R15, RZ, 0xffffffff, !P1 ;  /* 0xffffffffff0f7807 */ /* 0x000fe40004800000 */
[----:B------:R-:W-:Y:S01]  /*4230*/  IADD3 R50, P1, PT, R49, -UR40, RZ ;  /* 0x8000002831327c10 */ /* 0x000fe2000ff3e0ff */
[----:B------:R-:W-:Y:S01]  /*4240*/  IMAD.X R30, R0, 0x1, R5, P0 ;  /* 0x00000001001e7824 */ /* 0x000fe200000e0605 */
[----:B------:R-:W-:-:S02]  /*4250*/  IADD3 R25, P2, PT, R7, R4, RZ ;  /* 0x0000000407197210 */ /* 0x000fc40007f5e0ff */
[----:B------:R-:W-:Y:S01]  /*4260*/  IADD3 R14, P0, PT, R52, R15, RZ ;  /* 0x0000000f340e7210 */ /* 0x000fe20007f1e0ff */
[----:B------:R-:W-:Y:S01]  /*4270*/  IMAD.MOV.U32 R49, RZ, RZ, R50 ;  /* 0x000000ffff317224 */ /* 0x000fe200078e0032 */
[----:B------:R-:W-:Y:S01]  /*4280*/  IADD3.X R51, PT, PT, R47, ~UR41, RZ, P1, !PT ;  /* 0x800000292f337c10 */ /* 0x000fe20008ffe4ff */
        /* <DEDUP_REMOVED lines=23> */
[----:B01---5:R-:W-:Y:S05]  /*4400*/  CALL.ABS.NOINC R46 ;  /* 0x000000002e007343 */ /* 0x023fea0003c00000 */
.L_x_578:
[----:B------:R-:W-:Y:S02]  /*4410*/  IMAD.MOV.U32 R49, RZ, RZ, R50 ;  /* 0x000000ffff317224 */ /* 0x000fe400078e0032 */
[----:B------:R-:W-:-:S07]  /*4420*/  IMAD.MOV.U32 R47, RZ, RZ, R51 ;  /* 0x000000ffff2f7224 */ /* 0x000fce00078e0033 */
.L_x_561:
[----:B------:R-:W-:Y:S05]  /*4430*/  BSYNC.RECONVERGENT B7 ;  /* 0x0000000000077941 */ /* 0x000fea0003800200 */
.L_x_560:
        /* <DEDUP_REMOVED lines=10> */
[----:B------:R-:W-:-:S04]  /*44e0*/  IADD3 R6, P0, PT, R24, 0x30, RZ ;  /* 0x0000003018067810 */ /* 0x000fc80007f1e0ff */
[----:B------:R3:W-:Y:S01]  /*44f0*/  STL.128 [R1+0x30], R8 ;  /* 0x0000300801007387 */ /* 0x0007e20000100c00 */
[----:B------:R-:W-:Y:S02]  /*4500*/  IMAD.X R7, RZ, RZ, R26, P0 ;  /* 0x000000ffff077224 */ /* 0x000fe400000e061a */
        /* <DEDUP_REMOVED lines=9> */
.L_x_580:
[----:B------:R-:W-:Y:S05]  /*45a0*/  BSYNC.RECONVERGENT B6 ;  /* 0x0000000000067941 */ /* 0x000fea0003800200 */
.L_x_579:
[----:B-----5:R-:W-:Y:S01]  /*45b0*/  SHF.R.U64 R0, R40, R31, R41 ;  /* 0x0000001f28007219 */ /* 0x020fe20000001229 */
[----:B------:R-:W-:Y:S03]  /*45c0*/  BSSY.RECONVERGENT B8, `(.L_x_581) ;  /* 0x000042c000087945 */ /* 0x000fe60003800200 */
[----:B------:R-:W-:-:S04]  /*45d0*/  LOP3.LUT R0, R0, 0x1, RZ, 0xc0, !PT ;  /* 0x0000000100007812 */ /* 0x000fc800078ec0ff */
[----:B------:R-:W-:-:S04]  /*45e0*/  ISETP.NE.U32.AND P0, PT, R0, 0x1, PT ;  /* 0x000000010000780c */ /* 0x000fc80003f05070 */
[----:B------:R-:W-:-:S13]  /*45f0*/  ISETP.NE.U32.AND.EX P0, PT, RZ, RZ, PT, P0 ;  /* 0x000000ffff00720c */ /* 0x000fda0003f05100 */
[----:B------:R-:W-:Y:S05]  /*4600*/  @P0 BRA `(.L_x_582) ;  /* 0x00000040009c0947 */ /* 0x000fea0003800000 */
        /* <DEDUP_REMOVED lines=27> */
[----:B------:R-:W-:Y:S02]  /*47c0*/  IMAD R0, R19, R49, RZ ;  /* 0x0000003113007224 */ /* 0x000fe400078e02ff */
[----:B------:R-:W-:-:S04]  /*47d0*/  IMAD.WIDE.U32 R20, R33, R44, RZ ;  /* 0x0000002c21147225 */ /* 0x000fc800078e00ff */
[----:B------:R-:W-:-:S04]  /*47e0*/  IMAD.WIDE.U32 R4, R18, R49, RZ ;  /* 0x0000003112047225 */ /* 0x000fc800078e00ff */
[-C--:B------:R-:W-:Y:S02]  /*47f0*/  IMAD R3, R18, R47.reuse, R0 ;  /* 0x0000002f12037224 */ /* 0x080fe400078e0200 */
[----:B------:R-:W-:-:S04]  /*4800*/  IMAD.WIDE.U32.X R10, R17, R47, R12, P1 ;  /* 0x0000002f110a7225 */ /* 0x000fc800008e040c */
[----:B------:R-:W-:Y:S01]  /*4810*/  IMAD R6, R45, R32, RZ ;  /* 0x000000202d067224 */ /* 0x000fe200078e02ff */
[----:B------:R-:W-:Y:S01]  /*4820*/  IADD3 R10, P1, P4, R4, R10, R35 ;  /* 0x0000000a040a7210 */ /* 0x000fe20007c3e023 */
[----:B------:R-:W-:Y:S02]  /*4830*/  IMAD.IADD R3, R5, 0x1, R3 ;  /* 0x0000000105037824 */ /* 0x000fe400078e0203 */
[----:B------:R-:W-:-:S03]  /*4840*/  IMAD.WIDE.U32 R14, R32, R44, RZ ;  /* 0x0000002c200e7225 */ /* 0x000fc600078e00ff */
[----:B------:R-:W-:Y:S01]  /*4850*/  IADD3.X R11, PT, PT, R3, R11, RZ, P1, P4 ;  /* 0x0000000b030b7210 */ /* 0x000fe20000fe84ff */
[----:B------:R-:W-:-:S04]  /*4860*/  IMAD.WIDE.U32 R12, P0, R45, R32, R20 ;  /* 0x000000202d0c7225 */ /* 0x000fc80007800014 */
[----:B------:R-:W-:Y:S01]  /*4870*/  IMAD.WIDE.U32 R56, R44, R32, R8 ;  /* 0x000000202c387225 */ /* 0x000fe200078e0008 */
[----:B------:R-:W-:-:S03]  /*4880*/  IADD3 RZ, P4, PT, R15, R12, RZ ;  /* 0x0000000c0fff7210 */ /* 0x000fc60007f9e0ff */
[----:B------:R-:W-:Y:S01]  /*4890*/  IMAD R5, R44, R33, R6 ;  /* 0x000000212c057224 */ /* 0x000fe200078e0206 */
[----:B------:R-:W-:Y:S01]  /*48a0*/  ISETP.GE.U32.AND P1, PT, R56, R8, PT ;  /* 0x000000083800720c */ /* 0x000fe20003f26070 */
[----:B------:R-:W-:-:S04]  /*48b0*/  IMAD.WIDE.U32 R14, R33, R16, RZ ;  /* 0x00000010210e7225 */ /* 0x000fc800078e00ff */
[----:B------:R-:W-:Y:S02]  /*48c0*/  IMAD.IADD R48, R57, 0x1, R5 ;  /* 0x0000000139307824 */ /* 0x000fe400078e0205 */
[----:B------:R-:W-:Y:S02]  /*48d0*/  IMAD.X R21, RZ, RZ, RZ, P0 ;  /* 0x000000ffff157224 */ /* 0x000fe400000e06ff */
[CC--:B------:R-:W-:Y:S01]  /*48e0*/  IMAD R0, R17.reuse, R32.reuse, RZ ;  /* 0x0000002011007224 */ /* 0x0c0fe200078e02ff */
[----:B------:R-:W-:Y:S01]  /*48f0*/  ISETP.GE.U32.AND.EX P1, PT, R48, R9, PT, P1 ;  /* 0x000000093000720c */ /* 0x000fe20003f26110 */
[----:B------:R-:W-:Y:S02]  /*4900*/  IMAD.MOV.U32 R20, RZ, RZ, R13 ;  /* 0x000000ffff147224 */ /* 0x000fe400078e000d */
[----:B------:R-:W-:Y:S01]  /*4910*/  IMAD.WIDE.U32 R12, P0, R17, R32, R14 ;  /* 0x00000020110c7225 */ /* 0x000fe2000780000e */
[----:B------:R-:W-:-:S03]  /*4920*/  SEL R5, RZ, 0x1, P1 ;  /* 0x00000001ff057807 */ /* 0x000fc60000800000 */
[C---:B------:R-:W-:Y:S02]  /*4930*/  IMAD R39, R16.reuse, R33, R0 ;  /* 0x0000002110277224 */ /* 0x040fe400078e0200 */
[----:B------:R-:W-:-:S04]  /*4940*/  IMAD.WIDE.U32 R14, R16, R32, R10 ;  /* 0x00000020100e7225 */ /* 0x000fc800078e000a */
[----:B------:R-:W-:-:S04]  /*4950*/  IMAD.WIDE.U32.X R20, R45, R33, R20, P4 ;  /* 0x000000212d147225 */ /* 0x000fc800020e0414 */
[----:B------:R-:W-:Y:S01]  /*4960*/  IMAD.X R9, RZ, RZ, RZ, P2 ;  /* 0x000000ffff097224 */ /* 0x000fe200010e06ff */
[----:B------:R-:W-:Y:S01]  /*4970*/  IADD3 R6, P1, P2, R14, R20, R5 ;  /* 0x000000140e067210 */ /* 0x000fe20007a3e005 */
[----:B------:R-:W-:Y:S02]  /*4980*/  IMAD.IADD R15, R15, 0x1, R39 ;  /* 0x000000010f0f7824 */ /* 0x000fe400078e0227 */
[----:B------:R-:W-:Y:S02]  /*4990*/  IMAD.MOV.U32 R8, RZ, RZ, R7 ;  /* 0x000000ffff087224 */ /* 0x000fe400078e0007 */
[----:B------:R-:W-:Y:S01]  /*49a0*/  IMAD.X R5, RZ, RZ, RZ, P0 ;  /* 0x000000ffff057224 */ /* 0x000fe200000e06ff */
[----:B------:R-:W-:Y:S01]  /*49b0*/  IADD3.X R7, PT, PT, R15, R21, RZ, P1, P2 ;  /* 0x000000150f077210 */ /* 0x000fe20000fe44ff */
[----:B------:R-:W-:Y:S01]  /*49c0*/  IMAD R0, R43, R49, RZ ;  /* 0x000000312b007224 */ /* 0x000fe200078e02ff */
[----:B------:R-:W-:Y:S01]  /*49d0*/  ISETP.GE.U32.AND P0, PT, R10, R4, PT ;  /* 0x000000040a00720c */ /* 0x000fe20003f06070 */
[----:B------:R-:W-:Y:S01]  /*49e0*/  IMAD.WIDE.U32 R34, R32, R16, RZ ;  /* 0x0000001020227225 */ /* 0x000fe200078e00ff */
[----:B------:R-:W-:-:S02]  /*49f0*/  ISETP.GE.U32.AND P2, PT, R14, R10, PT ;  /* 0x0000000a0e00720c */ /* 0x000fc40003f46070 */
[----:B------:R-:W-:Y:S01]  /*4a00*/  ISETP.GE.U32.AND P1, PT, R6, R14, PT ;  /* 0x0000000e0600720c */ /* 0x000fe20003f26070 */
[----:B------:R-:W-:Y:S01]  /*4a10*/  IMAD.WIDE.U32 R20, R42, R49, RZ ;  /* 0x000000312a147225 */ /* 0x000fe200078e00ff */
[----:B------:R-:W-:Y:S02]  /*4a20*/  ISETP.GE.U32.AND.EX P0, PT, R11, R3, PT, P0 ;  /* 0x000000030b00720c */ /* 0x000fe40003f06100 */
[----:B------:R-:W-:Y:S01]  /*4a30*/  ISETP.GE.U32.AND.EX P2, PT, R15, R11, PT, P2 ;  /* 0x0000000b0f00720c */ /* 0x000fe20003f46120 */
[----:B------:R-:W-:Y:S01]  /*4a40*/  IMAD.WIDE.U32 R10, R30, R44, RZ ;  /* 0x0000002c1e0a7225 */ /* 0x000fe200078e00ff */
[----:B------:R-:W-:Y:S02]  /*4a50*/  ISETP.GE.U32.AND.EX P1, PT, R7, R15, PT, P1 ;  /* 0x0000000f0700720c */ /* 0x000fe40003f26110 */
[----:B------:R-:W-:Y:S01]  /*4a60*/  SEL R15, RZ, 0x1, P0 ;  /* 0x00000001ff0f7807 */ /* 0x000fe20000000000 */
[-C--:B------:R-:W-:Y:S01]  /*4a70*/  IMAD R3, R42, R47.reuse, R0 ;  /* 0x0000002f2a037224 */ /* 0x080fe200078e0200 */
[----:B------:R-:W-:Y:S01]  /*4a80*/  IADD3 RZ, P4, PT, R35, R12, RZ ;  /* 0x0000000c23ff7210 */ /* 0x000fe20007f9e0ff */
[----:B------:R-:W-:Y:S01]  /*4a90*/  IMAD.WIDE.U32.X R8, R19, R47, R8, P3 ;  /* 0x0000002f13087225 */ /* 0x000fe200018e0408 */
[----:B------:R-:W-:-:S03]  /*4aa0*/  SEL R0, RZ, 0x1, P2 ;  /* 0x00000001ff007807 */ /* 0x000fc60001000000 */
[----:B------:R-:W-:Y:S02]  /*4ab0*/  IMAD.MOV.U32 R4, RZ, RZ, R13 ;  /* 0x000000ffff047224 */ /* 0x000fe400078e000d */
[----:B------:R-:W-:Y:S01]  /*4ac0*/  IMAD.WIDE.U32 R12, R27, R44, RZ ;  /* 0x0000002c1b0c7225 */ /* 0x000fe200078e00ff */
[----:B------:R-:W-:Y:S02]  /*4ad0*/  IADD3 R12, P0, P2, R20, R8, R15 ;  /* 0x00000008140c7210 */ /* 0x000fe40007a1e00f */
[----:B------:R-:W-:Y:S01]  /*4ae0*/  SEL R15, RZ, 0x1, P1 ;  /* 0x00000001ff0f7807 */ /* 0x000fe20000800000 */
[----:B------:R-:W-:-:S04]  /*4af0*/  IMAD.WIDE.U32 R10, P3, R45, R27, R10 ;  /* 0x0000001b2d0a7225 */ /* 0x000fc8000786000a */
[----:B------:R-:W-:Y:S01]  /*4b00*/  IMAD.IADD R3, R21, 0x1, R3 ;  /* 0x0000000115037824 */ /* 0x000fe200078e0203 */
[----:B------:R-:W-:Y:S01]  /*4b10*/  IADD3 RZ, P1, PT, R13, R10, RZ ;  /* 0x0000000a0dff7210 */ /* 0x000fe20007f3e0ff */
[----:B------:R-:W-:-:S03]  /*4b20*/  IMAD.WIDE.U32.X R4, R17, R33, R4, P4 ;  /* 0x0000002111047225 */ /* 0x000fc600020e0404 */
[----:B------:R-:W-:Y:S01]  /*4b30*/  IADD3.X R13, PT, PT, R3, R9, RZ, P0, P2 ;  /* 0x00000009030d7210 */ /* 0x000fe200007e44ff */
[----:B------:R-:W-:Y:S01]  /*4b40*/  IMAD R8, R19, R32, RZ ;  /* 0x0000002013087224 */ /* 0x000fe200078e02ff */
[----:B------:R-:W-:Y:S01]  /*4b50*/  IADD3 R15, P2, P4, R15, R4, R0 ;  /* 0x000000040f0f7210 */ /* 0x000fe20007c5e000 */
[----:B------:R-:W-:Y:S02]  /*4b60*/  IMAD R35, R45, R27, RZ ;  /* 0x0000001b2d237224 */ /* 0x000fe400078e02ff */
[C---:B------:R-:W-:Y:S01]  /*4b70*/  IMAD R21, R18.reuse, R33, R8 ;  /* 0x0000002112157224 */ /* 0x040fe200078e0208 */
[----:B------:R-:W-:Y:S01]  /*4b80*/  IADD3.X R0, PT, PT, RZ, R5, RZ, P2, P4 ;  /* 0x00000005ff007210 */ /* 0x000fe200017e84ff */
[----:B------:R-:W-:-:S04]  /*4b90*/  IMAD.WIDE.U32 R8, R18, R32, R12 ;  /* 0x0000002012087225 */ /* 0x000fc800078e000c */
[----:B------:R-:W-:Y:S01]  /*4ba0*/  IMAD.WIDE.U32 R54, R44, R27, R6 ;  /* 0x0000001b2c367225 */ /* 0x000fe200078e0006 */
[----:B------:R-:W-:-:S03]  /*4bb0*/  IADD3 R10, P2, PT, R15, R8, RZ ;  /* 0x000000080f0a7210 */ /* 0x000fc60007f5e0ff */
[----:B------:R-:W-:Y:S01]  /*4bc0*/  IMAD R35, R44, R30, R35 ;  /* 0x0000001e2c237224 */ /* 0x000fe200078e0223 */
[----:B------:R-:W-:Y:S01]  /*4bd0*/  ISETP.GE.U32.AND P0, PT, R54, R6, PT ;  /* 0x000000063600720c */ /* 0x000fe20003f06070 */
[----:B------:R-:W-:Y:S02]  /*4be0*/  IMAD.IADD R9, R9, 0x1, R21 ;  /* 0x0000000109097824 */ /* 0x000fe400078e0215 */
[----:B------:R-:W-:Y:S02]  /*4bf0*/  IMAD.IADD R35, R55, 0x1, R35 ;  /* 0x0000000137237824 */ /* 0x000fe400078e0223 */
[----:B------:R-:W-:-:S03]  /*4c00*/  IMAD.WIDE.U32 R60, R47, R42, RZ ;  /* 0x0000002a2f3c7225 */ /* 0x000fc600078e00ff */
[----:B------:R-:W-:Y:S01]  /*4c10*/  ISETP.GE.U32.AND.EX P0, PT, R35, R7, PT, P0 ;  /* 0x000000072300720c */ /* 0x000fe20003f06100 */
[----:B------:R-:W-:Y:S02]  /*4c20*/  IMAD.MOV.U32 R4, RZ, RZ, R11 ;  /* 0x000000ffff047224 */ /* 0x000fe400078e000b */
[----:B------:R-:W-:Y:S02]  /*4c30*/  IMAD.X R5, RZ, RZ, RZ, P3 ;  /* 0x000000ffff057224 */ /* 0x000fe400018e06ff */
[----:B------:R-:W-:Y:S02]  /*4c40*/  IMAD R21, R17, R27, RZ ;  /* 0x0000001b11157224 */ /* 0x000fe400078e02ff */
[----:B------:R-:W-:Y:S02]  /*4c50*/  IMAD.X R11, R9, 0x1, R0, P2 ;  /* 0x00000001090b7824 */ /* 0x000fe400010e0600 */
[----:B------:R-:W-:-:S04]  /*4c60*/  IMAD.WIDE.U32 R14, R49, R42, RZ ;  /* 0x0000002a310e7225 */ /* 0x000fc800078e00ff */
[----:B------:R-:W-:-:S04]  /*4c70*/  IMAD.WIDE.U32 R60, P2, R43, R49, R60 ;  /* 0x000000312b3c7225 */ /* 0x000fc8000784003c */
[C---:B------:R-:W-:Y:S01]  /*4c80*/  IMAD R39, R16.reuse, R30, R21 ;  /* 0x0000001e10277224 */ /* 0x040fe200078e0215 */
[----:B------:R-:W-:Y:S01]  /*4c90*/  SEL R21, RZ, 0x1, P0 ;  /* 0x00000001ff157807 */ /* 0x000fe20000000000 */
[----:B------:R-:W-:Y:S01]  /*4ca0*/  IMAD.WIDE.U32 R6, R16, R27, R10 ;  /* 0x0000001b10067225 */ /* 0x000fe200078e000a */
[----:B------:R-:W-:-:S03]  /*4cb0*/  ISETP.GE.U32.AND P0, PT, R12, R20, PT ;  /* 0x000000140c00720c */ /* 0x000fc60003f06070 */
[----:B------:R-:W-:Y:S01]  /*4cc0*/  IMAD.WIDE.U32.X R4, R45, R30, R4, P1 ;  /* 0x0000001e2d047225 */ /* 0x000fe200008e0404 */
[----:B------:R-:W-:Y:S02]  /*4cd0*/  IADD3 RZ, P1, PT, R15, R60, RZ ;  /* 0x0000003c0fff7210 */ /* 0x000fe40007f3e0ff */
[----:B------:R-:W-:Y:S01]  /*4ce0*/  ISETP.GE.U32.AND.EX P0, PT, R13, R3, PT, P0 ;  /* 0x000000030d00720c */ /* 0x000fe20003f06100 */
[----:B------:R-:W-:Y:S01]  /*4cf0*/  IMAD.WIDE.U32 R52, R33, R18, RZ ;  /* 0x0000001221347225 */ /* 0x000fe200078e00ff */
[----:B------:R-:W-:-:S03]  /*4d00*/  IADD3 R4, P3, P4, R6, R4, R21 ;  /* 0x0000000406047210 */ /* 0x000fc60007c7e015 */
[----:B------:R-:W-:Y:S02]  /*4d10*/  IMAD.IADD R7, R7, 0x1, R39 ;  /* 0x0000000107077824 */ /* 0x000fe400078e0227 */
[----:B------:R-:W-:-:S03]  /*4d20*/  IMAD.WIDE.U32 R14, R30, R16, RZ ;  /* 0x000000101e0e7225 */ /* 0x000fc600078e00ff */
[----:B------:R-:W-:Y:S01]  /*4d30*/  IADD3.X R5, PT, PT, R7, R5, RZ, P3, P4 ;  /* 0x0000000507057210 */ /* 0x000fe20001fe84ff */
[----:B------:R-:W-:-:S04]  /*4d40*/  IMAD.WIDE.U32 R50, R32, R18, RZ ;  /* 0x0000001220327225 */ /* 0x000fc800078e00ff */
[----:B------:R-:W-:-:S04]  /*4d50*/  IMAD.WIDE.U32 R52, P4, R19, R32, R52 ;  /* 0x0000002013347225 */ /* 0x000fc80007880034 */
[----:B------:R-:W-:-:S04]  /*4d60*/  IMAD.WIDE.U32 R14, P3, R17, R27, R14 ;  /* 0x0000001b110e7225 */ /* 0x000fc8000786000e */
[----:B------:R-:W-:-:S04]  /*4d70*/  IMAD.WIDE.U32 R20, R27, R16, RZ ;  /* 0x000000101b147225 */ /* 0x000fc800078e00ff */
[----:B------:R-:W-:Y:S01]  /*4d80*/  IMAD.X R59, RZ, RZ, RZ, P2 ;  /* 0x000000ffff3b7224 */ /* 0x000fe200010e06ff */
[----:B------:R-:W-:Y:S01]  /*4d90*/  IADD3 RZ, P2, PT, R51, R52, RZ ;  /* 0x0000003433ff7210 */ /* 0x000fe20007f5e0ff */
[----:B------:R-:W-:Y:S01]  /*4da0*/  IMAD.X R51, RZ, RZ, RZ, P4 ;  /* 0x000000ffff337224 */ /* 0x000fe200020e06ff */
[----:B------:R-:W-:Y:S01]  /*4db0*/  IADD3 RZ, P4, PT, R21, R14, RZ ;  /* 0x0000000e15ff7210 */ /* 0x000fe20007f9e0ff */
[----:B------:R-:W-:Y:S01]  /*4dc0*/  IMAD.MOV.U32 R20, RZ, RZ, R15 ;  /* 0x000000ffff147224 */ /* 0x000fe200078e000f */
[----:B------:R-:W-:Y:S01]  /*4dd0*/  SEL R15, RZ, 0x1, P0 ;  /* 0x00000001ff0f7807 */ /* 0x000fe20000000000 */
[----:B------:R-:W-:Y:S01]  /*4de0*/  IMAD.MOV.U32 R58, RZ, RZ, R61 ;  /* 0x000000ffff3a7224 */ /* 0x000fe200078e003d */
[----:B------:R-:W-:Y:S01]  /*4df0*/  ISETP.GE.U32.AND P0, PT, R10, R8, PT ;  /* 0x000000080a00720c */ /* 0x000fe20003f06070 */
[----:B------:R-:W-:Y:S02]  /*4e00*/  IMAD.MOV.U32 R50, RZ, RZ, R53 ;  /* 0x000000ffff327224 */ /* 0x000fe400078e0035 */
[----:B------:R-:W-:Y:S01]  /*4e10*/  IMAD.X R21, RZ, RZ, RZ, P3 ;  /* 0x000000ffff157224 */ /* 0x000fe200018e06ff */
[----:B------:R-:W-:Y:S01]  /*4e20*/  ISETP.GE.U32.AND P3, PT, R8, R12, PT ;  /* 0x0000000c0800720c */ /* 0x000fe20003f66070 */
[----:B------:R-:W-:Y:S01]  /*4e30*/  IMAD.WIDE.U32.X R58, R43, R47, R58, P1 ;  /* 0x0000002f2b3a7225 */ /* 0x000fe200008e043a */
[----:B------:R-:W-:-:S02]  /*4e40*/  ISETP.GE.U32.AND P1, PT, R6, R10, PT ;  /* 0x0000000a0600720c */ /* 0x000fc40003f26070 */
[----:B------:R-:W-:Y:S01]  /*4e50*/  ISETP.GE.U32.AND.EX P0, PT, R11, R9, PT, P0 ;  /* 0x000000090b00720c */ /* 0x000fe20003f06100 */
[----:B------:R-:W-:Y:S01]  /*4e60*/  IMAD.WIDE.U32.X R50, R19, R33, R50, P2 ;  /* 0x0000002113327225 */ /* 0x000fe200010e0432 */
[----:B------:R-:W-:Y:S02]  /*4e70*/  ISETP.GE.U32.AND P2, PT, R4, R6, PT ;  /* 0x000000060400720c */ /* 0x000fe40003f46070 */
[----:B------:R-:W-:Y:S01]  /*4e80*/  ISETP.GE.U32.AND.EX P3, PT, R9, R13, PT, P3 ;  /* 0x0000000d0900720c */ /* 0x000fe20003f66130 */
[----:B------:R-:W-:Y:S01]  /*4e90*/  IMAD R8, R43, R32, RZ ;  /* 0x000000202b087224 */ /* 0x000fe200078e02ff */
[----:B------:R-:W-:Y:S01]  /*4ea0*/  ISETP.GE.U32.AND.EX P1, PT, R7, R11, PT, P1 ;  /* 0x0000000b0700720c */ /* 0x000fe20003f26110 */
[----:B------:R-:W-:Y:S01]  /*4eb0*/  IMAD.WIDE.U32.X R20, R17, R30, R20, P4 ;  /* 0x0000001e11147225 */ /* 0x000fe200020e0414 */
[----:B------:R-:W-:Y:S02]  /*4ec0*/  ISETP.GE.U32.AND.EX P2, PT, R5, R7, PT, P2 ;  /* 0x000000070500720c */ /* 0x000fe40003f46120 */
[----:B------:R-:W-:Y:S01]  /*4ed0*/  SEL R53, RZ, 0x1, P0 ;  /* 0x00000001ff357807 */ /* 0x000fe20000000000 */
[----:B------:R-:W-:Y:S01]  /*4ee0*/  IMAD R39, R42, R33, R8 ;  /* 0x000000212a277224 */ /* 0x000fe200078e0208 */
[----:B------:R-:W-:Y:S01]  /*4ef0*/  SEL R7, RZ, 0x1, P3 ;  /* 0x00000001ff077807 */ /* 0x000fe20001800000 */
[----:B------:R-:W-:Y:S01]  /*4f00*/  IMAD.WIDE.U32 R12, R32, R42, RZ ;  /* 0x0000002a200c7225 */ /* 0x000fe200078e00ff */
[----:B------:R-:W-:-:S02]  /*4f10*/  IADD3 R6, P0, PT, R15, R58, RZ ;  /* 0x0000003a0f067210 */ /* 0x000fc40007f1e0ff */
[----:B------:R-:W-:Y:S01]  /*4f20*/  SEL R0, RZ, 0x1, P1 ;  /* 0x00000001ff007807 */ /* 0x000fe20000800000 */
[----:B------:R-:W-:Y:S01]  /*4f30*/  IMAD.WIDE.U32 R14, R33, R42, RZ ;  /* 0x0000002a210e7225 */ /* 0x000fe200078e00ff */
[----:B------:R-:W-:Y:S02]  /*4f40*/  SEL R3, RZ, 0x1, P2 ;  /* 0x00000001ff037807 */ /* 0x000fe40001000000 */
[----:B------:R-:W-:Y:S01]  /*4f50*/  IADD3 R53, P1, P2, R53, R50, R7 ;  /* 0x0000003235357210 */ /* 0x000fe20007a3e007 */
[----:B------:R-:W-:Y:S01]  /*4f60*/  IMAD.X R7, RZ, RZ, R59, P0 ;  /* 0x000000ffff077224 */ /* 0x000fe200000e063b */
[----:B------:R-:W-:Y:S01]  /*4f70*/  IADD3 R3, P3, P4, R3, R20, R0 ;  /* 0x0000001403037210 */ /* 0x000fe20007c7e000 */
[-C--:B------:R-:W-:Y:S01]  /*4f80*/  IMAD.WIDE.U32 R14, P0, R43, R32.reuse, R14 ;  /* 0x000000202b0e7225 */ /* 0x080fe2000780000e */
[----:B------:R-:W-:Y:S02]  /*4f90*/  IADD3.X R50, PT, PT, RZ, R51, RZ, P1, P2 ;  /* 0x00000033ff327210 */ /* 0x000fe40000fe44ff */
[----:B------:R-:W-:Y:S01]  /*4fa0*/  IADD3.X R0, PT, PT, RZ, R21, RZ, P3, P4 ;  /* 0x00000015ff007210 */ /* 0x000fe20001fe84ff */
[----:B------:R-:W-:Y:S01]  /*4fb0*/  IMAD.WIDE.U32 R8, R42, R32, R6 ;  /* 0x000000202a087225 */ /* 0x000fe200078e0006 */
[----:B------:R-:W-:-:S03]  /*4fc0*/  IADD3 RZ, P4, PT, R13, R14, RZ ;  /* 0x0000000e0dff7210 */ /* 0x000fc60007f9e0ff */
[----:B------:R-:W-:Y:S01]  /*4fd0*/  IMAD.IADD R39, R9, 0x1, R39 ;  /* 0x0000000109277824 */ /* 0x000fe200078e0227 */
[----:B------:R-:W-:Y:S01]  /*4fe0*/  IADD3 R12, P2, PT, R53, R8, RZ ;  /* 0x00000008350c7210 */ /* 0x000fe20007f5e0ff */
[----:B------:R-:W-:Y:S01]  /*4ff0*/  IMAD.WIDE.U32 R10, R30, R18, RZ ;  /* 0x000000121e0a7225 */ /* 0x000fe200078e00ff */
[----:B------:R-:W-:-:S03]  /*5000*/  ISETP.GE.U32.AND P1, PT, R8, R6, PT ;  /* 0x000000060800720c */ /* 0x000fc60003f26070 */
[C---:B------:R-:W-:Y:S01]  /*5010*/  IMAD.X R13, R39.reuse, 0x1, R50, P2 ;  /* 0x00000001270d7824 */ /* 0x040fe200010e0632 */
[----:B------:R-:W-:Y:S01]  /*5020*/  ISETP.GE.U32.AND.EX P1, PT, R39, R7, PT, P1 ;  /* 0x000000072700720c */ /* 0x000fe20003f26110 */
[----:B------:R-:W-:Y:S01]  /*5030*/  IMAD.X R9, RZ, RZ, RZ, P0 ;  /* 0x000000ffff097224 */ /* 0x000fe200000e06ff */
[----:B------:R-:W-:Y:S01]  /*5040*/  ISETP.GE.U32.AND P0, PT, R12, R8, PT ;  /* 0x000000080c00720c */ /* 0x000fe20003f06070 */
[----:B------:R-:W-:Y:S02]  /*5050*/  IMAD R7, R19, R27, RZ ;  /* 0x0000001b13077224 */ /* 0x000fe400078e02ff */
[----:B------:R-:W-:Y:S01]  /*5060*/  IMAD.MOV.U32 R8, RZ, RZ, R15 ;  /* 0x000000ffff087224 */ /* 0x000fe200078e000f */
[----:B------:R-:W-:Y:S01]  /*5070*/  ISETP.GE.U32.AND.EX P0, PT, R13, R39, PT, P0 ;  /* 0x000000270d00720c */ /* 0x000fe20003f06100 */
[----:B------:R-:W-:-:S04]  /*5080*/  IMAD.WIDE.U32 R10, P3, R19, R27, R10 ;  /* 0x0000001b130a7225 */ /* 0x000fc8000786000a */
[----:B------:R-:W-:-:S04]  /*5090*/  IMAD.WIDE.U32 R14, R18, R27, R12 ;  /* 0x0000001b120e7225 */ /* 0x000fc800078e000c */
[----:B------:R-:W-:Y:S02]  /*50a0*/  IMAD R7, R18, R30, R7 ;  /* 0x0000001e12077224 */ /* 0x000fe400078e0207 */
[----:B------:R-:W-:-:S04]  /*50b0*/  IMAD.WIDE.U32 R20, R27, R18, RZ ;  /* 0x000000121b147225 */ /* 0x000fc800078e00ff */
[----:B------:R-:W-:Y:S01]  /*50c0*/  IMAD.X R51, RZ, RZ, RZ, P3 ;  /* 0x000000ffff337224 */ /* 0x000fe200018e06ff */
[----:B------:R-:W-:Y:S01]  /*50d0*/  IADD3 R6, P3, PT, R3, R14, RZ ;  /* 0x0000000e03067210 */ /* 0x000fe20007f7e0ff */
[----:B------:R-:W-:Y:S01]  /*50e0*/  IMAD.IADD R3, R15, 0x1, R7 ;  /* 0x000000010f037824 */ /* 0x000fe200078e0207 */
[----:B------:R-:W-:Y:S01]  /*50f0*/  IADD3 RZ, P2, PT, R21, R10, RZ ;  /* 0x0000000a15ff7210 */ /* 0x000fe20007f5e0ff */
[----:B------:R-:W-:Y:S01]  /*5100*/  IMAD.WIDE.U32.X R8, R43, R33, R8, P4 ;  /* 0x000000212b087225 */ /* 0x000fe200020e0408 */
[----:B------:R-:W-:Y:S02]  /*5110*/  SEL R10, RZ, 0x1, P1 ;  /* 0x00000001ff0a7807 */ /* 0x000fe40000800000 */
[----:B------:R-:W-:Y:S01]  /*5120*/  SEL R15, RZ, 0x1, P0 ;  /* 0x00000001ff0f7807 */ /* 0x000fe20000000000 */
[C---:B------:R-:W-:Y:S01]  /*5130*/  IMAD.X R7, R3.reuse, 0x1, R0, P3 ;  /* 0x0000000103077824 */ /* 0x040fe200018e0600 */
[----:B------:R-:W-:Y:S01]  /*5140*/  ISETP.GE.U32.AND P1, PT, R14, R12, PT ;  /* 0x0000000c0e00720c */ /* 0x000fe20003f26070 */
[----:B------:R-:W-:Y:S01]  /*5150*/  IMAD.MOV.U32 R50, RZ, RZ, R11 ;  /* 0x000000ffff327224 */ /* 0x000fe200078e000b */
[----:B------:R-:W-:Y:S01]  /*5160*/  ISETP.GE.U32.AND P0, PT, R6, R14, PT ;  /* 0x0000000e0600720c */ /* 0x000fe20003f06070 */
[----:B------:R-:W-:Y:S01]  /*5170*/  IMAD.WIDE.U32 R20, R30, R42, RZ ;  /* 0x0000002a1e147225 */ /* 0x000fe200078e00ff */
[----:B------:R-:W-:-:S02]  /*5180*/  ISETP.GE.U32.AND.EX P1, PT, R3, R13, PT, P1 ;  /* 0x0000000d0300720c */ /* 0x000fc40003f26110 */
[----:B------:R-:W-:Y:S01]  /*5190*/  ISETP.GE.U32.AND.EX P0, PT, R7, R3, PT, P0 ;  /* 0x000000030700720c */ /* 0x000fe20003f06100 */
[----:B------:R-:W-:Y:S01]  /*51a0*/  IMAD.WIDE.U32.X R50, R19, R30, R50, P2 ;  /* 0x0000001e13327225 */ /* 0x000fe200010e0432 */
[----:B------:R-:W-:Y:S02]  /*51b0*/  IADD3 R8, P3, P4, R15, R8, R10 ;  /* 0x000000080f087210 */ /* 0x000fe40007c7e00a */
[----:B------:R-:W-:Y:S01]  /*51c0*/  SEL R0, RZ, 0x1, P1 ;  /* 0x00000001ff007807 */ /* 0x000fe20000800000 */
[----:B------:R-:W-:Y:S01]  /*51d0*/  IMAD.WIDE.U32 R14, R28, R44, RZ ;  /* 0x0000002c1c0e7225 */ /* 0x000fe200078e00ff */
[----:B------:R-:W-:Y:S02]  /*51e0*/  SEL R3, RZ, 0x1, P0 ;  /* 0x00000001ff037807 */ /* 0x000fe40000000000 */
[----:B------:R-:W-:Y:S01]  /*51f0*/  IADD3.X R9, PT, PT, RZ, R9, RZ, P3, P4 ;  /* 0x00000009ff097210 */ /* 0x000fe20001fe84ff */
[----:B------:R-:W-:Y:S01]  /*5200*/  IMAD.WIDE.U32 R12, R27, R42, RZ ;  /* 0x0000002a1b0c7225 */ /* 0x000fe200078e00ff */
[----:B------:R-:W-:-:S02]  /*5210*/  IADD3 R3, P2, P3, R3, R50, R0 ;  /* 0x0000003203037210 */ /* 0x000fc40007b5e000 */
[----:B------:R-:W-:Y:S01]  /*5220*/  LOP3.LUT R33, R47, R33, RZ, 0xfc, !PT ;  /* 0x000000212f217212 */ /* 0x000fe200078efcff */
[----:B------:R-:W-:Y:S01]  /*5230*/  IMAD.WIDE.U32 R20, P4, R43, R27, R20 ;  /* 0x0000001b2b147225 */ /* 0x000fe20007880014 */
[----:B------:R-:W-:-:S03]  /*5240*/  IADD3.X R0, PT, PT, RZ, R51, RZ, P2, P3 ;  /* 0x00000033ff007210 */ /* 0x000fc600017e64ff */
[----:B------:R-:W-:Y:S01]  /*5250*/  IMAD.WIDE.U32 R58, R28, R16, RZ ;  /* 0x000000101c3a7225 */ /* 0x000fe200078e00ff */
[----:B------:R-:W-:-:S03]  /*5260*/  IADD3 RZ, P1, PT, R13, R20, RZ ;  /* 0x000000140dff7210 */ /* 0x000fc60007f3e0ff */
[----:B------:R-:W-:-:S04]  /*5270*/  IMAD.WIDE.U32 R10, R25, R44, RZ ;  /* 0x0000002c190a7225 */ /* 0x000fc800078e00ff */
[----:B------:R-:W-:-:S04]  /*5280*/  IMAD.WIDE.U32 R14, P0, R45, R25, R14 ;  /* 0x000000192d0e7225 */ /* 0x000fc8000780000e */
[----:B------:R-:W-:Y:S01]  /*5290*/  IMAD R39, R45, R25, RZ ;  /* 0x000000192d277224 */ /* 0x000fe200078e02ff */
[----:B------:R-:W-:Y:S01]  /*52a0*/  IADD3 RZ, P3, PT, R11, R14, RZ ;  /* 0x0000000e0bff7210 */ /* 0x000fe20007f7e0ff */
        /* <DEDUP_REMOVED lines=12> */
[----:B------:R-:W-:-:S02]  /*5370*/  IMAD R21, R43, R27, RZ ;  /* 0x0000001b2b157224 */ /* 0x000fc400078e02ff */
[----:B------:R-:W-:Y:S02]  /*5380*/  IMAD R51, R17, R25, RZ ;  /* 0x0000001911337224 */ /* 0x000fe400078e02ff */
[----:B------:R-:W-:-:S04]  /*5390*/  IMAD.WIDE.U32.X R4, R45, R28, R12, P3 ;  /* 0x0000001c2d047225 */ /* 0x000fc800018e040c */
[----:B------:R-:W-:Y:S02]  /*53a0*/  IMAD R39, R42, R30, R21 ;  /* 0x0000001e2a277224 */ /* 0x000fe400078e0215 */
[C---:B------:R-:W-:Y:S01]  /*53b0*/  IMAD R61, R16.reuse, R28, R51 ;  /* 0x0000001c103d7224 */ /* 0x040fe200078e0233 */
[----:B------:R-:W-:Y:S01]  /*53c0*/  SEL R51, RZ, 0x1, P0 ;  /* 0x00000001ff337807 */ /* 0x000fe20000000000 */
[----:B------:R-:W-:-:S04]  /*53d0*/  IMAD.WIDE.U32 R12, R16, R25, R6 ;  /* 0x00000019100c7225 */ /* 0x000fc800078e0006 */
[----:B------:R-:W-:-:S04]  /*53e0*/  IMAD.WIDE.U32 R20, R42, R27, R8 ;  /* 0x0000001b2a147225 */ /* 0x000fc800078e0008 */
[----:B------:R-:W-:Y:S01]  /*53f0*/  IMAD.X R15, RZ, RZ, RZ, P2 ;  /* 0x000000ffff0f7224 */ /* 0x000fe200010e06ff */
[----:B------:R-:W-:Y:S01]  /*5400*/  IADD3 R51, P2, P3, R12, R4, R51 ;  /* 0x000000040c337210 */ /* 0x000fe20007b5e033 */
[----:B------:R-:W-:Y:S01]  /*5410*/  IMAD.IADD R13, R13, 0x1, R61 ;  /* 0x000000010d0d7824 */ /* 0x000fe200078e023d */
[----:B------:R-:W-:Y:S01]  /*5420*/  IADD3 R4, P0, PT, R3, R20, RZ ;  /* 0x0000001403047210 */ /* 0x000fe20007f1e0ff */
[----:B------:R-:W-:Y:S02]  /*5430*/  IMAD.IADD R21, R21, 0x1, R39 ;  /* 0x0000000115157824 */ /* 0x000fe400078e0227 */
[----:B------:R-:W-:Y:S01]  /*5440*/  IMAD.WIDE.U32.X R10, R43, R30, R10, P1 ;  /* 0x0000001e2b0a7225 */ /* 0x000fe200008e040a */
[----:B------:R-:W-:Y:S02]  /*5450*/  IADD3.X R50, PT, PT, R13, R5, RZ, P2, P3 ;  /* 0x000000050d327210 */ /* 0x000fe400017e64ff */
[----:B------:R-:W-:Y:S01]  /*5460*/  ISETP.GE.U32.AND P2, PT, R20, R8, PT ;  /* 0x000000081400720c */ /* 0x000fe20003f46070 */
[----:B------:R-:W-:Y:S01]  /*5470*/  IMAD.X R5, R21, 0x1, R0, P0 ;  /* 0x0000000115057824 */ /* 0x000fe200000e0600 */
[----:B------:R-:W-:Y:S01]  /*5480*/  ISETP.GE.U32.AND P1, PT, R4, R20, PT ;  /* 0x000000140400720c */ /* 0x000fe20003f26070 */
[----:B------:R-:W-:Y:S01]  /*5490*/  IMAD.MOV.U32 R14, RZ, RZ, R59 ;  /* 0x000000ffff0e7224 */ /* 0x000fe200078e003b */
[----:B------:R-:W-:Y:S01]  /*54a0*/  ISETP.GE.U32.AND P3, PT, R12, R6, PT ;  /* 0x000000060c00720c */ /* 0x000fe20003f66070 */
[----:B------:R-:W-:Y:S01]  /*54b0*/  IMAD.WIDE.U32 R66, R44, R49, RZ ;  /* 0x000000312c427225 */ /* 0x000fe200078e00ff */
[----:B------:R-:W-:-:S02]  /*54c0*/  ISETP.GE.U32.AND P0, PT, R51, R12, PT ;  /* 0x0000000c3300720c */ /* 0x000fc40003f06070 */
[----:B------:R-:W-:Y:S01]  /*54d0*/  ISETP.GE.U32.AND.EX P2, PT, R21, R9, PT, P2 ;  /* 0x000000091500720c */ /* 0x000fe20003f46120 */
[----:B------:R-:W-:Y:S01]  /*54e0*/  IMAD.WIDE.U32.X R14, R17, R28, R14, P4 ;  /* 0x0000001c110e7225 */ /* 0x000fe200020e040e */
[----:B------:R-:W-:Y:S02]  /*54f0*/  ISETP.GE.U32.AND.EX P1, PT, R5, R21, PT, P1 ;  /* 0x000000150500720c */ /* 0x000fe40003f26110 */
[----:B------:R-:W-:Y:S01]  /*5500*/  ISETP.GE.U32.AND.EX P3, PT, R13, R7, PT, P3 ;  /* 0x000000070d00720c */ /* 0x000fe20003f66130 */
[----:B------:R-:W-:Y:S01]  /*5510*/  IMAD.WIDE.U32 R8, R18, R25, R4 ;  /* 0x0000001912087225 */ /* 0x000fe200078e0004 */
[----:B------:R-:W-:Y:S02]  /*5520*/  ISETP.GE.U32.AND.EX P0, PT, R50, R13, PT, P0 ;  /* 0x0000000d3200720c */ /* 0x000fe40003f06100 */
[----:B------:R-:W-:Y:S01]  /*5530*/  SEL R6, RZ, 0x1, P2 ;  /* 0x00000001ff067807 */ /* 0x000fe20001000000 */
[----:B------:R-:W-:Y:S01]  /*5540*/  IMAD.WIDE.U32 R12, R28, R18, RZ ;  /* 0x000000121c0c7225 */ /* 0x000fe200078e00ff */
[----:B------:R-:W-:-:S02]  /*5550*/  SEL R7, RZ, 0x1, P1 ;  /* 0x00000001ff077807 */ /* 0x000fc40000800000 */
[----:B------:R-:W-:Y:S02]  /*5560*/  SEL R0, RZ, 0x1, P3 ;  /* 0x00000001ff007807 */ /* 0x000fe40001800000 */
[----:B------:R-:W-:Y:S02]  /*5570*/  SEL R3, RZ, 0x1, P0 ;  /* 0x00000001ff037807 */ /* 0x000fe40000000000 */
[----:B------:R-:W-:Y:S01]  /*5580*/  IADD3 R6, P1, P3, R7, R10, R6 ;  /* 0x0000000a07067210 */ /* 0x000fe20007b3e006 */
[----:B------:R-:W-:Y:S01]  /*5590*/  IMAD R7, R19, R25, RZ ;  /* 0x0000001913077224 */ /* 0x000fe200078e02ff */
[----:B------:R-:W-:Y:S02]  /*55a0*/  IADD3 R3, P2, P4, R3, R14, R0 ;  /* 0x0000000e03037210 */ /* 0x000fe40007c5e000 */
[----:B------:R-:W-:Y:S01]  /*55b0*/  LOP3.LUT P0, RZ, R27, R49, R32, 0xfe, !PT ;  /* 0x000000311bff7212 */ /* 0x000fe2000780fe20 */
[----:B------:R-:W-:Y:S01]  /*55c0*/  IMAD R21, R18, R28, R7 ;  /* 0x0000001c12157224 */ /* 0x000fe200078e0207 */
[----:B------:R-:W-:Y:S01]  /*55d0*/  IADD3.X R27, PT, PT, RZ, R15, RZ, P2, P4 ;  /* 0x0000000fff1b7210 */ /* 0x000fe200017e84ff */
[----:B------:R-:W-:Y:S01]  /*55e0*/  IMAD.WIDE.U32 R14, R25, R18, RZ ;  /* 0x00000012190e7225 */ /* 0x000fe200078e00ff */
[----:B------:R-:W-:-:S02]  /*55f0*/  LOP3.LUT P0, RZ, R33, R30, RZ, 0xfc, P0 ;  /* 0x0000001e21ff7212 */ /* 0x000fc4000000fcff */
[----:B------:R-:W-:Y:S01]  /*5600*/  IADD3 R30, P4, PT, R3, R8, RZ ;  /* 0x00000008031e7210 */ /* 0x000fe20007f9e0ff */
[----:B------:R-:W-:Y:S01]  /*5610*/  IMAD.IADD R0, R9, 0x1, R21 ;  /* 0x0000000109007824 */ /* 0x000fe200078e0215 */
[----:B------:R-:W-:Y:S01]  /*5620*/  IADD3.X R7, PT, PT, RZ, R11, RZ, P1, P3 ;  /* 0x0000000bff077210 */ /* 0x000fe20000fe64ff */
[----:B------:R-:W-:Y:S01]  /*5630*/  IMAD.WIDE.U32 R12, P2, R19, R25, R12 ;  /* 0x00000019130c7225 */ /* 0x000fe2000784000c */
[----:B------:R-:W-:-:S03]  /*5640*/  ISETP.GE.U32.AND P1, PT, R8, R4, PT ;  /* 0x000000040800720c */ /* 0x000fc60003f26070 */
[----:B------:R-:W-:Y:S01]  /*5650*/  IMAD.X R27, R0, 0x1, R27, P4 ;  /* 0x00000001001b7824 */ /* 0x000fe200020e061b */
[----:B------:R-:W-:Y:S01]  /*5660*/  ISETP.GE.U32.AND P4, PT, R30, R8, PT ;  /* 0x000000081e00720c */ /* 0x000fe20003f86070 */
[----:B------:R-:W-:Y:S01]  /*5670*/  IMAD.X R9, RZ, RZ, RZ, P2 ;  /* 0x000000ffff097224 */ /* 0x000fe200010e06ff */
[----:B------:R-:W-:Y:S01]  /*5680*/  IADD3 RZ, P3, PT, R15, R12, RZ ;  /* 0x0000000c0fff7210 */ /* 0x000fe20007f7e0ff */
[----:B------:R-:W-:Y:S01]  /*5690*/  IMAD.MOV.U32 R8, RZ, RZ, R13 ;  /* 0x000000ffff087224 */ /* 0x000fe200078e000d */
[----:B------:R-:W-:Y:S01]  /*56a0*/  ISETP.GE.U32.AND.EX P1, PT, R0, R5, PT, P1 ;  /* 0x000000050000720c */ /* 0x000fe20003f26110 */
[-C--:B------:R-:W-:Y:S01]  /*56b0*/  IMAD R21, R43, R25.reuse, RZ ;  /* 0x000000192b157224 */ /* 0x080fe200078e02ff */
[----:B------:R-:W-:Y:S01]  /*56c0*/  ISETP.GE.U32.AND.EX P4, PT, R27, R0, PT, P4 ;  /* 0x000000001b00720c */ /* 0x000fe20003f86140 */
[----:B------:R-:W-:Y:S01]  /*56d0*/  IMAD.WIDE.U32.X R14, R19, R28, R8, P3 ;  /* 0x0000001c130e7225 */ /* 0x000fe200018e0408 */
[----:B------:R-:W-:Y:S02]  /*56e0*/  SEL R0, RZ, 0x1, P1 ;  /* 0x00000001ff007807 */ /* 0x000fe40000800000 */
[----:B------:R-:W-:Y:S01]  /*56f0*/  SEL R3, RZ, 0x1, P4 ;  /* 0x00000001ff037807 */ /* 0x000fe20002000000 */
[----:B------:R-:W-:Y:S01]  /*5700*/  IMAD.WIDE.U32 R8, R42, R25, R6 ;  /* 0x000000192a087225 */ /* 0x000fe200078e0006 */
[----:B------:R-:W-:-:S02]  /*5710*/  ISETP.EQ.U32.AND P2, PT, R25, RZ, PT ;  /* 0x000000ff1900720c */ /* 0x000fc40003f42070 */
[----:B------:R-:W-:Y:S01]  /*5720*/  IADD3 R3, P3, P4, R3, R14, R0 ;  /* 0x0000000e03037210 */ /* 0x000fe20007c7e000 */
[----:B------:R-:W-:Y:S01]  /*5730*/  IMAD R21, R42, R28, R21 ;  /* 0x0000001c2a157224 */ /* 0x000fe200078e0215 */
[C---:B------:R-:W-:Y:S01]  /*5740*/  ISETP.EQ.AND.EX P2, PT, R28.reuse, -0x80000000, !P0, P2 ;  /* 0x800000001c00780c */ /* 0x040fe20004742320 */
[----:B------:R-:W-:Y:S01]  /*5750*/  IMAD.WIDE.U32 R10, R28, R42, RZ ;  /* 0x0000002a1c0a7225 */ /* 0x000fe200078e00ff */
[----:B------:R-:W-:Y:S02]  /*5760*/  IADD3.X R33, PT, PT, RZ, R15, RZ, P3, P4 ;  /* 0x0000000fff217210 */ /* 0x000fe40001fe84ff */
[-C--:B------:R-:W-:Y:S01]  /*5770*/  IADD3 R32, P0, PT, R3, R8.reuse, RZ ;  /* 0x0000000803207210 */ /* 0x080fe20007f1e0ff */
[----:B------:R-:W-:Y:S01]  /*5780*/  IMAD.IADD R0, R9, 0x1, R21 ;  /* 0x0000000109007824 */ /* 0x000fe200078e0215 */
[----:B------:R-:W-:Y:S01]  /*5790*/  ISETP.EQ.U32.AND P4, PT, R44, RZ, PT ;  /* 0x000000ff2c00720c */ /* 0x000fe20003f82070 */
[----:B------:R-:W-:Y:S01]  /*57a0*/  IMAD.WIDE.U32 R10, P1, R43, R25, R10 ;  /* 0x000000192b0a7225 */ /* 0x000fe2000782000a */
[----:B------:R-:W-:-:S02]  /*57b0*/  ISETP.GE.U32.AND P3, PT, R32, R8, PT ;  /* 0x000000082000720c */ /* 0x000fc40003f66070 */
[----:B------:R-:W-:Y:S01]  /*57c0*/  ISETP.EQ.AND.EX P2, PT, R45, RZ, P2, P4 ;  /* 0x000000ff2d00720c */ /* 0x000fe20001742340 */
[----:B------:R-:W-:Y:S01]  /*57d0*/  IMAD.X R33, R0, 0x1, R33, P0 ;  /* 0x0000000100217824 */ /* 0x000fe200000e0621 */
[----:B------:R-:W-:Y:S01]  /*57e0*/  ISETP.EQ.U32.AND P0, PT, R16, RZ, PT ;  /* 0x000000ff1000720c */ /* 0x000fe20003f02070 */
[----:B------:R-:W-:-:S03]  /*57f0*/  IMAD.WIDE.U32 R12, R25, R42, RZ ;  /* 0x0000002a190c7225 */ /* 0x000fc600078e00ff */
[----:B------:R-:W-:Y:S01]  /*5800*/  ISETP.GE.U32.AND.EX P4, PT, R33, R0, PT, P3 ;  /* 0x000000002100720c */ /* 0x000fe20003f86130 */
[----:B------:R-:W-:Y:S01]  /*5810*/  IMAD.X R5, RZ, RZ, RZ, P1 ;  /* 0x000000ffff057224 */ /* 0x000fe200008e06ff */
[----:B------:R-:W-:Y:S01]  /*5820*/  ISETP.EQ.U32.AND P3, PT, R18, RZ, PT ;  /* 0x000000ff1200720c */ /* 0x000fe20003f62070 */
[----:B------:R-:W-:Y:S01]  /*5830*/  IMAD.MOV.U32 R4, RZ, RZ, R11 ;  /* 0x000000ffff047224 */ /* 0x000fe200078e000b */
[----:B------:R-:W-:Y:S02]  /*5840*/  ISETP.EQ.AND.EX P2, PT, R17, RZ, P2, P0 ;  /* 0x000000ff1100720c */ /* 0x000fe40001742300 */
[----:B------:R-:W-:Y:S02]  /*5850*/  IADD3 RZ, P1, PT, R13, R10, RZ ;  /* 0x0000000a0dff7210 */ /* 0x000fe40007f3e0ff */
[----:B------:R-:W-:Y:S02]  /*5860*/  ISETP.EQ.U32.AND P0, PT, R42, RZ, PT ;  /* 0x000000ff2a00720c */ /* 0x000fe40003f02070 */
[----:B------:R-:W-:Y:S01]  /*5870*/  ISETP.EQ.AND.EX P2, PT, R19, RZ, P2, P3 ;  /* 0x000000ff1300720c */ /* 0x000fe20001742330 */
[----:B------:R-:W-:Y:S01]  /*5880*/  IMAD.WIDE.U32.X R4, R43, R28, R4, P1 ;  /* 0x0000001c2b047225 */ /* 0x000fe200008e0404 */
        /* <DEDUP_REMOVED lines=20> */
.L_x_585:
        /* <DEDUP_REMOVED lines=28> */
.L_x_584:
[----:B------:R-:W-:Y:S05]  /*5b90*/  BSYNC.RECONVERGENT B6 ;  /* 0x0000000000067941 */ /* 0x000fea0003800200 */
.L_x_583:
        /* <DEDUP_REMOVED lines=72> */
.L_x_588:
        /* <DEDUP_REMOVED lines=13> */
.L_x_589:
        /* <DEDUP_REMOVED lines=21> */
.L_x_590:
        /* <DEDUP_REMOVED lines=22> */
.L_x_587:
[----:B------:R-:W-:Y:S05]  /*63a0*/  BSYNC.RECONVERGENT B6 ;  /* 0x0000000000067941 */ /* 0x000fea0003800200 */
.L_x_586:
        /* <DEDUP_REMOVED lines=68> */
.L_x_592:
[----:B------:R-:W-:Y:S05]  /*67f0*/  BSYNC.RECONVERGENT B6 ;  /* 0x0000000000067941 */ /* 0x000fea0003800200 */
.L_x_591:
        /* <DEDUP_REMOVED lines=56> */
.L_x_594:
[----:B------:R-:W-:Y:S05]  /*6b80*/  BSYNC.RECONVERGENT B0 ;  /* 0x0000000000007941 */ /* 0x000fea0003800200 */
.L_x_593:
        /* <DEDUP_REMOVED lines=24> */
.L_x_596:
[----:B------:R-:W-:Y:S05]  /*6d10*/  BSYNC.RECONVERGENT B6 ;  /* 0x0000000000067941 */ /* 0x000fea0003800200 */
.L_x_595:
        /* <DEDUP_REMOVED lines=57> */
.L_x_598:
[----:B------:R-:W-:Y:S05]  /*70b0*/  BSYNC.RECONVERGENT B6 ;  /* 0x0000000000067941 */ /* 0x000fea0003800200 */
.L_x_597:
        /* <DEDUP_REMOVED lines=32> */
.L_x_602:
[----:B------:R-:W-:Y:S05]  /*72c0*/  BSYNC.RECONVERGENT B1 ;  /* 0x0000000000017941 */ /* 0x000fea0003800200 */
.L_x_601:
[----:B------:R-:W-:-:S07]  /*72d0*/  SEL R34, RZ, 0x1, !P0 ;  /* 0x00000001ff227807 */ /* 0x000fce0004000000 */
.L_x_600:
[----:B------:R-:W-:Y:S05]  /*72e0*/  BSYNC.RECONVERGENT B0 ;  /* 0x0000000000007941 */ /* 0x000fea0003800200 */
.L_x_599:
        /* <DEDUP_REMOVED lines=18> */
.L_x_604:
[----:B------:R-:W-:Y:S05]  /*7410*/  BSYNC.RECONVERGENT B6 ;  /* 0x0000000000067941 */ /* 0x000fea0003800200 */
.L_x_603:
        /* <DEDUP_REMOVED lines=14> */
[----:B------:R-:W-:Y:S02]  /*7500*/  ISETP.LT.U32.AND P0, PT, R27, UR44, PT ;  /* 0x0000002c1b007c0c */ /* 0x000fe4000bf01070 */
[----:B------:R-:W-:Y:S02]  /*7510*/  ISETP.LT.U32.OR.EX P1, PT, R33, UR43, !P2, P1 ;  /* 0x0000002b21007c0c */ /* 0x000fe4000d721510 */
[----:B------:R-:W-:-:S02]  /*7520*/  IADD3 R6, P2, PT, R27, -UR44, RZ ;  /* 0x8000002c1b067c10 */ /* 0x000fc4000ff5e0ff */
[----:B------:R-:W-:Y:S02]  /*7530*/  SEL R5, RZ, 0x1, !P1 ;  /* 0x00000001ff057807 */ /* 0x000fe40004800000 */
[----:B------:R-:W-:Y:S02]  /*7540*/  IADD3.X R7, PT, PT, R30, ~UR45, RZ, P2, !PT ;  /* 0x8000002d1e077c10 */ /* 0x000fe400097fe4ff */
[----:B------:R-:W-:Y:S02]  /*7550*/  ISETP.GE.U32.AND P2, PT, R6, R5, PT ;  /* 0x000000050600720c */ /* 0x000fe40003f46070 */
[----:B------:R-:W-:Y:S02]  /*7560*/  SEL R5, RZ, 0xffffffff, !P1 ;  /* 0xffffffffff057807 */ /* 0x000fe40004800000 */
[----:B------:R-:W-:Y:S02]  /*7570*/  ISETP.GE.U32.AND.EX P2, PT, R7, RZ, PT, P2 ;  /* 0x000000ff0700720c */ /* 0x000fe40003f46120 */
[----:B------:R-:W-:-:S02]  /*7580*/  ISETP.NE.AND P6, PT, R46, RZ, PT ;  /* 0x000000ff2e00720c */ /* 0x000fc40003fc5270 */
        /* <DEDUP_REMOVED lines=15> */
[----:B------:R-:W-:Y:S02]  /*7680*/  IADD3 R50, P0, PT, R58, R3, RZ ;  /* 0x000000033a327210 */ /* 0x000fe40007f1e0ff */
        /* <DEDUP_REMOVED lines=26> */
.L_x_608:
[----:B------:R-:W-:Y:S05]  /*7830*/  BSYNC.RECONVERGENT B6 ;  /* 0x0000000000067941 */ /* 0x000fea0003800200 */
.L_x_607:
        /* <DEDUP_REMOVED lines=33> */
.L_x_612:
[----:B------:R-:W-:Y:S05]  /*7a50*/  BSYNC.RECONVERGENT B1 ;  /* 0x0000000000017941 */ /* 0x000fea0003800200 */
.L_x_611:
[----:B------:R-:W-:-:S07]  /*7a60*/  SEL R47, RZ, 0x1, !P0 ;  /* 0x00000001ff2f7807 */ /* 0x000fce0004000000 */
.L_x_610:
[----:B------:R-:W-:Y:S05]  /*7a70*/  BSYNC.RECONVERGENT B0 ;  /* 0x0000000000007941 */ /* 0x000fea0003800200 */
.L_x_609:
        /* <DEDUP_REMOVED lines=16> */
.L_x_614:
[----:B------:R-:W-:Y:S05]  /*7b80*/  BSYNC.RECONVERGENT B6 ;  /* 0x0000000000067941 */ /* 0x000fea0003800200 */
.L_x_613:
        /* <DEDUP_REMOVED lines=58> */
[----:B------:R-:W-:-:S03]  /*7f30*/  IMAD.MOV.U32 R7, RZ, RZ, R26 ;  /* 0x000000ffff077224 */ /* 0x000fc600078e001a */
[----:B------:R1:W-:Y:S01]  /*7f40*/  STL.128 [R1+0x10], R32 ;  /* 0x0000102001007387 */ /* 0x0003e20000100c00 */
[----:B0-----:R-:W-:Y:S02]  /*7f50*/  IMAD.U32 R4, RZ, RZ, UR4 ;  /* 0x00000004ff047e24 */ /* 0x001fe4000f8e00ff */
[----:B------:R-:W-:Y:S02]  /*7f60*/  IMAD.U32 R5, RZ, RZ, UR5 ;  /* 0x00000005ff057e24 */ /* 0x000fe4000f8e00ff */
[----:B---3--:R-:W-:Y:S02]  /*7f70*/  IMAD.MOV.U32 R8, RZ, RZ, R49 ;  /* 0x000000ffff087224 */ /* 0x008fe400078e0031 */
[----:B------:R-:W-:-:S05]  /*7f80*/  IMAD.MOV.U32 R9, RZ, RZ, R47 ;  /* 0x000000ffff097224 */ /* 0x000fca00078e002f */
[----:B------:R1:W-:Y:S02]  /*7f90*/  STL.64 [R1+0x8], R8 ;  /* 0x0000080801007387 */ /* 0x0003e40000100a00 */
[----:B------:R-:W-:-:S07]  /*7fa0*/  LEPC R20, `(.L_x_616) ;  /* 0x000000001014794e */ /* 0x000fce0000000000 */
[----:B-12---:R-:W-:Y:S05]  /*7fb0*/  CALL.ABS.NOINC R12 ;  /* 0x000000000c007343 */ /* 0x006fea0003c00000 */
.L_x_616:
[----:B------:R-:W-:Y:S05]  /*7fc0*/  BSYNC.RECONVERGENT B6 ;  /* 0x0000000000067941 */ /* 0x000fea0003800200 */
.L_x_615:
        /* <DEDUP_REMOVED lines=32> */
.L_x_620:
[----:B------:R-:W-:Y:S05]  /*81d0*/  BSYNC.RECONVERGENT B1 ;  /* 0x0000000000017941 */ /* 0x000fea0003800200 */
.L_x_619:
[----:B------:R-:W-:-:S07]  /*81e0*/  SEL R34, RZ, 0x1, !P0 ;  /* 0x00000001ff227807 */ /* 0x000fce0004000000 */
.L_x_618:
[----:B------:R-:W-:Y:S05]  /*81f0*/  BSYNC.RECONVERGENT B0 ;  /* 0x0000000000007941 */ /* 0x000fea0003800200 */
.L_x_617:
        /* <DEDUP_REMOVED lines=16> */
[----:B--2---:R-:W-:Y:S05]  /*8300*/  CALL.ABS.NOINC R8 ;  /* 0x0000000008007343 */ /* 0x004fea0003c00000 */
.L_x_622:
[----:B------:R-:W-:Y:S05]  /*8310*/  BSYNC.RECONVERGENT B6 ;  /* 0x0000000000067941 */ /* 0x000fea0003800200 */
.L_x_621:
        /* <DEDUP_REMOVED lines=23> */
[C---:B------:R-:W-:Y:S02]  /*8490*/  IADD3 R4, P2, PT, R25.reuse, -UR46, RZ ;  /* 0x8000002e19047c10 */ /* 0x040fe4000ff5e0ff */
        /* <DEDUP_REMOVED lines=30> */
[----:B------:R-:W-:Y:S01]  /*8680*/  IMAD.MOV.U32 R6, RZ, RZ, R24 ;  /* 0x000000ffff067224 */ /* 0x000fe200078e0018 */
[----:B------:R0:W-:Y:S01]  /*8690*/  STL.128 [R1+0x10], R32 ;  /* 0x0000102001007387 */ /* 0x0001e20000100c00 */
[----:B------:R-:W-:-:S03]  /*86a0*/  IMAD.MOV.U32 R7, RZ, RZ, R26 ;  /* 0x000000ffff077224 */ /* 0x000fc600078e001a */
[----:B------:R0:W-:Y:S01]  /*86b0*/  STL.128 [R1+0x20], R8 ;  /* 0x0000200801007387 */ /* 0x0001e20000100c00 */
[----:B--2---:R-:W-:Y:S02]  /*86c0*/  IMAD.U32 R4, RZ, RZ, UR4 ;  /* 0x00000004ff047e24 */ /* 0x004fe4000f8e00ff */
[----:B------:R-:W-:-:S07]  /*86d0*/  IMAD.U32 R5, RZ, RZ, UR5 ;  /* 0x00000005ff057e24 */ /* 0x000fce000f8e00ff */
[----:B------:R-:W-:-:S07]  /*86e0*/  LEPC R20, `(.L_x_623) ;  /* 0x000000001014794e */ /* 0x000fce0000000000 */
[----:B01----:R-:W-:Y:S05]  /*86f0*/  CALL.ABS.NOINC R12 ;  /* 0x000000000c007343 */ /* 0x003fea0003c00000 */
.L_x_623:
[----:B------:R-:W-:Y:S02]  /*8700*/  IMAD.MOV.U32 R49, RZ, RZ, R52 ;  /* 0x000000ffff317224 */ /* 0x000fe400078e0034 */
[----:B------:R-:W-:-:S07]  /*8710*/  IMAD.MOV.U32 R47, RZ, RZ, R53 ;  /* 0x000000ffff2f7224 */ /* 0x000fce00078e0035 */
.L_x_606:
[----:B------:R-:W-:Y:S05]  /*8720*/  BSYNC.RECONVERGENT B7 ;  /* 0x0000000000077941 */ /* 0x000fea0003800200 */
.L_x_605:
        /* <DEDUP_REMOVED lines=21> */
.L_x_582:
[----:B------:R-:W-:Y:S05]  /*8880*/  BSYNC.RECONVERGENT B8 ;  /* 0x0000000000087941 */ /* 0x000fea0003800200 */
.L_x_581:
[----:B------:R-:W-:Y:S01]  /*8890*/  ISETP.GT.AND P0, PT, R22, 0x13, PT ;  /* 0x000000131600780c */ /* 0x000fe20003f04270 */
[----:B------:R-:W-:-:S12]  /*88a0*/  BSSY.RECONVERGENT B6, `(.L_x_624) ;  /* 0x000001a000067945 */ /* 0x000fd80003800200 */
[----:B------:R-:W-:Y:S05]  /*88b0*/  @P0 BRA `(.L_x_625) ;  /* 0x0000000000600947 */ /* 0x000fea0003800000 */
[----:B------:R-:W-:Y:S01]  /*88c0*/  SHF.R.U64 R20, R40, R31, R41 ;  /* 0x0000001f28147219 */ /* 0x000fe20000001229 */
[----:B------:R-:W-:Y:S01]  /*88d0*/  IMAD.MOV.U32 R8, RZ, RZ, R49 ;  /* 0x000000ffff087224 */ /* 0x000fe200078e0031 */
[----:B------:R-:W-:Y:S01]  /*88e0*/  MOV R0, 0x0 ;  /* 0x0000000000007802 */ /* 0x000fe20000000f00 */
[----:B------:R-:W-:Y:S01]  /*88f0*/  IMAD.MOV.U32 R9, RZ, RZ, R47 ;  /* 0x000000ffff097224 */ /* 0x000fe200078e002f */
[----:B------:R-:W-:Y:S01]  /*8900*/  LOP3.LUT R20, R20, 0x1, RZ, 0xc0, !PT ;  /* 0x0000000114147812 */ /* 0x000fe200078ec0ff */
[----:B------:R-:W-:Y:S01]  /*8910*/  IMAD.MOV.U32 R10, RZ, RZ, R32 ;  /* 0x000000ffff0a7224 */ /* 0x000fe200078e0020 */
[----:B------:R0:W-:Y:S01]  /*8920*/  STL [R1+0x90], R22 ;  /* 0x0000901601007387 */ /* 0x0001e20000100800 */
[----:B------:R-:W-:Y:S01]  /*8930*/  IMAD.MOV.U32 R11, RZ, RZ, R33 ;  /* 0x000000ffff0b7224 */ /* 0x000fe200078e0021 */
[----:B------:R0:W1:Y:S01]  /*8940*/  LDC.64 R34, c[0x4][R0] ;  /* 0x0100000000227b82 */ /* 0x0000620000000a00 */
[----:B------:R-:W-:Y:S01]  /*8950*/  IMAD.MOV.U32 R12, RZ, RZ, R27 ;  /* 0x000000ffff0c7224 */ /* 0x000fe200078e001b */
[----:B------:R-:W2:Y:S01]  /*8960*/  LDCU.64 UR4, c[0x4][0x70] ;  /* 0x01000e00ff0477ac */ /* 0x000ea20008000a00 */
[----:B------:R-:W-:Y:S01]  /*8970*/  IMAD.MOV.U32 R13, RZ, RZ, R30 ;  /* 0x000000ffff0d7224 */ /* 0x000fe200078e001e */
[----:B------:R0:W-:Y:S01]  /*8980*/  STL.128 [R1+0xa0], R8 ;  /* 0x0000a00801007387 */ /* 0x0001e20000100c00 */
[----:B------:R-:W-:Y:S01]  /*8990*/  IMAD.MOV.U32 R14, RZ, RZ, R25 ;  /* 0x000000ffff0e7224 */ /* 0x000fe200078e0019 */
[----:B------:R-:W-:Y:S01]  /*89a0*/  IADD3 R6, P0, PT, R24, 0x90, RZ ;  /* 0x0000009018067810 */ /* 0x000fe20007f1e0ff */
[----:B------:R-:W-:-:S02]  /*89b0*/  IMAD.MOV.U32 R15, RZ, RZ, R28 ;  /* 0x000000ffff0f7224 */ /* 0x000fc400078e001c */
[----:B------:R-:W-:Y:S02]  /*89c0*/  IMAD.MOV.U32 R21, RZ, RZ, RZ ;  /* 0x000000ffff157224 */ /* 0x000fe400078e00ff */
[----:B------:R-:W-:Y:S01]  /*89d0*/  IMAD.X R7, RZ, RZ, R26, P0 ;  /* 0x000000ffff077224 */ /* 0x000fe200000e061a */
[----:B------:R0:W-:Y:S04]  /*89e0*/  STL.128 [R1+0xb0], R12 ;  /* 0x0000b00c01007387 */ /* 0x0001e80000100c00 */
[----:B------:R0:W-:Y:S01]  /*89f0*/  STL.64 [R1+0x98], R20 ;  /* 0x0000981401007387 */ /* 0x0001e20000100a00 */
[----:B--2---:R-:W-:Y:S02]  /*8a00*/  IMAD.U32 R4, RZ, RZ, UR4 ;  /* 0x00000004ff047e24 */ /* 0x004fe4000f8e00ff */
[----:B------:R-:W-:-:S07]  /*8a10*/  IMAD.U32 R5, RZ, RZ, UR5 ;  /* 0x00000005ff057e24 */ /* 0x000fce000f8e00ff */
[----:B0-----:R-:W-:-:S07]  /*8a20*/  LEPC R20, `(.L_x_625) ;  /* 0x000000001014794e */ /* 0x001fce0000000000 */
[----:B-1----:R-:W-:Y:S05]  /*8a30*/  CALL.ABS.NOINC R34 ;  /* 0x0000000022007343 */ /* 0x002fea0003c00000 */
.L_x_625:
[----:B------:R-:W-:Y:S05]  /*8a40*/  BSYNC.RECONVERGENT B6 ;  /* 0x0000000000067941 */ /* 0x000fea0003800200 */
.L_x_624:
[----:B------:R-:W-:Y:S02]  /*8a50*/  IMAD.MOV.U32 R0, RZ, RZ, 0x1 ;  /* 0x00000001ff007424 */ /* 0x000fe400078e00ff */
[----:B------:R-:W-:-:S07]  /*8a60*/  VIADD R22, R22, 0x1 ;  /* 0x0000000116167836 */ /* 0x000fce0000000000 */
.L_x_535:
[----:B------:R-:W-:Y:S05]  /*8a70*/  BSYNC.RECONVERGENT B9 ;  /* 0x0000000000097941 */ /* 0x000fea0003800200 */
.L_x_533:
[----:B------:R-:W-:Y:S01]  /*8a80*/  ISETP.NE.AND P0, PT, R37, RZ, PT ;  /* 0x000000ff2500720c */ /* 0x000fe20003f05270 */
[----:B------:R-:W-:-:S12]  /*8a90*/  VIADD R31, R31, 0xffffffff ;  /* 0xffffffff1f1f7836 */ /* 0x000fd80000000000 */
[----:B------:R-:W-:Y:S05]  /*8aa0*/  @P0 BRA `(.L_x_626) ;  /* 0xffffff7800200947 */ /* 0x000fea000383ffff */
[----:B------:R-:W-:Y:S05]  /*8ab0*/  BSYNC.RECONVERGENT B10 ;  /* 0x00000000000a7941 */ /* 0x000fea0003800200 */
.L_x_532:
[----:B------:R-:W-:-:S13]  /*8ac0*/  ISETP.NE.AND P0, PT, R38, RZ, PT ;  /* 0x000000ff2600720c */ /* 0x000fda0003f05270 */
[----:B------:R-:W-:Y:S05]  /*8ad0*/  @P0 BRA `(.L_x_627) ;  /* 0xffffff7400f40947 */ /* 0x000fea000383ffff */
[----:B------:R-:W-:Y:S05]  /*8ae0*/  BSYNC.RECONVERGENT B11 ;  /* 0x00000000000b7941 */ /* 0x000fea0003800200 */
.L_x_531:
[----:B------:R-:W1:Y:S01]  /*8af0*/  LDC.64 R2, c[0x0][0x388] ;  /* 0x0000e200ff027b82 */ /* 0x000e620000000a00 */
[----:B------:R-:W-:Y:S02]  /*8b00*/  IMAD.MOV.U32 R31, RZ, RZ, R30 ;  /* 0x000000ffff1f7224 */ /* 0x000fe400078e001e */
[----:B------:R-:W-:Y:S02]  /*8b10*/  IMAD.MOV.U32 R29, RZ, RZ, R28 ;  /* 0x000000ffff1d7224 */ /* 0x000fe400078e001c */
[----:B------:R-:W-:Y:S02]  /*8b20*/  IMAD.MOV.U32 R46, RZ, RZ, R49 ;  /* 0x000000ffff2e7224 */ /* 0x000fe400078e0031 */
[----:B------:R-:W-:Y:S02]  /*8b30*/  IMAD.MOV.U32 R30, RZ, RZ, R27 ;  /* 0x000000ffff1e7224 */ /* 0x000fe400078e001b */
[----:B------:R-:W-:Y:S02]  /*8b40*/  IMAD.MOV.U32 R28, RZ, RZ, R25 ;  /* 0x000000ffff1c7224 */ /* 0x000fe400078e0019 */
[----:B-1----:R-:W-:-:S05]  /*8b50*/  IMAD.WIDE R36, R36, 0x8, R2 ;  /* 0x0000000824247825 */ /* 0x002fca00078e0202 */
[----:B------:R-:W-:Y:S04]  /*8b60*/  STG.E.64 desc[UR36][R36.64], R46 ;  /* 0x0000002e24007986 */ /* 0x000fe8000c101b24 */
[----:B------:R-:W-:Y:S04]  /*8b70*/  STG.E.64 desc[UR36][R36.64+0x8], R32 ;  /* 0x0000082024007986 */ /* 0x000fe8000c101b24 */
[----:B------:R-:W-:Y:S04]  /*8b80*/  STG.E.64 desc[UR36][R36.64+0x10], R30 ;  /* 0x0000101e24007986 */ /* 0x000fe8000c101b24 */
[----:B------:R-:W-:Y:S01]  /*8b90*/  STG.E.64 desc[UR36][R36.64+0x18], R28 ;  /* 0x0000181c24007986 */ /* 0x000fe2000c101b24 */
[----:B------:R-:W-:Y:S05]  /*8ba0*/  EXIT ;  /* 0x000000000000794d */ /* 0x000fea0003800000 */
.L_x_628:
        /* <DEDUP_REMOVED lines=13> */
.L_x_681:


//--------------------- .text.test_mod_mult       --------------------------
	.section	.text.test_mod_mult,"ax",@progbits
	.align	128
        .global         test_mod_mult
        .type           test_mod_mult,@function
        .size           test_mod_mult,(.L_x_682 - test_mod_mult)
        .other          test_mod_mult,@"STO_CUDA_ENTRY STV_DEFAULT"
test_mod_mult:
.text.test_mod_mult:
[----:B------:R-:W0:Y:S01]  /*0000*/  LDC R1, c[0x0][0x37c] ;  /* 0x0000df00ff017b82 */ /* 0x000e220000000800 */
[----:B------:R-:W1:Y:S01]  /*0010*/  S2R R0, SR_TID.X ;  /* 0x0000000000007919 */ /* 0x000e620000002100 */
[----:B------:R-:W2:Y:S06]  /*0020*/  LDCU UR5, c[0x0][0x2fc] ;  /* 0x00005f80ff0577ac */ /* 0x000eac0008000800 */
[----:B------:R-:W1:Y:S01]  /*0030*/  S2UR UR4, SR_CTAID.X ;  /* 0x00000000000479c3 */ /* 0x000e620000002500 */
[----:B0-----:R-:W-:Y:S01]  /*0040*/  VIADD R1, R1, 0xffffff90 ;  /* 0xffffff9001017836 */ /* 0x001fe20000000000 */
[----:B------:R-:W0:Y:S06]  /*0050*/  LDCU.64 UR36, c[0x0][0x358] ;  /* 0x00006b00ff2477ac */ /* 0x000e2c0008000a00 */
[----:B------:R-:W1:Y:S08]  /*0060*/  LDC R23, c[0x0][0x360] ;  /* 0x0000d800ff177b82 */ /* 0x000e700000000800 */
[----:B------:R-:W3:Y:S08]  /*0070*/  LDC.64 R10, c[0x0][0x380] ;  /* 0x0000e000ff0a7b82 */ /* 0x000ef00000000a00 */
[----:B------:R-:W4:Y:S01]  /*0080*/  LDC.64 R16, c[0x0][0x388] ;  /* 0x0000e200ff107b82 */ /* 0x000f220000000a00 */
[----:B-1----:R-:W-:-:S04]  /*0090*/  IMAD R23, R23, UR4, R0 ;  /* 0x0000000417177c24 */ /* 0x002fc8000f8e0200 */
[----:B------:R-:W-:-:S04]  /*00a0*/  IMAD.SHL.U32 R23, R23, 0x4, RZ ;  /* 0x0000000417177824 */ /* 0x000fc800078e00ff */
[----:B---3--:R-:W-:-:S05]  /*00b0*/  IMAD.WIDE R10, R23, 0x8, R10 ;  /* 0x00000008170a7825 */ /* 0x008fca00078e020a */
[----:B0-----:R-:W3:Y:S01]  /*00c0*/  LDG.E.64 R50, desc[UR36][R10.64] ;  /* 0x000000240a327981 */ /* 0x001ee2000c1e1b00 */
[----:B----4-:R-:W-:-:S03]  /*00d0*/  IMAD.WIDE R16, R23, 0x8, R16 ;  /* 0x0000000817107825 */ /* 0x010fc600078e0210 */
[----:B------:R-:W4:Y:S04]  /*00e0*/  LDG.E.64 R12, desc[UR36][R10.64+0x8] ;  /* 0x000008240a0c7981 */ /* 0x000f28000c1e1b00 */
[----:B------:R-:W3:Y:S04]  /*00f0*/  LDG.E.64 R40, desc[UR36][R16.64] ;  /* 0x0000002410287981 */ /* 0x000ee8000c1e1b00 */
[----:B------:R-:W5:Y:S04]  /*0100*/  LDG.E.64 R8, desc[UR36][R16.64+0x8] ;  /* 0x0000082410087981 */ /* 0x000f68000c1e1b00 */
[----:B------:R-:W2:Y:S04]  /*0110*/  LDG.E.64 R4, desc[UR36][R16.64+0x10] ;  /* 0x0000102410047981 */ /* 0x000ea8000c1e1b00 */
[----:B------:R0:W4:Y:S04]  /*0120*/  LDG.E.64 R2, desc[UR36][R16.64+0x18] ;  /* 0x0000182410027981 */ /* 0x000128000c1e1b00 */
[----:B------:R-:W4:Y:S04]  /*0130*/  LDG.E.64 R14, desc[UR36][R10.64+0x10] ;  /* 0x000010240a0e7981 */ /* 0x000f28000c1e1b00 */
[----:B------:R1:W4:Y:S01]  /*0140*/  LDG.E.64 R6, desc[UR36][R10.64+0x18] ;  /* 0x000018240a067981 */ /* 0x000322000c1e1b00 */
[----:B------:R-:W4:Y:S01]  /*0150*/  LDCU UR4, c[0x0][0x2f8] ;  /* 0x00005f00ff0477ac */ /* 0x000f220008000800 */
[----:B---3--:R-:W-:-:S04]  /*0160*/  IMAD.WIDE.U32 R18, R51, R40, RZ ;  /* 0x0000002833127225 */ /* 0x008fc800078e00ff */
[----:B------:R-:W-:-:S04]  /*0170*/  IMAD.WIDE.U32 R20, P0, R50, R41, R18 ;  /* 0x0000002932147225 */ /* 0x000fc80007800012 */
[----:B------:R-:W-:-:S04]  /*0180*/  IMAD.WIDE.U32 R18, R50, R40, RZ ;  /* 0x0000002832127225 */ /* 0x000fc800078e00ff */
[----:B------:R-:W-:Y:S01]  /*0190*/  IMAD.X R25, RZ, RZ, RZ, P0 ;  /* 0x000000ffff197224 */ /* 0x000fe200000e06ff */
[----:B------:R-:W-:Y:S01]  /*01a0*/  IADD3 RZ, P0, PT, R19, R20, RZ ;  /* 0x0000001413ff7210 */ /* 0x000fe20007f1e0ff */
[----:B------:R-:W-:Y:S02]  /*01b0*/  IMAD.MOV.U32 R24, RZ, RZ, R21 ;  /* 0x000000ffff187224 */ /* 0x000fe400078e0015 */
[----:B-----5:R-:W-:Y:S02]  /*01c0*/  IMAD R29, R9, R50, RZ ;  /* 0x00000032091d7224 */ /* 0x020fe400078e02ff */
[----:B------:R-:W-:-:S04]  /*01d0*/  IMAD.WIDE.U32 R26, R51, R8, RZ ;  /* 0x00000008331a7225 */ /* 0x000fc800078e00ff */
[----:B------:R-:W-:-:S04]  /*01e0*/  IMAD.WIDE.U32 R18, R8, R50, RZ ;  /* 0x0000003208127225 */ /* 0x000fc800078e00ff */
[----:B0-----:R-:W-:-:S04]  /*01f0*/  IMAD.WIDE.U32.X R16, R51, R41, R24, P0 ;  /* 0x0000002933107225 */ /* 0x001fc800000e0418 */
[----:B------:R-:W-:Y:S01]  /*0200*/  IMAD R21, R51, R8, R29 ;  /* 0x0000000833157224 */ /* 0x000fe200078e021d */
[----:B------:R-:W-:Y:S01]  /*0210*/  IADD3 R16, P1, PT, R16, R18, RZ ;  /* 0x0000001210107210 */ /* 0x000fe20007f3e0ff */
[----:B------:R-:W-:-:S04]  /*0220*/  IMAD.WIDE.U32 R26, P0, R50, R9, R26 ;  /* 0x00000009321a7225 */ /* 0x000fc8000780001a */
[----:B------:R-:W-:Y:S02]  /*0230*/  IMAD.IADD R21, R19, 0x1, R21 ;  /* 0x0000000113157824 */ /* 0x000fe400078e0215 */
[----:B-1----:R-:W-:-:S04]  /*0240*/  IMAD.WIDE.U32 R10, R50, R8, RZ ;  /* 0x00000008320a7225 */ /* 0x002fc800078e00ff */
[----:B------:R-:W-:Y:S01]  /*0250*/  IMAD.X R19, RZ, RZ, RZ, P0 ;  /* 0x000000ffff137224 */ /* 0x000fe200000e06ff */
[----:B------:R-:W-:Y:S01]  /*0260*/  ISETP.GE.U32.AND P0, PT, R16, R18, PT ;  /* 0x000000121000720c */ /* 0x000fe20003f06070 */
[----:B------:R-:W-:Y:S01]  /*0270*/  IMAD.X R17, R21, 0x1, R17, P1 ;  /* 0x0000000115117824 */ /* 0x000fe200008e0611 */
[----:B------:R-:W-:Y:S01]  /*0280*/  IADD3 RZ, P1, PT, R11, R26, RZ ;  /* 0x0000001a0bff7210 */ /* 0x000fe20007f3e0ff */
[----:B------:R-:W-:Y:S02]  /*0290*/  IMAD.MOV.U32 R18, RZ, RZ, R27 ;  /* 0x000000ffff127224 */ /* 0x000fe400078e001b */
[-C--:B--2---:R-:W-:Y:S01]  /*02a0*/  IMAD R27, R5, R50.reuse, RZ ;  /* 0x00000032051b7224 */ /* 0x084fe200078e02ff */
[----:B------:R-:W-:Y:S01]  /*02b0*/  ISETP.GE.U32.AND.EX P0, PT, R17, R21, PT, P0 ;  /* 0x000000151100720c */ /* 0x000fe20003f06100 */
[----:B------:R-:W-:-:S04]  /*02c0*/  IMAD.WIDE.U32 R20, R4, R50, RZ ;  /* 0x0000003204147225 */ /* 0x000fc800078e00ff */
[----:B------:R-:W-:Y:S01]  /*02d0*/  IMAD.WIDE.U32.X R10, R51, R9, R18, P1 ;  /* 0x00000009330a7225 */ /* 0x000fe200008e0412 */
[----:B------:R-:W-:-:S03]  /*02e0*/  SEL R19, RZ, 0x1, P0 ;  /* 0x00000001ff137807 */ /* 0x000fc60000000000 */
[CC--:B------:R-:W-:Y:S02]  /*02f0*/  IMAD R27, R51.reuse, R4.reuse, R27 ;  /* 0x00000004331b7224 */ /* 0x0c0fe400078e021b */
[----:B------:R-:W-:Y:S01]  /*0300*/  IMAD.WIDE.U32 R24, R51, R4, RZ ;  /* 0x0000000433187225 */ /* 0x000fe200078e00ff */
[----:B------:R-:W-:-:S03]  /*0310*/  IADD3 R10, P2, P3, R20, R10, R19 ;  /* 0x0000000a140a7210 */ /* 0x000fc60007b5e013 */
[----:B------:R-:W-:Y:S01]  /*0320*/  IMAD.IADD R29, R21, 0x1, R27 ;  /* 0x00000001151d7824 */ /* 0x000fe200078e021b */
[----:B------:R-:W-:Y:S01]  /*0330*/  ISETP.GE.U32.AND P0, PT, R10, R20, PT ;  /* 0x000000140a00720c */ /* 0x000fe20003f06070 */
[----:B----4-:R-:W-:-:S03]  /*0340*/  IMAD.WIDE.U32 R26, R51, R2, RZ ;  /* 0x00000002331a7225 */ /* 0x010fc600078e00ff */
[----:B------:R-:W-:Y:S01]  /*0350*/  IADD3.X R11, PT, PT, R29, R11, RZ, P2, P3 ;  /* 0x0000000b1d0b7210 */ /* 0x000fe200017e64ff */
[----:B------:R-:W-:-:S04]  /*0360*/  IMAD.WIDE.U32 R24, P1, R50, R5, R24 ;  /* 0x0000000532187225 */ /* 0x000fc80007820018 */
[----:B------:R-:W-:Y:S01]  /*0370*/  IMAD.WIDE.U32 R18, R50, R4, RZ ;  /* 0x0000000432127225 */ /* 0x000fe200078e00ff */
[----:B------:R-:W-:-:S03]  /*0380*/  ISETP.GE.U32.AND.EX P0, PT, R11, R29, PT, P0 ;  /* 0x0000001d0b00720c */ /* 0x000fc60003f06100 */
[----:B------:R-:W-:Y:S01]  /*0390*/  IMAD.X R21, RZ, RZ, RZ, P1 ;  /* 0x000000ffff157224 */ /* 0x000fe200008e06ff */
[----:B------:R-:W-:Y:S01]  /*03a0*/  IADD3 RZ, P1, PT, R19, R24, RZ ;  /* 0x0000001813ff7210 */ /* 0x000fe20007f3e0ff */
[----:B------:R-:W-:-:S04]  /*03b0*/  IMAD.WIDE.U32 R28, P2, R50, R3, R26 ;  /* 0x00000003321c7225 */ /* 0x000fc8000784001a */
[----:B------:R-:W-:Y:S02]  /*03c0*/  IMAD.MOV.U32 R20, RZ, RZ, R25 ;  /* 0x000000ffff147224 */ /* 0x000fe400078e0019 */
[----:B------:R-:W-:Y:S02]  /*03d0*/  IMAD R31, R3, R50, RZ ;  /* 0x00000032031f7224 */ /* 0x000fe400078e02ff */
[----:B------:R-:W-:Y:S01]  /*03e0*/  IMAD.WIDE.U32 R26, R50, R2, RZ ;  /* 0x00000002321a7225 */ /* 0x000fe200078e00ff */
[----:B------:R-:W-:-:S03]  /*03f0*/  SEL R33, RZ, 0x1, P0 ;  /* 0x00000001ff217807 */ /* 0x000fc60000000000 */
[----:B------:R-:W-:Y:S01]  /*0400*/  IMAD.WIDE.U32 R24, R2, R50, RZ ;  /* 0x0000003202187225 */ /* 0x000fe200078e00ff */
[----:B------:R-:W-:-:S03]  /*0410*/  IADD3 RZ, P3, PT, R27, R28, RZ ;  /* 0x0000001c1bff7210 */ /* 0x000fc60007f7e0ff */
[----:B------:R-:W-:-:S04]  /*0420*/  IMAD.WIDE.U32.X R18, R51, R5, R20, P1 ;  /* 0x0000000533127225 */ /* 0x000fc800008e0414 */
[----:B------:R-:W-:Y:S02]  /*0430*/  IMAD R35, R51, R2, R31 ;  /* 0x0000000233237224 */ /* 0x000fe400078e021f */
[----:B------:R-:W-:-:S04]  /*0440*/  IMAD.WIDE.U32 R30, R13, R40, RZ ;  /* 0x000000280d1e7225 */ /* 0x000fc800078e00ff */
[----:B------:R-:W-:Y:S02]  /*0450*/  IMAD R27, R41, R12, RZ ;  /* 0x0000000c291b7224 */ /* 0x000fe400078e02ff */
[----:B------:R-:W-:Y:S01]  /*0460*/  IMAD.X R21, RZ, RZ, RZ, P2 ;  /* 0x000000ffff157224 */ /* 0x000fe200010e06ff */
[----:B------:R-:W-:Y:S01]  /*0470*/  IADD3 R18, P1, P2, R24, R18, R33 ;  /* 0x0000001218127210 */ /* 0x000fe20007a3e021 */
[----:B------:R-:W-:Y:S02]  /*0480*/  IMAD.IADD R25, R25, 0x1, R35 ;  /* 0x0000000119197824 */ /* 0x000fe400078e0223 */
[----:B------:R-:W-:-:S04]  /*0490*/  IMAD.WIDE.U32 R38, R40, R12, R16 ;  /* 0x0000000c28267225 */ /* 0x000fc800078e0010 */
[----:B------:R-:W-:Y:S02]  /*04a0*/  IMAD R33, R40, R13, R27 ;  /* 0x0000000d28217224 */ /* 0x000fe400078e021b */
[----:B------:R-:W-:Y:S01]  /*04b0*/  IMAD.WIDE.U32 R30, P4, R41, R12, R30 ;  /* 0x0000000c291e7225 */ /* 0x000fe2000788001e */
[----:B------:R-:W-:-:S03]  /*04c0*/  IADD3.X R19, PT, PT, R25, R19, RZ, P1, P2 ;  /* 0x0000001319137210 */ /* 0x000fc60000fe44ff */
[----:B------:R-:W-:Y:S01]  /*04d0*/  IMAD.WIDE.U32 R26, R12, R40, RZ ;  /* 0x000000280c1a7225 */ /* 0x000fe200078e00ff */
[----:B------:R-:W-:-:S03]  /*04e0*/  ISETP.GE.U32.AND P1, PT, R38, R16, PT ;  /* 0x000000102600720c */ /* 0x000fc60003f26070 */
[----:B------:R-:W-:Y:S01]  /*04f0*/  IMAD.IADD R16, R39, 0x1, R33 ;  /* 0x0000000127107824 */ /* 0x000fe200078e0221 */
[----:B------:R-:W-:Y:S01]  /*0500*/  IADD3 RZ, P2, PT, R27, R30, RZ ;  /* 0x0000001e1bff7210 */ /* 0x000fe20007f5e0ff */
[----:B------:R-:W-:Y:S02]  /*0510*/  IMAD.MOV.U32 R20, RZ, RZ, R29 ;  /* 0x000000ffff147224 */ /* 0x000fe400078e001d */
[----:B------:R-:W-:Y:S02]  /*0520*/  IMAD R27, R9, R12, RZ ;  /* 0x0000000c091b7224 */ /* 0x000fe400078e02ff */
[----:B------:R-:W-:Y:S02]  /*0530*/  IMAD.X R29, RZ, RZ, RZ, P4 ;  /* 0x000000ffff1d7224 */ /* 0x000fe400020e06ff */
[----:B------:R-:W-:Y:S01]  /*0540*/  IMAD.MOV.U32 R28, RZ, RZ, R31 ;  /* 0x000000ffff1c7224 */ /* 0x000fe200078e001f */
[----:B------:R-:W-:Y:S01]  /*0550*/  ISETP.GE.U32.AND.EX P1, PT, R16, R17, PT, P1 ;  /* 0x000000111000720c */ /* 0x000fe20003f26110 */
[----:B------:R-:W-:-:S02]  /*0560*/  IMAD R33, R13, R8, R27 ;  /* 0x000000080d217224 */ /* 0x000fc400078e021b */
[----:B------:R-:W-:Y:S01]  /*0570*/  IMAD.WIDE.U32.X R26, R41, R13, R28, P2 ;  /* 0x0000000d291a7225 */ /* 0x000fe200010e041c */
[----:B------:R-:W-:-:S03]  /*0580*/  SEL R17, RZ, 0x1, P1 ;  /* 0x00000001ff117807 */ /* 0x000fc60000800000 */
[----:B------:R-:W-:-:S04]  /*0590*/  IMAD.WIDE.U32 R30, R13, R8, RZ ;  /* 0x000000080d1e7225 */ /* 0x000fc800078e00ff */
[----:B------:R-:W-:Y:S01]  /*05a0*/  IMAD.WIDE.U32 R28, R12, R8, R10 ;  /* 0x000000080c1c7225 */ /* 0x000fe200078e000a */
[----:B------:R-:W-:-:S03]  /*05b0*/  ISETP.GE.U32.AND P0, PT, R18, R24, PT ;  /* 0x000000181200720c */ /* 0x000fc60003f06070 */
[----:B------:R-:W-:Y:S01]  /*05c0*/  IMAD.WIDE.U32 R30, P1, R12, R9, R30 ;  /* 0x000000090c1e7225 */ /* 0x000fe2000782001e */
[----:B------:R-:W-:-:S03]  /*05d0*/  IADD3 R26, P4, P5, R28, R26, R17 ;  /* 0x0000001a1c1a7210 */ /* 0x000fc60007d9e011 */
[----:B------:R-:W-:Y:S01]  /*05e0*/  IMAD.IADD R17, R29, 0x1, R33 ;  /* 0x000000011d117824 */ /* 0x000fe200078e0221 */
[----:B------:R-:W-:Y:S01]  /*05f0*/  ISETP.GE.U32.AND.EX P0, PT, R19, R25, PT, P0 ;  /* 0x000000191300720c */ /* 0x000fe20003f06100 */
[----:B------:R-:W-:Y:S01]  /*0600*/  IMAD.WIDE.U32 R24, R12, R8, RZ ;  /* 0x000000080c187225 */ /* 0x000fe200078e00ff */
[----:B------:R-:W-:Y:S02]  /*0610*/  ISETP.GE.U32.AND P2, PT, R28, R10, PT ;  /* 0x0000000a1c00720c */ /* 0x000fe40003f46070 */
[C---:B------:R-:W-:Y:S01]  /*0620*/  IADD3.X R27, PT, PT, R17.reuse, R27, RZ, P4, P5 ;  /* 0x0000001b111b7210 */ /* 0x040fe200027ea4ff */
[----:B------:R-:W-:Y:S01]  /*0630*/  IMAD.X R29, RZ, RZ, RZ, P1 ;  /* 0x000000ffff1d7224 */ /* 0x000fe200008e06ff */
[----:B------:R-:W-:Y:S02]  /*0640*/  ISETP.GE.U32.AND P1, PT, R26, R28, PT ;  /* 0x0000001c1a00720c */ /* 0x000fe40003f26070 */
[----:B------:R-:W-:Y:S01]  /*0650*/  ISETP.GE.U32.AND.EX P2, PT, R17, R11, PT, P2 ;  /* 0x0000000b1100720c */ /* 0x000fe20003f46120 */
[----:B------:R-:W-:Y:S01]  /*0660*/  IMAD.WIDE.U32.X R10, R51, R3, R20, P3 ;  /* 0x00000003330a7225 */ /* 0x000fe200018e0414 */
[----:B------:R-:W-:-:S02]  /*0670*/  IADD3 RZ, P4, PT, R25, R30, RZ ;  /* 0x0000001e19ff7210 */ /* 0x000fc40007f9e0ff */
[----:B------:R-:W-:Y:S01]  /*0680*/  ISETP.GE.U32.AND.EX P1, PT, R27, R17, PT, P1 ;  /* 0x000000111b00720c */ /* 0x000fe20003f26110 */
[----:B------:R-:W-:Y:S01]  /*0690*/  IMAD.MOV.U32 R28, RZ, RZ, R31 ;  /* 0x000000ffff1c7224 */ /* 0x000fe200078e001f */
[----:B------:R-:W-:Y:S02]  /*06a0*/  SEL R17, RZ, 0x1, P0 ;  /* 0x00000001ff117807 */ /* 0x000fe40000000000 */
[----:B------:R-:W-:Y:S01]  /*06b0*/  SEL R0, RZ, 0x1, P2 ;  /* 0x00000001ff007807 */ /* 0x000fe20001000000 */
[----:B------:R-:W-:Y:S01]  /*06c0*/  IMAD.WIDE.U32.X R24, R13, R9, R28, P4 ;  /* 0x000000090d187225 */ /* 0x000fe200020e041c */
[----:B------:R-:W-:Y:S02]  /*06d0*/  IADD3 R10, P0, PT, R17, R10, RZ ;  /* 0x0000000a110a7210 */ /* 0x000fe40007f1e0ff */
[----:B------:R-:W-:Y:S01]  /*06e0*/  SEL R17, RZ, 0x1, P1 ;  /* 0x00000001ff117807 */ /* 0x000fe20000800000 */
[----:B------:R-:W-:-:S03]  /*06f0*/  IMAD.WIDE.U32 R20, R12, R4, R18 ;  /* 0x000000040c147225 */ /* 0x000fc600078e0012 */
[----:B------:R-:W-:Y:S01]  /*0700*/  IADD3 R17, P1, P2, R17, R24, R0 ;  /* 0x0000001811117210 */ /* 0x000fe20007a3e000 */
[----:B------:R-:W-:Y:S02]  /*0710*/  IMAD R31, R5, R12, RZ ;  /* 0x0000000c051f7224 */ /* 0x000fe400078e02ff */
[----:B------:R-:W-:Y:S01]  /*0720*/  IMAD.WIDE.U32 R28, R13, R4, RZ ;  /* 0x000000040d1c7225 */ /* 0x000fe200078e00ff */
[----:B------:R-:W-:Y:S02]  /*0730*/  IADD3.X R0, PT, PT, RZ, R25, RZ, P1, P2 ;  /* 0x00000019ff007210 */ /* 0x000fe40000fe44ff */
[----:B------:R-:W-:Y:S01]  /*0740*/  IADD3 R24, P2, PT, R17, R20, RZ ;  /* 0x0000001411187210 */ /* 0x000fe20007f5e0ff */
[----:B------:R-:W-:Y:S02]  /*0750*/  IMAD R33, R13, R4, R31 ;  /* 0x000000040d217224 */ /* 0x000fe400078e021f */
[----:B------:R-:W-:Y:S01]  /*0760*/  IMAD.X R11, RZ, RZ, R11, P0 ;  /* 0x000000ffff0b7224 */ /* 0x000fe200000e060b */
[----:B------:R-:W-:Y:S01]  /*0770*/  ISETP.GE.U32.AND P0, PT, R20, R18, PT ;  /* 0x000000121400720c */ /* 0x000fe20003f06070 */
[----:B------:R-:W-:Y:S01]  /*0780*/  IMAD.IADD R17, R21, 0x1, R33 ;  /* 0x0000000115117824 */ /* 0x000fe200078e0221 */
[----:B------:R-:W-:Y:S01]  /*0790*/  ISETP.GE.U32.AND P1, PT, R24, R20, PT ;  /* 0x000000141800720c */ /* 0x000fe20003f26070 */
[----:B------:R-:W-:-:S04]  /*07a0*/  IMAD.WIDE.U32 R30, P3, R12, R5, R28 ;  /* 0x000000050c1e7225 */ /* 0x000fc8000786001c */
[----:B------:R-:W-:-:S04]  /*07b0*/  IMAD.WIDE.U32 R28, R12, R4, RZ ;  /* 0x000000040c1c7225 */ /* 0x000fc800078e00ff */
[----:B------:R-:W-:Y:S01]  /*07c0*/  IMAD.WIDE.U32 R20, R13, R2, RZ ;  /* 0x000000020d147225 */ /* 0x000fe200078e00ff */
[----:B------:R-:W-:-:S03]  /*07d0*/  ISETP.GE.U32.AND.EX P0, PT, R17, R19, PT, P0 ;  /* 0x000000131100720c */ /* 0x000fc60003f06100 */
[----:B------:R-:W-:Y:S01]  /*07e0*/  IMAD.X R25, R17, 0x1, R0, P2 ;  /* 0x0000000111197824 */ /* 0x000fe200010e0600 */
[----:B------:R-:W-:Y:S01]  /*07f0*/  IADD3 RZ, P2, PT, R29, R30, RZ ;  /* 0x0000001e1dff7210 */ /* 0x000fe20007f5e0ff */
[----:B------:R-:W-:Y:S02]  /*0800*/  IMAD.X R33, RZ, RZ, RZ, P3 ;  /* 0x000000ffff217224 */ /* 0x000fe400018e06ff */
[----:B------:R-:W-:Y:S01]  /*0810*/  IMAD.MOV.U32 R32, RZ, RZ, R31 ;  /* 0x000000ffff207224 */ /* 0x000fe200078e001f */
[----:B------:R-:W-:Y:S01]  /*0820*/  ISETP.GE.U32.AND.EX P1, PT, R25, R17, PT, P1 ;  /* 0x000000111900720c */ /* 0x000fe20003f26110 */
[----:B------:R-:W-:-:S04]  /*0830*/  IMAD.WIDE.U32 R18, R12, R2, RZ ;  /* 0x000000020c127225 */ /* 0x000fc800078e00ff */
[----:B------:R-:W-:Y:S01]  /*0840*/  IMAD.WIDE.U32 R20, P3, R12, R3, R20 ;  /* 0x000000030c147225 */ /* 0x000fe20007860014 */
[----:B------:R-:W-:Y:S02]  /*0850*/  SEL R0, RZ, 0x1, P0 ;  /* 0x00000001ff007807 */ /* 0x000fe40000000000 */
[----:B------:R-:W-:Y:S01]  /*0860*/  SEL R17, RZ, 0x1, P1 ;  /* 0x00000001ff117807 */ /* 0x000fe20000800000 */
[----:B------:R-:W-:Y:S01]  /*0870*/  IMAD.WIDE.U32.X R28, R13, R5, R32, P2 ;  /* 0x000000050d1c7225 */ /* 0x000fe200010e0420 */
[----:B------:R-:W-:-:S03]  /*0880*/  IADD3 RZ, P5, PT, R19, R20, RZ ;  /* 0x0000001413ff7210 */ /* 0x000fc60007fbe0ff */
[----:B------:R-:W-:Y:S01]  /*0890*/  IMAD R19, R3, R12, RZ ;  /* 0x0000000c03137224 */ /* 0x000fe200078e02ff */
[----:B------:R-:W-:Y:S01]  /*08a0*/  IADD3 R17, P0, P1, R17, R28, R0 ;  /* 0x0000001c11117210 */ /* 0x000fe2000791e000 */
[----:B------:R-:W-:-:S04]  /*08b0*/  IMAD.WIDE.U32 R30, R12, R2, R10 ;  /* 0x000000020c1e7225 */ /* 0x000fc800078e000a */
[----:B------:R-:W-:Y:S01]  /*08c0*/  IMAD R33, R13, R2, R19 ;  /* 0x000000020d217224 */ /* 0x000fe200078e0213 */
[----:B------:R-:W-:Y:S02]  /*08d0*/  IADD3.X R0, PT, PT, RZ, R29, RZ, P0, P1 ;  /* 0x0000001dff007210 */ /* 0x000fe400007e24ff */
[----:B------:R-:W-:Y:S01]  /*08e0*/  IADD3 R20, P2, PT, R17, R30, RZ ;  /* 0x0000001e11147210 */ /* 0x000fe20007f5e0ff */
[----:B------:R-:W-:Y:S02]  /*08f0*/  IMAD.IADD R17, R31, 0x1, R33 ;  /* 0x000000011f117824 */ /* 0x000fe400078e0221 */
[----:B------:R-:W-:Y:S01]  /*0900*/  IMAD.MOV.U32 R18, RZ, RZ, R21 ;  /* 0x000000ffff127224 */ /* 0x000fe200078e0015 */
[----:B------:R-:W-:Y:S01]  /*0910*/  ISETP.GE.U32.AND P0, PT, R30, R10, PT ;  /* 0x0000000a1e00720c */ /* 0x000fe20003f06070 */
[----:B------:R-:W-:Y:S01]  /*0920*/  IMAD.X R21, R17, 0x1, R0, P2 ;  /* 0x0000000111157824 */ /* 0x000fe200010e0600 */
[----:B------:R-:W-:Y:S01]  /*0930*/  ISETP.GE.U32.AND P1, PT, R20, R30, PT ;  /* 0x0000001e1400720c */ /* 0x000fe20003f26070 */
[----:B------:R-:W-:Y:S01]  /*0940*/  IMAD.WIDE.U32 R28, R15, R40, RZ ;  /* 0x000000280f1c7225 */ /* 0x000fe200078e00ff */
[----:B------:R-:W-:-:S02]  /*0950*/  ISETP.GE.U32.AND.EX P0, PT, R17, R11, PT, P0 ;  /* 0x0000000b1100720c */ /* 0x000fc40003f06100 */
[----:B------:R-:W-:Y:S01]  /*0960*/  ISETP.GE.U32.AND.EX P1, PT, R21, R17, PT, P1 ;  /* 0x000000111500720c */ /* 0x000fe20003f26110 */
[----:B------:R-:W-:Y:S02]  /*0970*/  IMAD R17, R41, R14, RZ ;  /* 0x0000000e29117224 */ /* 0x000fe400078e02ff */
[----:B------:R-:W-:-:S04]  /*0980*/  IMAD.WIDE.U32 R30, R14, R40, RZ ;  /* 0x000000280e1e7225 */ /* 0x000fc800078e00ff */
[----:B------:R-:W-:-:S04]  /*0990*/  IMAD.WIDE.U32 R28, P2, R41, R14, R28 ;  /* 0x0000000e291c7225 */ /* 0x000fc8000784001c */
[----:B------:R-:W-:Y:S01]  /*09a0*/  IMAD.WIDE.U32 R10, R15, R8, RZ ;  /* 0x000000080f0a7225 */ /* 0x000fe200078e00ff */
[----:B------:R-:W-:-:S03]  /*09b0*/  IADD3 RZ, P6, PT, R31, R28, RZ ;  /* 0x0000001c1fff7210 */ /* 0x000fc60007fde0ff */
[----:B------:R-:W-:-:S04]  /*09c0*/  IMAD.WIDE.U32 R36, R40, R14, R26 ;  /* 0x0000000e28247225 */ /* 0x000fc800078e001a */
[----:B------:R-:W-:Y:S02]  /*09d0*/  IMAD R17, R40, R15, R17 ;  /* 0x0000000f28117224 */ /* 0x000fe400078e0211 */
[----:B------:R-:W-:Y:S01]  /*09e0*/  IMAD.X R31, RZ, RZ, RZ, P2 ;  /* 0x000000ffff1f7224 */ /* 0x000fe200010e06ff */
[----:B------:R-:W-:Y:S01]  /*09f0*/  ISETP.GE.U32.AND P2, PT, R36, R26, PT ;  /* 0x0000001a2400720c */ /* 0x000fe20003f46070 */
[----:B------:R-:W-:Y:S02]  /*0a00*/  IMAD.IADD R17, R37, 0x1, R17 ;  /* 0x0000000125117824 */ /* 0x000fe400078e0211 */
[----:B------:R-:W-:-:S04]  /*0a10*/  IMAD.WIDE.U32 R32, R14, R8, RZ ;  /* 0x000000080e207225 */ /* 0x000fc800078e00ff */
[----:B------:R-:W-:Y:S01]  /*0a20*/  IMAD.WIDE.U32 R10, P4, R9, R14, R10 ;  /* 0x0000000e090a7225 */ /* 0x000fe2000788000a */
[----:B------:R-:W-:-:S03]  /*0a30*/  ISETP.GE.U32.AND.EX P2, PT, R17, R27, PT, P2 ;  /* 0x0000001b1100720c */ /* 0x000fc60003f46120 */
[----:B------:R-:W-:Y:S02]  /*0a40*/  IMAD.X R19, RZ, RZ, RZ, P3 ;  /* 0x000000ffff137224 */ /* 0x000fe400018e06ff */
[----:B------:R-:W-:Y:S02]  /*0a50*/  IMAD R35, R9, R14, RZ ;  /* 0x0000000e09237224 */ /* 0x000fe400078e02ff */
[----:B------:R-:W-:Y:S01]  /*0a60*/  IMAD.MOV.U32 R30, RZ, RZ, R29 ;  /* 0x000000ffff1e7224 */ /* 0x000fe200078e001d */
[----:B------:R-:W-:Y:S01]  /*0a70*/  IADD3 RZ, P3, PT, R33, R10, RZ ;  /* 0x0000000a21ff7210 */ /* 0x000fe20007f7e0ff */
[----:B------:R-:W-:-:S04]  /*0a80*/  IMAD.WIDE.U32.X R26, R13, R3, R18, P5 ;  /* 0x000000030d1a7225 */ /* 0x000fc800028e0412 */
[C---:B------:R-:W-:Y:S02]  /*0a90*/  IMAD R33, R8.reuse, R15, R35 ;  /* 0x0000000f08217224 */ /* 0x040fe400078e0223 */
[----:B------:R-:W-:-:S04]  /*0aa0*/  IMAD.WIDE.U32 R28, R8, R14, R24 ;  /* 0x0000000e081c7225 */ /* 0x000fc800078e0018 */
[----:B------:R-:W-:Y:S01]  /*0ab0*/  IMAD.WIDE.U32.X R18, R41, R15, R30, P6 ;  /* 0x0000000f29127225 */ /* 0x000fe200030e041e */
[----:B------:R-:W-:Y:S02]  /*0ac0*/  SEL R31, RZ, 0x1, P2 ;  /* 0x00000001ff1f7807 */ /* 0x000fe40001000000 */
[----:B------:R-:W-:Y:S01]  /*0ad0*/  SEL R10, RZ, 0x1, P0 ;  /* 0x00000001ff0a7807 */ /* 0x000fe20000000000 */
[----:B------:R-:W-:Y:S01]  /*0ae0*/  IMAD.IADD R33, R29, 0x1, R33 ;  /* 0x000000011d217824 */ /* 0x000fe200078e0221 */
[----:B------:R-:W-:Y:S02]  /*0af0*/  SEL R35, RZ, 0x1, P1 ;  /* 0x00000001ff237807 */ /* 0x000fe40000800000 */
[C---:B------:R-:W-:Y:S02]  /*0b00*/  IADD3 R18, P0, P1, R28.reuse, R18, R31 ;  /* 0x000000121c127210 */ /* 0x040fe4000791e01f */
[----:B------:R-:W-:Y:S02]  /*0b10*/  ISETP.GE.U32.AND P2, PT, R28, R24, PT ;  /* 0x000000181c00720c */ /* 0x000fe40003f46070 */
[----:B------:R-:W-:-:S02]  /*0b20*/  IADD3.X R19, PT, PT, R33, R19, RZ, P0, P1 ;  /* 0x0000001321137210 */ /* 0x000fc400007e24ff */
[----:B------:R-:W-:Y:S01]  /*0b30*/  ISETP.GE.U32.AND P0, PT, R18, R28, PT ;  /* 0x0000001c1200720c */ /* 0x000fe20003f06070 */
[----:B------:R-:W-:Y:S01]  /*0b40*/  IMAD.X R29, RZ, RZ, RZ, P4 ;  /* 0x000000ffff1d7224 */ /* 0x000fe200020e06ff */
[----:B------:R-:W-:Y:S01]  /*0b50*/  ISETP.GE.U32.AND.EX P2, PT, R33, R25, PT, P2 ;  /* 0x000000192100720c */ /* 0x000fe20003f46120 */
[----:B------:R-:W-:Y:S01]  /*0b60*/  IMAD.MOV.U32 R28, RZ, RZ, R11 ;  /* 0x000000ffff1c7224 */ /* 0x000fe200078e000b */
[----:B------:R-:W-:Y:S02]  /*0b70*/  ISETP.GE.U32.AND.EX P0, PT, R19, R33, PT, P0 ;  /* 0x000000211300720c */ /* 0x000fe40003f06100 */
[----:B------:R-:W-:Y:S02]  /*0b80*/  LOP3.LUT R31, R51, R13, RZ, 0xfc, !PT ;  /* 0x0000000d331f7212 */ /* 0x000fe400078efcff */
[----:B------:R-:W-:Y:S01]  /*0b90*/  LOP3.LUT P1, RZ, R14, R50, R12, 0xfe, !PT ;  /* 0x000000320eff7212 */ /* 0x000fe2000782fe0c */
[----:B------:R-:W-:Y:S01]  /*0ba0*/  IMAD.WIDE.U32.X R12, R9, R15, R28, P3 ;  /* 0x0000000f090c7225 */ /* 0x000fe200018e041c */
[----:B------:R-:W-:-:S02]  /*0bb0*/  IADD3 R10, P5, P6, R35, R26, R10 ;  /* 0x0000001a230a7210 */ /* 0x000fc40007ebe00a */
[----:B------:R-:W-:Y:S01]  /*0bc0*/  SEL R0, RZ, 0x1, P2 ;  /* 0x00000001ff007807 */ /* 0x000fe20001000000 */
[----:B------:R-:W-:Y:S01]  /*0bd0*/  IMAD.WIDE.U32 R24, R15, R4, RZ ;  /* 0x000000040f187225 */ /* 0x000fe200078e00ff */
[----:B------:R-:W-:Y:S02]  /*0be0*/  SEL R35, RZ, 0x1, P0 ;  /* 0x00000001ff237807 */ /* 0x000fe40000000000 */
[----:B------:R-:W-:Y:S01]  /*0bf0*/  LOP3.LUT P0, RZ, R31, R15, RZ, 0xfc, P1 ;  /* 0x0000000f1fff7212 */ /* 0x000fe2000080fcff */
[----:B------:R-:W-:Y:S01]  /*0c00*/  IMAD R33, R5, R14, RZ ;  /* 0x0000000e05217224 */ /* 0x000fe200078e02ff */
[----:B------:R-:W-:Y:S02]  /*0c10*/  IADD3 R35, P1, P4, R35, R12, R0 ;  /* 0x0000000c23237210 */ /* 0x000fe40007c3e000 */
[----:B------:R-:W-:Y:S01]  /*0c20*/  IADD3.X R11, PT, PT, RZ, R27, RZ, P5, P6 ;  /* 0x0000001bff0b7210 */ /* 0x000fe20002fec4ff */
[----:B------:R-:W-:Y:S01]  /*0c30*/  IMAD.WIDE.U32 R26, P2, R14, R5, R24 ;  /* 0x000000050e1a7225 */ /* 0x000fe20007840018 */
[----:B------:R-:W-:-:S03]  /*0c40*/  IADD3.X R0, PT, PT, RZ, R13, RZ, P1, P4 ;  /* 0x0000000dff007210 */ /* 0x000fc60000fe84ff */
[----:B------:R-:W-:-:S04]  /*0c50*/  IMAD.WIDE.U32 R24, R14, R4, R20 ;  /* 0x000000040e187225 */ /* 0x000fc800078e0014 */
[----:B------:R-:W-:Y:S01]  /*0c60*/  IMAD R13, R15, R4, R33 ;  /* 0x000000040f0d7224 */ /* 0x000fe200078e0221 */
[----:B------:R-:W-:Y:S01]  /*0c70*/  IADD3 R12, P4, PT, R35, R24, RZ ;  /* 0x00000018230c7210 */ /* 0x000fe20007f9e0ff */
[----:B------:R-:W-:-:S04]  /*0c80*/  IMAD.WIDE.U32 R28, R14, R4, RZ ;  /* 0x000000040e1c7225 */ /* 0x000fc800078e00ff */
[----:B------:R-:W-:Y:S01]  /*0c90*/  IMAD.WIDE.U32 R30, R15, R2, RZ ;  /* 0x000000020f1e7225 */ /* 0x000fe200078e00ff */
[----:B------:R-:W-:-:S03]  /*0ca0*/  IADD3 RZ, P3, PT, R29, R26, RZ ;  /* 0x0000001a1dff7210 */ /* 0x000fc60007f7e0ff */
[----:B------:R-:W-:Y:S01]  /*0cb0*/  IMAD.IADD R35, R25, 0x1, R13 ;  /* 0x0000000119237824 */ /* 0x000fe200078e020d */
[----:B------:R-:W-:Y:S01]  /*0cc0*/  ISETP.GE.U32.AND P1, PT, R24, R20, PT ;  /* 0x000000141800720c */ /* 0x000fe20003f26070 */
[----:B------:R-:W-:Y:S01]  /*0cd0*/  IMAD.X R29, RZ, RZ, RZ, P2 ;  /* 0x000000ffff1d7224 */ /* 0x000fe200010e06ff */
[----:B------:R-:W-:Y:S01]  /*0ce0*/  ISETP.GE.U32.AND P2, PT, R12, R24, PT ;  /* 0x000000180c00720c */ /* 0x000fe20003f46070 */
[C---:B------:R-:W-:Y:S02]  /*0cf0*/  IMAD.X R13, R35.reuse, 0x1, R0, P4 ;  /* 0x00000001230d7824 */ /* 0x040fe400020e0600 */
[----:B------:R-:W-:Y:S01]  /*0d00*/  IMAD.WIDE.U32 R32, P5, R14, R3, R30 ;  /* 0x000000030e207225 */ /* 0x000fe200078a001e */
[----:B------:R-:W-:-:S03]  /*0d10*/  ISETP.GE.U32.AND.EX P1, PT, R35, R21, PT, P1 ;  /* 0x000000152300720c */ /* 0x000fc60003f26110 */
[----:B------:R-:W-:Y:S01]  /*0d20*/  IMAD.WIDE.U32 R30, R14, R2, RZ ;  /* 0x000000020e1e7225 */ /* 0x000fe200078e00ff */
[----:B------:R-:W-:-:S03]  /*0d30*/  ISETP.GE.U32.AND.EX P2, PT, R13, R35, PT, P2 ;  /* 0x000000230d00720c */ /* 0x000fc60003f46120 */
[----:B------:R-:W-:Y:S01]  /*0d40*/  IMAD.MOV.U32 R28, RZ, RZ, R27 ;  /* 0x000000ffff1c7224 */ /* 0x000fe200078e001b */
[----:B------:R-:W-:Y:S02]  /*0d50*/  IADD3 RZ, P4, PT, R31, R32, RZ ;  /* 0x000000201fff7210 */ /* 0x000fe40007f9e0ff */
[----:B------:R-:W-:Y:S01]  /*0d60*/  SEL R0, RZ, 0x1, P1 ;  /* 0x00000001ff007807 */ /* 0x000fe20000800000 */
[----:B------:R-:W-:Y:S01]  /*0d70*/  IMAD.WIDE.U32.X R26, R15, R5, R28, P3 ;  /* 0x000000050f1a7225 */ /* 0x000fe200018e041c */
[----:B------:R-:W-:-:S03]  /*0d80*/  SEL R31, RZ, 0x1, P2 ;  /* 0x00000001ff1f7807 */ /* 0x000fc60001000000 */
[----:B------:R-:W-:Y:S01]  /*0d90*/  IMAD.MOV.U32 R24, RZ, RZ, R33 ;  /* 0x000000ffff187224 */ /* 0x000fe200078e0021 */
[----:B------:R-:W-:Y:S01]  /*0da0*/  IADD3 R31, P1, P3, R31, R26, R0 ;  /* 0x0000001a1f1f7210 */ /* 0x000fe20007b3e000 */
[----:B------:R-:W-:Y:S02]  /*0db0*/  IMAD R33, R3, R14, RZ ;  /* 0x0000000e03217224 */ /* 0x000fe400078e02ff */
[----:B------:R-:W-:-:S04]  /*0dc0*/  IMAD.WIDE.U32 R28, R7, R40, RZ ;  /* 0x00000028071c7225 */ /* 0x000fc800078e00ff */
[----:B------:R-:W-:Y:S02]  /*0dd0*/  IMAD.X R25, RZ, RZ, RZ, P5 ;  /* 0x000000ffff197224 */ /* 0x000fe400028e06ff */
[----:B------:R-:W-:Y:S01]  /*0de0*/  IMAD R35, R41, R6, RZ ;  /* 0x0000000629237224 */ /* 0x000fe200078e02ff */
[----:B------:R-:W-:Y:S01]  /*0df0*/  IADD3.X R0, PT, PT, RZ, R27, RZ, P1, P3 ;  /* 0x0000001bff007210 */ /* 0x000fe20000fe64ff */
[----:B------:R-:W-:-:S04]  /*0e00*/  IMAD.WIDE.U32 R20, R14, R2, R10 ;  /* 0x000000020e147225 */ /* 0x000fc800078e000a */
[C---:B------:R-:W-:Y:S02]  /*0e10*/  IMAD R33, R15.reuse, R2, R33 ;  /* 0x000000020f217224 */ /* 0x040fe400078e0221 */
[----:B------:R-:W-:-:S04]  /*0e20*/  IMAD.WIDE.U32.X R14, R15, R3, R24, P4 ;  /* 0x000000030f0e7225 */ /* 0x000fc800020e0418 */
[----:B------:R-:W-:Y:S01]  /*0e30*/  IMAD.WIDE.U32 R24, P3, R41, R6, R28 ;  /* 0x0000000629187225 */ /* 0x000fe2000786001c */
[----:B------:R-:W-:-:S03]  /*0e40*/  ISETP.GE.U32.AND P2, PT, R20, R10, PT ;  /* 0x0000000a1400720c */ /* 0x000fc60003f46070 */
[----:B------:R-:W-:Y:S02]  /*0e50*/  IMAD R29, R40, R7, R35 ;  /* 0x00000007281d7224 */ /* 0x000fe400078e0223 */
[----:B------:R-:W-:Y:S01]  /*0e60*/  IMAD.WIDE.U32 R26, R6, R40, RZ ;  /* 0x00000028061a7225 */ /* 0x000fe200078e00ff */
[----:B------:R-:W-:-:S03]  /*0e70*/  IADD3 R10, P6, PT, R31, R20, RZ ;  /* 0x000000141f0a7210 */ /* 0x000fc60007fde0ff */
[----:B------:R-:W-:Y:S01]  /*0e80*/  IMAD.WIDE.U32 R34, R40, R6, R18 ;  /* 0x0000000628227225 */ /* 0x000fe200078e0012 */
[----:B------:R-:W-:-:S03]  /*0e90*/  IADD3 RZ, P5, PT, R27, R24, RZ ;  /* 0x000000181bff7210 */ /* 0x000fc60007fbe0ff */
[----:B------:R-:W-:Y:S01]  /*0ea0*/  IMAD.X R31, RZ, RZ, RZ, P3 ;  /* 0x000000ffff1f7224 */ /* 0x000fe200018e06ff */
[----:B------:R-:W-:Y:S01]  /*0eb0*/  ISETP.GE.U32.AND P3, PT, R34, R18, PT ;  /* 0x000000122200720c */ /* 0x000fe20003f66070 */
[----:B------:R-:W-:Y:S02]  /*0ec0*/  IMAD.IADD R18, R35, 0x1, R29 ;  /* 0x0000000123127824 */ /* 0x000fe400078e021d */
[----:B------:R-:W-:-:S04]  /*0ed0*/  IMAD.WIDE.U32 R26, R7, R8, RZ ;  /* 0x00000008071a7225 */ /* 0x000fc800078e00ff */
[----:B------:R-:W-:Y:S01]  /*0ee0*/  IMAD.IADD R21, R21, 0x1, R33 ;  /* 0x0000000115157824 */ /* 0x000fe200078e0221 */
[----:B------:R-:W-:Y:S01]  /*0ef0*/  ISETP.GE.U32.AND.EX P3, PT, R18, R19, PT, P3 ;  /* 0x000000131200720c */ /* 0x000fe20003f66130 */
[----:B------:R-:W-:Y:S02]  /*0f00*/  IMAD R33, R9, R6, RZ ;  /* 0x0000000609217224 */ /* 0x000fe400078e02ff */
[----:B------:R-:W-:Y:S02]  /*0f10*/  IMAD.MOV.U32 R30, RZ, RZ, R25 ;  /* 0x000000ffff1e7224 */ /* 0x000fe400078e0019 */
[----:B------:R-:W-:Y:S01]  /*0f20*/  IMAD.WIDE.U32 R28, R6, R8, RZ ;  /* 0x00000008061c7225 */ /* 0x000fe200078e00ff */
[----:B------:R-:W-:-:S03]  /*0f30*/  SEL R19, RZ, 0x1, P3 ;  /* 0x00000001ff137807 */ /* 0x000fc60001800000 */
[----:B------:R-:W-:-:S04]  /*0f40*/  IMAD.WIDE.U32 R24, P4, R9, R6, R26 ;  /* 0x0000000609187225 */ /* 0x000fc8000788001a */
[C---:B------:R-:W-:Y:S02]  /*0f50*/  IMAD R33, R8.reuse, R7, R33 ;  /* 0x0000000708217224 */ /* 0x040fe400078e0221 */
[----:B------:R-:W-:-:S04]  /*0f60*/  IMAD.WIDE.U32 R26, R8, R6, R12 ;  /* 0x00000006081a7225 */ /* 0x000fc800078e000c */
[----:B------:R-:W-:Y:S01]  /*0f70*/  IMAD.WIDE.U32.X R30, R41, R7, R30, P5 ;  /* 0x00000007291e7225 */ /* 0x000fe200028e041e */
[----:B------:R-:W-:-:S03]  /*0f80*/  IADD3 RZ, P5, PT, R29, R24, RZ ;  /* 0x000000181dff7210 */ /* 0x000fc60007fbe0ff */
[----:B------:R-:W-:Y:S01]  /*0f90*/  IMAD.X R29, RZ, RZ, RZ, P4 ;  /* 0x000000ffff1d7224 */ /* 0x000fe200020e06ff */
[----:B------:R-:W-:Y:S01]  /*0fa0*/  IADD3 R19, P3, P4, R26, R30, R19 ;  /* 0x0000001e1a137210 */ /* 0x000fe20007c7e013 */
[----:B------:R-:W-:-:S05]  /*0fb0*/  IMAD.IADD R27, R27, 0x1, R33 ;  /* 0x000000011b1b7824 */ /* 0x000fca00078e0221 */
[----:B------:R-:W-:Y:S02]  /*0fc0*/  IADD3.X R24, PT, PT, R27, R31, RZ, P3, P4 ;  /* 0x0000001f1b187210 */ /* 0x000fe40001fe84ff */
[----:B------:R-:W-:Y:S02]  /*0fd0*/  ISETP.GE.U32.AND P3, PT, R26, R12, PT ;  /* 0x0000000c1a00720c */ /* 0x000fe40003f66070 */
[----:B------:R-:W-:Y:S01]  /*0fe0*/  ISETP.GE.U32.AND P4, PT, R19, R26, PT ;  /* 0x0000001a1300720c */ /* 0x000fe20003f86070 */
[----:B------:R-:W-:Y:S01]  /*0ff0*/  IMAD.WIDE.U32 R30, R7, R4, RZ ;  /* 0x00000004071e7225 */ /* 0x000fe200078e00ff */
[----:B------:R-:W-:Y:S02]  /*1000*/  ISETP.GE.U32.AND.EX P3, PT, R27, R13, PT, P3 ;  /* 0x0000000d1b00720c */ /* 0x000fe40003f66130 */
[----:B------:R-:W-:Y:S01]  /*1010*/  ISETP.GE.U32.AND.EX P4, PT, R24, R27, PT, P4 ;  /* 0x0000001b1800720c */ /* 0x000fe20003f86140 */
[----:B------:R-:W-:Y:S01]  /*1020*/  IMAD.MOV.U32 R28, RZ, RZ, R25 ;  /* 0x000000ffff1c7224 */ /* 0x000fe200078e0019 */
[C---:B------:R-:W-:Y:S01]  /*1030*/  ISETP.GE.U32.AND.EX P2, PT, R21.reuse, R11, PT, P2 ;  /* 0x0000000b1500720c */ /* 0x040fe20003f46120 */
[----:B------:R-:W-:Y:S01]  /*1040*/  IMAD.X R11, R21, 0x1, R0, P6 ;  /* 0x00000001150b7824 */ /* 0x000fe200030e0600 */
[----:B------:R-:W-:Y:S01]  /*1050*/  ISETP.GE.U32.AND P1, PT, R10, R20, PT ;  /* 0x000000140a00720c */ /* 0x000fe20003f26070 */
[----:B------:R-:W-:Y:S01]  /*1060*/  IMAD.WIDE.U32.X R28, R9, R7, R28, P5 ;  /* 0x00000007091c7225 */ /* 0x000fe200028e041c */
[----:B------:R-:W-:-:S02]  /*1070*/  SEL R0, RZ, 0x1, P3 ;  /* 0x00000001ff007807 */ /* 0x000fc40001800000 */
[----:B------:R-:W-:Y:S01]  /*1080*/  SEL R25, RZ, 0x1, P4 ;  /* 0x00000001ff197807 */ /* 0x000fe20002000000 */
[----:B------:R-:W-:Y:S01]  /*1090*/  IMAD.WIDE.U32 R26, R6, R4, RZ ;  /* 0x00000004061a7225 */ /* 0x000fe200078e00ff */
[----:B------:R-:W-:-:S03]  /*10a0*/  ISETP.GE.U32.AND.EX P1, PT, R11, R21, PT, P1 ;  /* 0x000000150b00720c */ /* 0x000fc60003f26110 */
[----:B------:R-:W-:Y:S01]  /*10b0*/  IMAD.WIDE.U32 R12, P6, R5, R6, R30 ;  /* 0x00000006050c7225 */ /* 0x000fe200078c001e */
[----:B------:R-:W-:-:S03]  /*10c0*/  IADD3 R25, P4, P5, R25, R28, R0 ;  /* 0x0000001c19197210 */ /* 0x000fc60007d9e000 */
[----:B------:R-:W-:Y:S01]  /*10d0*/  IMAD R31, R5, R6, RZ ;  /* 0x00000006051f7224 */ /* 0x000fe200078e02ff */
[----:B------:R-:W-:Y:S01]  /*10e0*/  IADD3 RZ, P3, PT, R27, R12, RZ ;  /* 0x0000000c1bff7210 */ /* 0x000fe20007f7e0ff */
[----:B------:R-:W-:Y:S01]  /*10f0*/  IMAD.WIDE.U32 R20, R4, R6, R10 ;  /* 0x0000000604147225 */ /* 0x000fe200078e000a */
[----:B------:R-:W-:-:S03]  /*1100*/  IADD3.X R26, PT, PT, RZ, R29, RZ, P4, P5 ;  /* 0x0000001dff1a7210 */ /* 0x000fc600027ea4ff */
[----:B------:R-:W-:Y:S01]  /*1110*/  IMAD R27, R4, R7, R31 ;  /* 0x00000007041b7224 */ /* 0x000fe200078e021f */
[----:B------:R-:W-:Y:S02]  /*1120*/  SEL R29, RZ, 0x1, P1 ;  /* 0x00000001ff1d7807 */ /* 0x000fe40000800000 */
[----:B------:R-:W-:Y:S01]  /*1130*/  IADD3 R25, P1, PT, R25, R20, RZ ;  /* 0x0000001419197210 */ /* 0x000fe20007f3e0ff */
[----:B------:R-:W-:Y:S01]  /*1140*/  IMAD.IADD R27, R21, 0x1, R27 ;  /* 0x00000001151b7824 */ /* 0x000fe200078e021b */
[----:B------:R-:W-:Y:S01]  /*1150*/  SEL R12, RZ, 0x1, P2 ;  /* 0x00000001ff0c7807 */ /* 0x000fe20001000000 */
[----:B------:R-:W-:Y:S01]  /*1160*/  IMAD.WIDE.U32 R30, R7, R2, RZ ;  /* 0x00000002071e7225 */ /* 0x000fe200078e00ff */
[----:B------:R-:W-:-:S03]  /*1170*/  ISETP.GE.U32.AND P2, PT, R20, R10, PT ;  /* 0x0000000a1400720c */ /* 0x000fc60003f46070 */
[----:B------:R-:W-:Y:S01]  /*1180*/  IMAD.X R26, R27, 0x1, R26, P1 ;  /* 0x000000011b1a7824 */ /* 0x000fe200008e061a */
[----:B------:R-:W-:Y:S01]  /*1190*/  ISETP.GE.U32.AND P1, PT, R25, R20, PT ;  /* 0x000000141900720c */ /* 0x000fe20003f26070 */
[----:B------:R-:W-:Y:S01]  /*11a0*/  IMAD.MOV.U32 R28, RZ, RZ, R13 ;  /* 0x000000ffff1c7224 */ /* 0x000fe200078e000d */
[----:B------:R-:W-:Y:S01]  /*11b0*/  IADD3 R12, P4, P5, R29, R14, R12 ;  /* 0x0000000e1d0c7210 */ /* 0x000fe20007d9e00c */
[----:B------:R-:W-:Y:S01]  /*11c0*/  IMAD.X R29, RZ, RZ, RZ, P6 ;  /* 0x000000ffff1d7224 */ /* 0x000fe200030e06ff */
[----:B------:R-:W-:Y:S02]  /*11d0*/  ISETP.GE.U32.AND.EX P2, PT, R27, R11, PT, P2 ;  /* 0x0000000b1b00720c */ /* 0x000fe40003f46120 */
[----:B------:R-:W-:Y:S01]  /*11e0*/  ISETP.GE.U32.AND.EX P1, PT, R26, R27, PT, P1 ;  /* 0x0000001b1a00720c */ /* 0x000fe20003f26110 */
[----:B------:R-:W-:Y:S01]  /*11f0*/  IMAD.WIDE.U32 R20, P6, R6, R3, R30 ;  /* 0x0000000306147225 */ /* 0x000fe200078c001e */
[----:B------:R-:W-:Y:S02]  /*1200*/  SEL R0, RZ, 0x1, P2 ;  /* 0x00000001ff007807 */ /* 0x000fe40001000000 */
[----:B------:R-:W-:Y:S01]  /*1210*/  SEL R27, RZ, 0x1, P1 ;  /* 0x00000001ff1b7807 */ /* 0x000fe20000800000 */
[----:B------:R-:W-:Y:S01]  /*1220*/  IMAD.WIDE.U32.X R28, R5, R7, R28, P3 ;  /* 0x00000007051c7225 */ /* 0x000fe200018e041c */
[----:B------:R-:W-:-:S03]  /*1230*/  IADD3.X R13, PT, PT, RZ, R15, RZ, P4, P5 ;  /* 0x0000000fff0d7210 */ /* 0x000fc600027ea4ff */
[----:B------:R-:W-:Y:S01]  /*1240*/  IMAD.MOV.U32 R10, RZ, RZ, R21 ;  /* 0x000000ffff0a7224 */ /* 0x000fe200078e0015 */
[----:B------:R-:W-:Y:S01]  /*1250*/  IADD3 R21, P4, P5, R27, R28, R0 ;  /* 0x0000001c1b157210 */ /* 0x000fe20007d9e000 */
[----:B------:R-:W-:Y:S01]  /*1260*/  IMAD R27, R3, R6, RZ ;  /* 0x00000006031b7224 */ /* 0x000fe200078e02ff */
[C---:B------:R-:W-:Y:S01]  /*1270*/  ISETP.EQ.U32.AND P2, PT, R6.reuse, RZ, PT ;  /* 0x000000ff0600720c */ /* 0x040fe20003f42070 */
[-C--:B------:R-:W-:Y:S01]  /*1280*/  IMAD.WIDE.U32 R14, R6, R2.reuse, R12 ;  /* 0x00000002060e7225 */ /* 0x080fe200078e000c */
[----:B------:R-:W-:Y:S02]  /*1290*/  ISETP.EQ.U32.AND P1, PT, R40, RZ, PT ;  /* 0x000000ff2800720c */ /* 0x000fe40003f22070 */
[C---:B------:R-:W-:Y:S01]  /*12a0*/  ISETP.EQ.AND.EX P2, PT, R7.reuse, -0x80000000, !P0, P2 ;  /* 0x800000000700780c */ /* 0x040fe20004742320 */
[-C--:B------:R-:W-:Y:S01]  /*12b0*/  IMAD R27, R7, R2.reuse, R27 ;  /* 0x00000002071b7224 */ /* 0x080fe200078e021b */
[----:B------:R-:W-:Y:S01]  /*12c0*/  IADD3.X R28, PT, PT, RZ, R29, RZ, P4, P5 ;  /* 0x0000001dff1c7210 */ /* 0x000fe200027ea4ff */
[----:B------:R-:W-:Y:S01]  /*12d0*/  IMAD.WIDE.U32 R30, R6, R2, RZ ;  /* 0x00000002061e7225 */ /* 0x000fe200078e00ff */
[----:B------:R-:W-:-:S02]  /*12e0*/  IADD3 R29, P4, PT, R21, R14, RZ ;  /* 0x0000000e151d7210 */ /* 0x000fc40007f9e0ff */
[----:B------:R-:W-:Y:S01]  /*12f0*/  ISETP.EQ.U32.AND P0, PT, R8, RZ, PT ;  /* 0x000000ff0800720c */ /* 0x000fe20003f02070 */
[----:B------:R-:W-:Y:S01]  /*1300*/  IMAD.IADD R15, R15, 0x1, R27 ;  /* 0x000000010f0f7824 */ /* 0x000fe200078e021b */
[----:B------:R-:W-:Y:S01]  /*1310*/  ISETP.EQ.AND.EX P1, PT, R41, RZ, P2, P1 ;  /* 0x000000ff2900720c */ /* 0x000fe20001722310 */
[----:B------:R-:W-:Y:S01]  /*1320*/  IMAD.X R11, RZ, RZ, RZ, P6 ;  /* 0x000000ffff0b7224 */ /* 0x000fe200030e06ff */
[----:B------:R-:W-:Y:S01]  /*1330*/  IADD3 RZ, P3, PT, R31, R20, RZ ;  /* 0x000000141fff7210 */ /* 0x000fe20007f7e0ff */
[----:B------:R-:W-:Y:S01]  /*1340*/  IMAD.X R28, R15, 0x1, R28, P4 ;  /* 0x000000010f1c7824 */ /* 0x000fe200020e061c */
[----:B------:R-:W-:Y:S02]  /*1350*/  ISETP.EQ.AND.EX P0, PT, R9, RZ, P1, P0 ;  /* 0x000000ff0900720c */ /* 0x000fe40000f02300 */
[----:B------:R-:W-:Y:S01]  /*1360*/  ISETP.EQ.U32.AND P4, PT, R4, RZ, PT ;  /* 0x000000ff0400720c */ /* 0x000fe20003f82070 */
[----:B------:R-:W-:Y:S01]  /*1370*/  IMAD.WIDE.U32.X R6, R7, R3, R10, P3 ;  /* 0x0000000307067225 */ /* 0x000fe200018e040a */
[----:B------:R-:W-:-:S02]  /*1380*/  ISETP.EQ.U32.AND P3, PT, R2, RZ, PT ;  /* 0x000000ff0200720c */ /* 0x000fc40003f62070 */
[----:B------:R-:W-:Y:S02]  /*1390*/  ISETP.EQ.AND.EX P0, PT, R5, RZ, P0, P4 ;  /* 0x000000ff0500720c */ /* 0x000fe40000702340 */
[----:B------:R-:W-:Y:S02]  /*13a0*/  ISETP.GE.U32.AND P1, PT, R14, R12, PT ;  /* 0x0000000c0e00720c */ /* 0x000fe40003f26070 */
[----:B------:R-:W-:Y:S02]  /*13b0*/  ISETP.GE.U32.AND P2, PT, R29, R14, PT ;  /* 0x0000000e1d00720c */ /* 0x000fe40003f46070 */
[----:B------:R-:W-:Y:S02]  /*13c0*/  ISETP.EQ.AND.EX P6, PT, R3, -0x80000000, P0, P3 ;  /* 0x800000000300780c */ /* 0x000fe400007c2330 */
[----:B------:R-:W-:Y:S02]  /*13d0*/  ISETP.GE.U32.AND.EX P1, PT, R15, R13, PT, P1 ;  /* 0x0000000d0f00720c */ /* 0x000fe40003f26110 */
[----:B------:R-:W-:-:S02]  /*13e0*/  ISETP.GE.U32.AND.EX P2, PT, R28, R15, PT, P2 ;  /* 0x0000000f1c00720c */ /* 0x000fc40003f46120 */
[----:B------:R-:W-:Y:S01]  /*13f0*/  SEL R0, RZ, 0x1, P1 ;  /* 0x00000001ff007807 */ /* 0x000fe20000800000 */
[-C--:B------:R-:W-:Y:S01]  /*1400*/  IMAD R3, R41, R50.reuse, RZ ;  /* 0x0000003229037224 */ /* 0x080fe200078e02ff */
[----:B------:R-:W-:Y:S02]  /*1410*/  IADD3 R2, P1, PT, R1, UR4, RZ ;  /* 0x0000000401027c10 */ /* 0x000fe4000ff3e0ff */
[----:B------:R-:W-:Y:S01]  /*1420*/  SEL R31, RZ, 0x1, P2 ;  /* 0x00000001ff1f7807 */ /* 0x000fe20001000000 */
[----:B------:R-:W-:Y:S01]  /*1430*/  IMAD.WIDE.U32 R48, R40, R50, RZ ;  /* 0x0000003228307225 */ /* 0x000fe200078e00ff */
[----:B------:R-:W-:Y:S01]  /*1440*/  IADD3 R33, P0, PT, R2, 0x30, RZ ;  /* 0x0000003002217810 */ /* 0x000fe20007f1e0ff */
[----:B------:R-:W-:Y:S01]  /*1450*/  BSSY.RECONVERGENT B6, `(.L_x_629) ;  /* 0x000002d000067945 */ /* 0x000fe20003800200 */
[----:B------:R-:W-:Y:S01]  /*1460*/  IADD3 R31, P2, P3, R31, R6, R0 ;  /* 0x000000061f1f7210 */ /* 0x000fe20007b5e000 */
[----:B------:R-:W-:Y:S02]  /*1470*/  IMAD.X R22, RZ, RZ, UR5, P1 ;  /* 0x00000005ff167e24 */ /* 0x000fe400088e06ff */
[----:B------:R-:W-:Y:S01]  /*1480*/  IMAD R3, R51, R40, R3 ;  /* 0x0000002833037224 */ /* 0x000fe200078e0203 */
[----:B------:R-:W-:Y:S01]  /*1490*/  P2R R30, PR, RZ, 0x40 ;  /* 0x00000040ff1e7803 */ /* 0x000fe20000000000 */
[----:B------:R-:W-:Y:S01]  /*14a0*/  IMAD.X R32, RZ, RZ, R22, P0 ;  /* 0x000000ffff207224 */ /* 0x000fe200000e0616 */
[----:B------:R-:W-:Y:S01]  /*14b0*/  IADD3.X R54, PT, PT, RZ, R7, RZ, P2, P3 ;  /* 0x00000007ff367210 */ /* 0x000fe200017e64ff */
[----:B------:R-:W-:Y:S01]  /*14c0*/  IMAD.IADD R27, R49, 0x1, R3 ;  /* 0x00000001311b7824 */ /* 0x000fe200078e0203 */
[----:B------:R-:W-:Y:S06]  /*14d0*/  @!P6 BRA `(.L_x_630) ;  /* 0x000000000090e947 */ /* 0x000fec0003800000 */
        /* <DEDUP_REMOVED lines=8> */
.L_x_631:
        /* <DEDUP_REMOVED lines=28> */
.L_x_630:
[----:B------:R-:W-:Y:S05]  /*1720*/  BSYNC.RECONVERGENT B6 ;  /* 0x0000000000067941 */ /* 0x000fea0003800200 */
.L_x_629:
        /* <DEDUP_REMOVED lines=31> */
[----:B------:R-:W-:Y:S02]  /*1920*/  IADD3.X R46, PT, PT, R3, R47, RZ, P0, P2 ;  /* 0x0000002f032e7210 */ /* 0x000fe400007e44ff */
[----:B------:R-:W-:Y:S01]  /*1930*/  ISETP.EQ.U32.AND P0, PT, R31, RZ, PT ;  /* 0x000000ff1f00720c */ /* 0x000fe20003f02070 */
[----:B------:R-:W-:Y:S01]  /*1940*/  IMAD.WIDE.U32.X R48, RZ, R28, R48, P4 ;  /* 0x0000001cff307225 */ /* 0x000fe200020e0430 */
[----:B------:R-:W-:Y:S02]  /*1950*/  ISETP.GE.U32.AND P1, PT, R45, R6, PT ;  /* 0x000000062d00720c */ /* 0x000fe40003f26070 */
[----:B------:R-:W-:Y:S01]  /*1960*/  ISETP.EQ.U32.AND P2, PT, R38, RZ, PT ;  /* 0x000000ff2600720c */ /* 0x000fe20003f42070 */
[C---:B------:R-:W-:Y:S01]  /*1970*/  IMAD.WIDE.U32 R6, R54.reuse, 0x3d1, RZ ;  /* 0x000003d136067825 */ /* 0x040fe200078e00ff */
[----:B------:R-:W-:-:S02]  /*1980*/  ISETP.EQ.AND.EX P3, PT, R54, 0x40000000, !P3, P0 ;  /* 0x400000003600780c */ /* 0x000fc40005f62300 */
[----:B------:R-:W-:Y:S02]  /*1990*/  ISETP.GE.U32.AND.EX P1, PT, R46, R3, PT, P1 ;  /* 0x000000032e00720c */ /* 0x000fe40003f26110 */
[----:B------:R-:W-:Y:S01]  /*19a0*/  ISETP.EQ.AND.EX P2, PT, R16, RZ, P3, P2 ;  /* 0x000000ff1000720c */ /* 0x000fe20001f42320 */
[----:B------:R-:W-:Y:S01]  /*19b0*/  IMAD.WIDE.U32 R6, P0, RZ, R31, R6 ;  /* 0x0000001fff067225 */ /* 0x000fe20007800006 */
        /* <DEDUP_REMOVED lines=31> */
.L_x_634:
        /* <DEDUP_REMOVED lines=14> */
.L_x_635:
        /* <DEDUP_REMOVED lines=20> */
.L_x_636:
[----:B------:R-:W-:Y:S01]  /*1dd0*/  IMAD R8, R19, 0x3d1, RZ ;  /* 0x000003d113087824 */ /* 0x000fe200078e02ff */
        /* <DEDUP_REMOVED lines=18> */
.L_x_633:
[----:B------:R-:W-:Y:S05]  /*1f00*/  BSYNC.RECONVERGENT B6 ;  /* 0x0000000000067941 */ /* 0x000fea0003800200 */
.L_x_632:
        /* <DEDUP_REMOVED lines=67> */
.L_x_638:
[----:B------:R-:W-:Y:S05]  /*2340*/  BSYNC.RECONVERGENT B6 ;  /* 0x0000000000067941 */ /* 0x000fea0003800200 */
.L_x_637:
        /* <DEDUP_REMOVED lines=56> */
.L_x_640:
[----:B------:R-:W-:Y:S05]  /*26d0*/  BSYNC.RECONVERGENT B0 ;  /* 0x0000000000007941 */ /* 0x000fea0003800200 */
.L_x_639:
        /* <DEDUP_REMOVED lines=24> */
.L_x_642:
[----:B------:R-:W-:Y:S05]  /*2860*/  BSYNC.RECONVERGENT B6 ;  /* 0x0000000000067941 */ /* 0x000fea0003800200 */
.L_x_641:
[----:B------:R-:W-:Y:S01]  /*2870*/  IMAD R40, R40, R50, RZ ;  /* 0x0000003228287224 */ /* 0x000fe200078e02ff */
[----:B------:R-:W-:Y:S01]  /*2880*/  ISETP.NE.AND P6, PT, R32, RZ, PT ;  /* 0x000000ff2000720c */ /* 0x000fe20003fc5270 */
[----:B------:R-:W-:Y:S03]  /*2890*/  BSSY.RECONVERGENT B6, `(.L_x_643) ;  /* 0x0000034000067945 */ /* 0x000fe60003800200 */
[----:B------:R-:W-:-:S04]  /*28a0*/  IADD3 R40, P1, PT, R31, R40, RZ ;  /* 0x000000281f287210 */ /* 0x000fc80007f3e0ff */
        /* <DEDUP_REMOVED lines=37> */
[----:B------:R0:W-:Y:S01]  /*2b00*/  STL.128 [R1], R40 ;  /* 0x0000002801007387 */ /* 0x0001e20000100c00 */
[----:B------:R-:W-:Y:S01]  /*2b10*/  IMAD.MOV.U32 R10, RZ, RZ, R26 ;  /* 0x000000ffff0a7224 */ /* 0x000fe200078e001a */
[----:B------:R0:W1:Y:S01]  /*2b20*/  LDC.64 R12, c[0x4][R0] ;  /* 0x01000000000c7b82 */ /* 0x0000620000000a00 */
[----:B------:R-:W-:Y:S01]  /*2b30*/  IMAD.MOV.U32 R11, RZ, RZ, R31 ;  /* 0x000000ffff0b7224 */ /* 0x000fe200078e001f */
[----:B------:R0:W-:Y:S01]  /*2b40*/  STL.64 [R1+0x20], R18 ;  /* 0x0000201201007387 */ /* 0x0001e20000100a00 */
[----:B------:R-:W2:Y:S01]  /*2b50*/  LDCU.64 UR4, c[0x4][0x38] ;  /* 0x01000700ff0477ac */ /* 0x000ea20008000a00 */
[----:B------:R-:W-:Y:S02]  /*2b60*/  IMAD.MOV.U32 R6, RZ, RZ, R2 ;  /* 0x000000ffff067224 */ /* 0x000fe400078e0002 */
[----:B------:R0:W-:Y:S01]  /*2b70*/  STL.128 [R1+0x10], R8 ;  /* 0x0000100801007387 */ /* 0x0001e20000100c00 */
[----:B------:R-:W-:-:S02]  /*2b80*/  IMAD.MOV.U32 R7, RZ, RZ, R22 ;  /* 0x000000ffff077224 */ /* 0x000fc400078e0016 */
[----:B--2---:R-:W-:Y:S02]  /*2b90*/  IMAD.U32 R4, RZ, RZ, UR4 ;  /* 0x00000004ff047e24 */ /* 0x004fe4000f8e00ff */
[----:B0-----:R-:W-:-:S07]  /*2ba0*/  IMAD.U32 R5, RZ, RZ, UR5 ;  /* 0x00000005ff057e24 */ /* 0x001fce000f8e00ff */
[----:B------:R-:W-:-:S07]  /*2bb0*/  LEPC R20, `(.L_x_644) ;  /* 0x000000001014794e */ /* 0x000fce0000000000 */
[----:B-1----:R-:W-:Y:S05]  /*2bc0*/  CALL.ABS.NOINC R12 ;  /* 0x000000000c007343 */ /* 0x002fea0003c00000 */
.L_x_644:
[----:B------:R-:W-:Y:S05]  /*2bd0*/  BSYNC.RECONVERGENT B6 ;  /* 0x0000000000067941 */ /* 0x000fea0003800200 */
.L_x_643:
        /* <DEDUP_REMOVED lines=35> */
.L_x_648:
[----:B------:R-:W-:Y:S05]  /*2e10*/  BSYNC.RECONVERGENT B1 ;  /* 0x0000000000017941 */ /* 0x000fea0003800200 */
.L_x_647:
[----:B------:R-:W-:-:S07]  /*2e20*/  SEL R16, RZ, 0x1, !P0 ;  /* 0x00000001ff107807 */ /* 0x000fce0004000000 */
.L_x_646:
[----:B------:R-:W-:Y:S05]  /*2e30*/  BSYNC.RECONVERGENT B0 ;  /* 0x0000000000007941 */ /* 0x000fea0003800200 */
.L_x_645:
        /* <DEDUP_REMOVED lines=18> */
.L_x_650:
[----:B------:R-:W-:Y:S05]  /*2f60*/  BSYNC.RECONVERGENT B6 ;  /* 0x0000000000067941 */ /* 0x000fea0003800200 */
.L_x_649:
        /* <DEDUP_REMOVED lines=67> */
.L_x_654:
[----:B------:R-:W-:Y:S05]  /*33a0*/  BSYNC.RECONVERGENT B6 ;  /* 0x0000000000067941 */ /* 0x000fea0003800200 */
.L_x_653:
        /* <DEDUP_REMOVED lines=34> */
.L_x_658:
[----:B------:R-:W-:Y:S05]  /*35d0*/  BSYNC.RECONVERGENT B1 ;  /* 0x0000000000017941 */ /* 0x000fea0003800200 */
.L_x_657:
[----:B------:R-:W-:-:S07]  /*35e0*/  SEL R25, RZ, 0x1, !P0 ;  /* 0x00000001ff197807 */ /* 0x000fce0004000000 */
.L_x_656:
[----:B------:R-:W-:Y:S05]  /*35f0*/  BSYNC.RECONVERGENT B0 ;  /* 0x0000000000007941 */ /* 0x000fea0003800200 */
.L_x_655:
        /* <DEDUP_REMOVED lines=16> */
.L_x_660:
[----:B------:R-:W-:Y:S05]  /*3700*/  BSYNC.RECONVERGENT B6 ;  /* 0x0000000000067941 */ /* 0x000fea0003800200 */
.L_x_659:
        /* <DEDUP_REMOVED lines=69> */
.L_x_662:
[----:B------:R-:W-:Y:S05]  /*3b60*/  BSYNC.RECONVERGENT B6 ;  /* 0x0000000000067941 */ /* 0x000fea0003800200 */
.L_x_661:
        /* <DEDUP_REMOVED lines=33> */
.L_x_666:
[----:B------:R-:W-:Y:S05]  /*3d80*/  BSYNC.RECONVERGENT B1 ;  /* 0x0000000000017941 */ /* 0x000fea0003800200 */
.L_x_665:
[----:B------:R-:W-:-:S07]  /*3d90*/  SEL R18, RZ, 0x1, !P0 ;  /* 0x00000001ff127807 */ /* 0x000fce0004000000 */
.L_x_664:
[----:B------:R-:W-:Y:S05]  /*3da0*/  BSYNC.RECONVERGENT B0 ;  /* 0x0000000000007941 */ /* 0x000fea0003800200 */
.L_x_663:
        /* <DEDUP_REMOVED lines=17> */
.L_x_668:
[----:B------:R-:W-:Y:S05]  /*3ec0*/  BSYNC.RECONVERGENT B6 ;  /* 0x0000000000067941 */ /* 0x000fea0003800200 */
.L_x_667:
        /* <DEDUP_REMOVED lines=66> */
.L_x_669:
[----:B------:R-:W-:Y:S02]  /*42f0*/  IMAD.MOV.U32 R40, RZ, RZ, R18 ;  /* 0x000000ffff287224 */ /* 0x000fe400078e0012 */
[----:B------:R-:W-:-:S07]  /*4300*/  IMAD.MOV.U32 R41, RZ, RZ, R19 ;  /* 0x000000ffff297224 */ /* 0x000fce00078e0013 */
.L_x_652:
[----:B------:R-:W-:Y:S05]  /*4310*/  BSYNC.RECONVERGENT B7 ;  /* 0x0000000000077941 */ /* 0x000fea0003800200 */
.L_x_651:
[----:B------:R-:W-:Y:S01]  /*4320*/  ISETP.NE.AND P0, PT, R30, RZ, PT ;  /* 0x000000ff1e00720c */ /* 0x000fe20003f05270 */
[----:B------:R-:W-:Y:S01]  /*4330*/  BSSY.RECONVERGENT B6, `(.L_x_670) ;  /* 0x0000013000067945 */ /* 0x000fe20003800200 */
[----:B------:R-:W-:Y:S02]  /*4340*/  IMAD.MOV.U32 R25, RZ, RZ, R27 ;  /* 0x000000ffff197224 */ /* 0x000fe400078e001b */
[----:B------:R-:W-:Y:S02]  /*4350*/  IMAD.MOV.U32 R16, RZ, RZ, R40 ;  /* 0x000000ffff107224 */ /* 0x000fe400078e0028 */
[----:B------:R-:W-:Y:S02]  /*4360*/  IMAD.MOV.U32 R17, RZ, RZ, R41 ;  /* 0x000000ffff117224 */ /* 0x000fe400078e0029 */
[----:B------:R-:W-:Y:S02]  /*4370*/  IMAD.MOV.U32 R18, RZ, RZ, R42 ;  /* 0x000000ffff127224 */ /* 0x000fe400078e002a */
[----:B------:R-:W-:-:S02]  /*4380*/  IMAD.MOV.U32 R19, RZ, RZ, R43 ;  /* 0x000000ffff137224 */ /* 0x000fc400078e002b */
        /* <DEDUP_REMOVED lines=13> */
.L_x_671:
[----:B------:R-:W-:Y:S05]  /*4460*/  BSYNC.RECONVERGENT B6 ;  /* 0x0000000000067941 */ /* 0x000fea0003800200 */
.L_x_670:
[----:B------:R-:W0:Y:S02]  /*4470*/  LDC.64 R2, c[0x0][0x390] ;  /* 0x0000e400ff027b82 */ /* 0x000e240000000a00 */
[----:B0-----:R-:W-:-:S05]  /*4480*/  IMAD.WIDE R2, R23, 0x8, R2 ;  /* 0x0000000817027825 */ /* 0x001fca00078e0202 */
[----:B------:R-:W-:Y:S04]  /*4490*/  STG.E.64 desc[UR36][R2.64], R16 ;  /* 0x0000001002007986 */ /* 0x000fe8000c101b24 */
[----:B------:R-:W-:Y:S04]  /*44a0*/  STG.E.64 desc[UR36][R2.64+0x8], R18 ;  /* 0x0000081202007986 */ /* 0x000fe8000c101b24 */
[----:B------:R-:W-:Y:S04]  /*44b0*/  STG.E.64 desc[UR36][R2.64+0x10], R24 ;  /* 0x0000101802007986 */ /* 0x000fe8000c101b24 */
[----:B------:R-:W-:Y:S01]  /*44c0*/  STG.E.64 desc[UR36][R2.64+0x18], R26 ;  /* 0x0000181a02007986 */ /* 0x000fe2000c101b24 */
[----:B------:R-:W-:Y:S05]  /*44d0*/  EXIT ;  /* 0x000000000000794d */ /* 0x000fea0003800000 */
.L_x_672:
        /* <DEDUP_REMOVED lines=10> */
.L_x_682:


//--------------------- .text.test_mod_add        --------------------------
	.section	.text.test_mod_add,"ax",@progbits
	.align	128
        .global         test_mod_add
        .type           test_mod_add,@function
        .size           test_mod_add,(.L_x_683 - test_mod_add)
        .other          test_mod_add,@"STO_CUDA_ENTRY STV_DEFAULT"
test_mod_add:
.text.test_mod_add:
[----:B------:R-:W-:Y:S01]  /*0000*/  LDC R1, c[0x0][0x37c] ;  /* 0x0000df00ff017b82 */ /* 0x000fe20000000800 */
[----:B------:R-:W0:Y:S07]  /*0010*/  S2R R3, SR_TID.X ;  /* 0x0000000000037919 */ /* 0x000e2e0000002100 */
[----:B------:R-:W0:Y:S01]  /*0020*/  S2UR UR6, SR_CTAID.X ;  /* 0x00000000000679c3 */ /* 0x000e220000002500 */
[----:B------:R-:W1:Y:S07]  /*0030*/  LDCU.64 UR4, c[0x0][0x358] ;  /* 0x00006b00ff0477ac */ /* 0x000e6e0008000a00 */
[----:B------:R-:W0:Y:S08]  /*0040*/  LDC R0, c[0x0][0x360] ;  /* 0x0000d800ff007b82 */ /* 0x000e300000000800 */
[----:B------:R-:W2:Y:S08]  /*0050*/  LDC.64 R18, c[0x0][0x380] ;  /* 0x0000e000ff127b82 */ /* 0x000eb00000000a00 */
[----:B------:R-:W3:Y:S01]  /*0060*/  LDC.64 R20, c[0x0][0x388] ;  /* 0x0000e200ff147b82 */ /* 0x000ee20000000a00 */
[----:B0-----:R-:W-:Y:S01]  /*0070*/  IMAD R0, R0, UR6, R3 ;  /* 0x0000000600007c24 */ /* 0x001fe2000f8e0203 */
[----:B------:R-:W0:Y:S03]  /*0080*/  LDCU.64 UR6, c[0x3][0x18] ;  /* 0x00c00300ff0677ac */ /* 0x000e260008000a00 */
[----:B------:R-:W-:-:S04]  /*0090*/  IMAD.SHL.U32 R0, R0, 0x4, RZ ;  /* 0x0000000400007824 */ /* 0x000fc800078e00ff */
[----:B--2---:R-:W-:-:S05]  /*00a0*/  IMAD.WIDE R18, R0, 0x8, R18 ;  /* 0x0000000800127825 */ /* 0x004fca00078e0212 */
[----:B-1----:R-:W2:Y:S01]  /*00b0*/  LDG.E.64 R14, desc[UR4][R18.64] ;  /* 0x00000004120e7981 */ /* 0x002ea2000c1e1b00 */
[----:B---3--:R-:W-:-:S03]  /*00c0*/  IMAD.WIDE R20, R0, 0x8, R20 ;  /* 0x0000000800147825 */ /* 0x008fc600078e0214 */
[----:B------:R-:W3:Y:S04]  /*00d0*/  LDG.E.64 R10, desc[UR4][R18.64+0x8] ;  /* 0x00000804120a7981 */ /* 0x000ee8000c1e1b00 */
[----:B------:R-:W2:Y:S04]  /*00e0*/  LDG.E.64 R12, desc[UR4][R20.64] ;  /* 0x00000004140c7981 */ /* 0x000ea8000c1e1b00 */
[----:B------:R-:W4:Y:S04]  /*00f0*/  LDG.E.64 R16, desc[UR4][R20.64+0x8] ;  /* 0x0000080414107981 */ /* 0x000f28000c1e1b00 */
[----:B------:R-:W5:Y:S04]  /*0100*/  LDG.E.64 R2, desc[UR4][R18.64+0x10] ;  /* 0x0000100412027981 */ /* 0x000f68000c1e1b00 */
[----:B------:R-:W5:Y:S04]  /*0110*/  LDG.E.64 R8, desc[UR4][R20.64+0x10] ;  /* 0x0000100414087981 */ /* 0x000f68000c1e1b00 */
[----:B------:R1:W5:Y:S04]  /*0120*/  LDG.E.64 R4, desc[UR4][R18.64+0x18] ;  /* 0x0000180412047981 */ /* 0x000368000c1e1b00 */
[----:B------:R-:W5:Y:S01]  /*0130*/  LDG.E.64 R6, desc[UR4][R20.64+0x18] ;  /* 0x0000180414067981 */ /* 0x000f62000c1e1b00 */
[----:B------:R-:W-:Y:S04]  /*0140*/  BSSY.RECONVERGENT B0, `(.L_x_673) ;  /* 0x000005b000007945 */ /* 0x000fe80003800200 */
[----:B------:R-:W-:Y:S01]  /*0150*/  BSSY.RELIABLE B1, `(.L_x_674) ;  /* 0x000003c000017945 */ /* 0x000fe20003800100 */
[----:B--2---:R-:W-:-:S05]  /*0160*/  IADD3 R12, P0, PT, R14, R12, RZ ;  /* 0x0000000c0e0c7210 */ /* 0x004fca0007f1e0ff */
[----:B------:R-:W-:Y:S01]  /*0170*/  IMAD.X R13, R15, 0x1, R13, P0 ;  /* 0x000000010f0d7824 */ /* 0x000fe200000e060d */
[----:B------:R-:W-:-:S04]  /*0180*/  ISETP.GE.U32.AND P0, PT, R12, R14, PT ;  /* 0x0000000e0c00720c */ /* 0x000fc80003f06070 */
[----:B------:R-:W-:-:S04]  /*0190*/  ISETP.GE.U32.AND.EX P0, PT, R13, R15, PT, P0 ;  /* 0x0000000f0d00720c */ /* 0x000fc80003f06100 */
[----:B------:R-:W-:-:S04]  /*01a0*/  SEL R23, RZ, 0x1, P0 ;  /* 0x00000001ff177807 */ /* 0x000fc80000000000 */
[----:B---3--:R-:W-:-:S05]  /*01b0*/  IADD3 R23, P0, PT, R10, R23, RZ ;  /* 0x000000170a177210 */ /* 0x008fca0007f1e0ff */
[----:B------:R-:W-:Y:S01]  /*01c0*/  IMAD.X R25, RZ, RZ, R11, P0 ;  /* 0x000000ffff197224 */ /* 0x000fe200000e060b */
[----:B----4-:R-:W-:-:S04]  /*01d0*/  IADD3 R15, P0, PT, R16, R23, RZ ;  /* 0x00000017100f7210 */ /* 0x010fc80007f1e0ff */
[----:B------:R-:W-:Y:S01]  /*01e0*/  ISETP.GE.U32.AND P1, PT, R15, R23, PT ;  /* 0x000000170f00720c */ /* 0x000fe20003f26070 */
[----:B------:R-:W-:Y:S01]  /*01f0*/  IMAD.X R14, R17, 0x1, R25, P0 ;  /* 0x00000001110e7824 */ /* 0x000fe200000e0619 */
[----:B------:R-:W-:-:S04]  /*0200*/  ISETP.GE.U32.AND P0, PT, R23, R10, PT ;  /* 0x0000000a1700720c */ /* 0x000fc80003f06070 */
[----:B------:R-:W-:Y:S02]  /*0210*/  ISETP.GE.U32.AND.EX P0, PT, R25, R11, PT, P0 ;  /* 0x0000000b1900720c */ /* 0x000fe40003f06100 */
[----:B------:R-:W-:Y:S02]  /*0220*/  ISETP.GE.U32.AND.EX P1, PT, R14, R25, PT, P1 ;  /* 0x000000190e00720c */ /* 0x000fe40003f26110 */
[----:B------:R-:W-:Y:S02]  /*0230*/  SEL R10, RZ, 0x1, P0 ;  /* 0x00000001ff0a7807 */ /* 0x000fe40000000000 */
[----:B------:R-:W-:-:S04]  /*0240*/  SEL R17, RZ, 0x1, P1 ;  /* 0x00000001ff117807 */ /* 0x000fc80000800000 */
[----:B-----5:R-:W-:-:S04]  /*0250*/  IADD3 R17, P0, P1, R2, R17, R10 ;  /* 0x0000001102117210 */ /* 0x020fc8000791e00a */
[----:B-1----:R-:W-:Y:S02]  /*0260*/  IADD3.X R19, PT, PT, R3, RZ, RZ, P0, P1 ;  /* 0x000000ff03137210 */ /* 0x002fe400007e24ff */
[----:B------:R-:W-:-:S04]  /*0270*/  IADD3 R11, P0, PT, R8, R17, RZ ;  /* 0x00000011080b7210 */ /* 0x000fc80007f1e0ff */
[----:B------:R-:W-:Y:S01]  /*0280*/  ISETP.GE.U32.AND P1, PT, R11, R17, PT ;  /* 0x000000110b00720c */ /* 0x000fe20003f26070 */
[----:B------:R-:W-:Y:S01]  /*0290*/  IMAD.X R8, R9, 0x1, R19, P0 ;  /* 0x0000000109087824 */ /* 0x000fe200000e0613 */
[----:B------:R-:W-:-:S04]  /*02a0*/  ISETP.GE.U32.AND P0, PT, R17, R2, PT ;  /* 0x000000021100720c */ /* 0x000fc80003f06070 */
[----:B------:R-:W-:Y:S02]  /*02b0*/  ISETP.GE.U32.AND.EX P0, PT, R19, R3, PT, P0 ;  /* 0x000000031300720c */ /* 0x000fe40003f06100 */
[----:B------:R-:W-:Y:S02]  /*02c0*/  ISETP.GE.U32.AND.EX P1, PT, R8, R19, PT, P1 ;  /* 0x000000130800720c */ /* 0x000fe40003f26110 */
[----:B------:R-:W-:Y:S02]  /*02d0*/  SEL R2, RZ, 0x1, P0 ;  /* 0x00000001ff027807 */ /* 0x000fe40000000000 */
[----:B------:R-:W-:-:S04]  /*02e0*/  SEL R9, RZ, 0x1, P1 ;  /* 0x00000001ff097807 */ /* 0x000fc80000800000 */
[----:B------:R-:W-:-:S04]  /*02f0*/  IADD3 R9, P1, P2, R4, R9, R2 ;  /* 0x0000000904097210 */ /* 0x000fc80007a3e002 */
[----:B------:R-:W-:Y:S02]  /*0300*/  ISETP.GE.U32.AND P0, PT, R9, R4, PT ;  /* 0x000000040900720c */ /* 0x000fe40003f06070 */
[----:B------:R-:W-:Y:S02]  /*0310*/  IADD3.X R4, PT, PT, R5, RZ, RZ, P1, P2 ;  /* 0x000000ff05047210 */ /* 0x000fe40000fe44ff */
[----:B------:R-:W-:Y:S02]  /*0320*/  IADD3 R2, P1, PT, R6, R9, RZ ;  /* 0x0000000906027210 */ /* 0x000fe40007f3e0ff */
[----:B------:R-:W-:-:S03]  /*0330*/  ISETP.GE.U32.AND.EX P0, PT, R4, R5, PT, P0 ;  /* 0x000000050400720c */ /* 0x000fc60003f06100 */
[----:B------:R-:W-:Y:S01]  /*0340*/  IMAD.X R3, R7, 0x1, R4, P1 ;  /* 0x0000000107037824 */ /* 0x000fe200008e0604 */
[C---:B------:R-:W-:Y:S02]  /*0350*/  ISETP.GE.U32.AND P1, PT, R2.reuse, R9, PT ;  /* 0x000000090200720c */ /* 0x040fe40003f26070 */
[----:B0-----:R-:W-:Y:S02]  /*0360*/  ISETP.LE.U32.AND P2, PT, R2, UR6, PT ;  /* 0x0000000602007c0c */ /* 0x001fe4000bf43070 */
[----:B------:R-:W-:-:S04]  /*0370*/  ISETP.GE.U32.AND.EX P0, PT, R3, R4, P0, P1 ;  /* 0x000000040300720c */ /* 0x000fc80000706110 */
[----:B------:R-:W-:-:S13]  /*0380*/  ISETP.LE.U32.AND.EX P0, PT, R3, UR7, P0, P2 ;  /* 0x0000000703007c0c */ /* 0x000fda0008703120 */
[----:B------:R-:W-:Y:S05]  /*0390*/  @!P0 BRA `(.L_x_675) ;  /* 0x00000000005c8947 */ /* 0x000fea0003800000 */
[----:B------:R-:W-:-:S04]  /*03a0*/  ISETP.GE.U32.AND P0, PT, R2, UR6, PT ;  /* 0x0000000602007c0c */ /* 0x000fc8000bf06070 */
[----:B------:R-:W-:-:S13]  /*03b0*/  ISETP.GE.U32.AND.EX P0, PT, R3, UR7, PT, P0 ;  /* 0x0000000703007c0c */ /* 0x000fda000bf06100 */
[----:B------:R-:W-:Y:S05]  /*03c0*/  @!P0 BREAK.RELIABLE B1 ;  /* 0x0000000000018942 */ /* 0x000fea0003800100 */
[----:B------:R-:W-:Y:S05]  /*03d0*/  @!P0 BRA `(.L_x_676) ;  /* 0x0000000000c48947 */ /* 0x000fea0003800000 */
[----:B------:R-:W0:Y:S02]  /*03e0*/  LDC.64 R4, c[0x3][0x10] ;  /* 0x00c00400ff047b82 */ /* 0x000e240000000a00 */
[----:B0-----:R-:W-:-:S04]  /*03f0*/  ISETP.GT.U32.AND P0, PT, R11, R4, PT ;  /* 0x000000040b00720c */ /* 0x001fc80003f04070 */
[----:B------:R-:W-:-:S13]  /*0400*/  ISETP.GT.U32.AND.EX P0, PT, R8, R5, PT, P0 ;  /* 0x000000050800720c */ /* 0x000fda0003f04100 */
[----:B------:R-:W-:Y:S05]  /*0410*/  @P0 BRA `(.L_x_675) ;  /* 0x00000000003c0947 */ /* 0x000fea0003800000 */
[----:B------:R-:W-:-:S04]  /*0420*/  ISETP.GE.U32.AND P0, PT, R11, R4, PT ;  /* 0x000000040b00720c */ /* 0x000fc80003f06070 */
[----:B------:R-:W-:-:S13]  /*0430*/  ISETP.GE.U32.AND.EX P0, PT, R8, R5, PT, P0 ;  /* 0x000000050800720c */ /* 0x000fda0003f06100 */
[----:B------:R-:W-:Y:S05]  /*0440*/  @!P0 BREAK.RELIABLE B1 ;  /* 0x0000000000018942 */ /* 0x000fea0003800100 */
[----:B------:R-:W-:Y:S05]  /*0450*/  @!P0 BRA `(.L_x_676) ;  /* 0x0000000000a48947 */ /* 0x000fea0003800000 */
[----:B------:R-:W0:Y:S02]  /*0460*/  LDC.64 R4, c[0x3][0x8] ;  /* 0x00c00200ff047b82 */ /* 0x000e240000000a00 */
[----:B0-----:R-:W-:-:S04]  /*0470*/  ISETP.GT.U32.AND P0, PT, R15, R4, PT ;  /* 0x000000040f00720c */ /* 0x001fc80003f04070 */
[----:B------:R-:W-:-:S13]  /*0480*/  ISETP.GT.U32.AND.EX P0, PT, R14, R5, PT, P0 ;  /* 0x000000050e00720c */ /* 0x000fda0003f04100 */
[----:B------:R-:W-:Y:S05]  /*0490*/  @P0 BRA `(.L_x_675) ;  /* 0x00000000001c0947 */ /* 0x000fea0003800000 */
[----:B------:R-:W0:Y:S01]  /*04a0*/  LDCU.64 UR8, c[0x3][URZ] ;  /* 0x00c00000ff0877ac */ /* 0x000e220008000a00 */
[----:B------:R-:W-:Y:S02]  /*04b0*/  ISETP.LT.U32.AND P1, PT, R15, R4, PT ;  /* 0x000000040f00720c */ /* 0x000fe40003f21070 */
[----:B0-----:R-:W-:-:S04]  /*04c0*/  ISETP.GE.U32.AND P0, PT, R12, UR8, PT ;  /* 0x000000080c007c0c */ /* 0x001fc8000bf06070 */
[----:B------:R-:W-:-:S04]  /*04d0*/  ISETP.GE.U32.AND.EX P0, PT, R13, UR9, PT, P0 ;  /* 0x000000090d007c0c */ /* 0x000fc8000bf06100 */
[----:B------:R-:W-:-:S13]  /*04e0*/  ISETP.LT.U32.OR.EX P0, PT, R14, R5, !P0, P1 ;  /* 0x000000050e00720c */ /* 0x000fda0004701510 */
[----:B------:R-:W-:Y:S05]  /*04f0*/  @P0 BREAK.RELIABLE B1 ;  /* 0x0000000000010942 */ /* 0x000fea0003800100 */
[----:B------:R-:W-:Y:S05]  /*0500*/  @P0 BRA `(.L_x_676) ;  /* 0x0000000000780947 */ /* 0x000fea0003800000 */
.L_x_675:
[----:B------:R-:W-:Y:S05]  /*0510*/  BSYNC.RELIABLE B1 ;  /* 0x0000000000017941 */ /* 0x000fea0003800100 */
.L_x_674:
        /* <DEDUP_REMOVED lines=29> */
.L_x_676:
[----:B------:R-:W-:Y:S05]  /*06f0*/  BSYNC.RECONVERGENT B0 ;  /* 0x0000000000007941 */ /* 0x000fea0003800200 */
.L_x_673:
[----:B------:R-:W-:Y:S05]  /*0700*/  WARPSYNC.ALL ;  /* 0x0000000000007948 */ /* 0x000fea0003800000 */
[----:B------:R-:W0:Y:S01]  /*0710*/  LDC.64 R4, c[0x0][0x390] ;  /* 0x0000e400ff047b82 */ /* 0x000e220000000a00 */
[-C--:B------:R-:W-:Y:S01]  /*0720*/  LOP3.LUT R15, R15, R14.reuse, RZ, 0x3c, !PT ;  /* 0x0000000e0f0f7212 */ /* 0x080fe200078e3cff */
[----:B------:R-:W-:Y:S02]  /*0730*/  IMAD.MOV.U32 R9, RZ, RZ, R8 ;  /* 0x000000ffff097224 */ /* 0x000fe400078e0008 */
[----:B------:R-:W-:Y:S01]  /*0740*/  IMAD.MOV.U32 R8, RZ, RZ, R11 ;  /* 0x000000ffff087224 */ /* 0x000fe200078e000b */
[----:B------:R-:W-:-:S04]  /*0750*/  LOP3.LUT R14, R15, R14, RZ, 0x3c, !PT ;  /* 0x0000000e0f0e7212 */ /* 0x000fc800078e3cff */
[----:B------:R-:W-:Y:S01]  /*0760*/  LOP3.LUT R15, R15, R14, RZ, 0x3c, !PT ;  /* 0x0000000e0f0f7212 */ /* 0x000fe200078e3cff */
[----:B0-----:R-:W-:-:S05]  /*0770*/  IMAD.WIDE R4, R0, 0x8, R4 ;  /* 0x0000000800047825 */ /* 0x001fca00078e0204 */
[----:B------:R-:W-:Y:S04]  /*0780*/  STG.E.64 desc[UR4][R4.64], R12 ;  /* 0x0000000c04007986 */ /* 0x000fe8000c101b04 */
[----:B------:R-:W-:Y:S04]  /*0790*/  STG.E.64 desc[UR4][R4.64+0x8], R14 ;  /* 0x0000080e04007986 */ /* 0x000fe8000c101b04 */
[----:B------:R-:W-:Y:S04]  /*07a0*/  STG.E.64 desc[UR4][R4.64+0x10], R8 ;  /* 0x0000100804007986 */ /* 0x000fe8000c101b04 */
[----:B------:R-:W-:Y:S01]  /*07b0*/  STG.E.64 desc[UR4][R4.64+0x18], R2 ;  /* 0x0000180204007986 */ /* 0x000fe2000c101b04 */
[----:B------:R-:W-:Y:S05]  /*07c0*/  EXIT ;  /* 0x000000000000794d */ /* 0x000fea0003800000 */
.L_x_677:
        /* <DEDUP_REMOVED lines=11> */
.L_x_683:


//--------------------- .nv.global.init           --------------------------
	.section	.nv.global.init,"aw",@progbits
.nv.global.init:
	.type		$str,@object
	.size		$str,($str$9 - $str)
$str:
        /*0000*/ 	.byte	0x44, 0x45, 0x42, 0x55, 0x47, 0x20, 0x5f, 0x52, 0x65, 0x64, 0x75, 0x63, 0x65, 0x35, 0x31, 0x32
        /*0010*/ 	.byte	0x3a, 0x20, 0x53, 0x74, 0x65, 0x70, 0x20, 0x37, 0x20, 0x63, 0x61, 0x73, 0x65, 0x0a, 0x00
	.type		$str$9,@object
	.size		$str$9,($str$7 - $str$9)
$str$9:
        /*001f*/ 	.byte	0x44, 0x45, 0x42, 0x55, 0x47, 0x20, 0x5f, 0x4d, 0x6f, 0x64, 0x4d, 0x75, 0x6c, 0x74, 0x3a, 0x20
        /*002f*/ 	.byte	0x53, 0x74, 0x65, 0x70, 0x20, 0x37, 0x20, 0x73, 0x71, 0x75, 0x61, 0x72, 0x65, 0x64, 0x0a, 0x00
	.type		$str$7,@object
	.size		$str$7,($str$1 - $str$7)
$str$7:
        /*003f*/ 	.byte	0x20, 0x20, 0x69, 0x74, 0x65, 0x72, 0x20, 0x25, 0x64, 0x3a, 0x20, 0x74, 0x65, 0x6d, 0x70, 0x5b
        /*004f*/ 	.byte	0x34, 0x5d, 0x3d, 0x25, 0x6c, 0x6c, 0x75, 0x2c, 0x20, 0x67, 0x65, 0x3d, 0x25, 0x64, 0x0a, 0x00
	.type		$str$1,@object
	.size		$str$1,($str$4 - $str$1)
$str$1:
        /*005f*/ 	.byte	0x20, 0x20, 0x68, 0x69, 0x67, 0x68, 0x20, 0x3d, 0x20, 0x5b, 0x25, 0x6c, 0x6c, 0x75, 0x2c, 0x20
        /*006f*/ 	.byte	0x25, 0x6c, 0x6c, 0x75, 0x2c, 0x20, 0x25, 0x6c, 0x6c, 0x75, 0x2c, 0x20, 0x25, 0x6c, 0x6c, 0x75
        /*007f*/ 	.byte	0x5d, 0x0a, 0x00
	.type		$str$4,@object
	.size		$str$4,($str$2 - $str$4)
$str$4:
        /*0082*/ 	.byte	0x20, 0x20, 0x73, 0x75, 0x6d, 0x20, 0x3d, 0x20, 0x5b, 0x25, 0x6c, 0x6c, 0x75, 0x2c, 0x20, 0x25
        /*0092*/ 	.byte	0x6c, 0x6c, 0x75, 0x2c, 0x20, 0x25, 0x6c, 0x6c, 0x75, 0x2c, 0x20, 0x25, 0x6c, 0x6c, 0x75, 0x2c
        /*00a2*/ 	.byte	0x20, 0x25, 0x6c, 0x6c, 0x75, 0x5d, 0x0a, 0x00
	.type		$str$2,@object
	.size		$str$2,($str$3 - $str$2)
$str$2:
        /*00aa*/ 	.byte	0x20, 0x20, 0x73, 0x68, 0x69, 0x66, 0x74, 0x65, 0x64, 0x20, 0x3d, 0x20, 0x5b, 0x25, 0x6c, 0x6c
        /*00ba*/ 	.byte	0x75, 0x2c, 0x20, 0x25, 0x6c, 0x6c, 0x75, 0x2c, 0x20, 0x25, 0x6c, 0x6c, 0x75, 0x2c, 0x20, 0x25
        /*00ca*/ 	.byte	0x6c, 0x6c, 0x75, 0x2c, 0x20, 0x25, 0x6c, 0x6c, 0x75, 0x5d, 0x0a, 0x00
	.type		$str$3,@object
	.size		$str$3,($str$11 - $str$3)
$str$3:
        /*00d6*/ 	.byte	0x20, 0x20, 0x6d, 0x75, 0x6c, 0x74, 0x39, 0x37, 0x37, 0x20, 0x3d, 0x20, 0x5b, 0x25, 0x6c, 0x6c
        /*00e6*/ 	.byte	0x75, 0x2c, 0x20, 0x25, 0x6c, 0x6c, 0x75, 0x2c, 0x20, 0x25, 0x6c, 0x6c, 0x75, 0x2c, 0x20, 0x25
        /*00f6*/ 	.byte	0x6c, 0x6c, 0x75, 0x2c, 0x20, 0x25, 0x6c, 0x6c, 0x75, 0x5d, 0x0a, 0x00
	.type		$str$11,@object
	.size		$str$11,($str$13 - $str$11)
$str$11:
        /*0102*/ 	.byte	0x20, 0x20, 0x72, 0x65, 0x73, 0x75, 0x6c, 0x74, 0x20, 0x28, 0x32, 0x35, 0x36, 0x2d, 0x62, 0x69
        /*0112*/ 	.byte	0x74, 0x29, 0x20, 0x3d, 0x20, 0x5b, 0x25, 0x6c, 0x6c, 0x75, 0x2c, 0x20, 0x25, 0x6c, 0x6c, 0x75
        /*0122*/ 	.byte	0x2c, 0x20, 0x25, 0x6c, 0x6c, 0x75, 0x2c, 0x20, 0x25, 0x6c, 0x6c, 0x75, 0x5d, 0x0a, 0x00
	.type		$str$13,@object
	.size		$str$13,($str$12 - $str$13)
$str$13:
        /*0131*/ 	.byte	0x53, 0x74, 0x65, 0x70, 0x20, 0x25, 0x64, 0x3a, 0x20, 0x62, 0x69, 0x74, 0x3d, 0x25, 0x6c, 0x6c
        /*0141*/ 	.byte	0x75, 0x2c, 0x20, 0x72, 0x65, 0x73, 0x20, 0x3d, 0x20, 0x5b, 0x25, 0x6c, 0x6c, 0x75, 0x2c, 0x20
        /*0151*/ 	.byte	0x25, 0x6c, 0x6c, 0x75, 0x2c, 0x20, 0x25, 0x6c, 0x6c, 0x75, 0x2c, 0x20, 0x25, 0x6c, 0x6c, 0x75
        /*0161*/ 	.byte	0x5d, 0x0a, 0x00
	.type		$str$12,@object
	.size		$str$12,($str$6 - $str$12)
$str$12:
        /*0164*/ 	.byte	0x53, 0x74, 0x65, 0x70, 0x20, 0x25, 0x64, 0x3a, 0x20, 0x46, 0x69, 0x72, 0x73, 0x74, 0x20, 0x31
        /*0174*/ 	.byte	0x20, 0x62, 0x69, 0x74, 0x20, 0x66, 0x6f, 0x75, 0x6e, 0x64, 0x2c, 0x20, 0x72, 0x65, 0x73, 0x20
        /*0184*/ 	.byte	0x3d, 0x20, 0x5b, 0x25, 0x6c, 0x6c, 0x75, 0x2c, 0x20, 0x25, 0x6c, 0x6c, 0x75, 0x2c, 0x20, 0x25
        /*0194*/ 	.byte	0x6c, 0x6c, 0x75, 0x2c, 0x20, 0x25, 0x6c, 0x6c, 0x75, 0x5d, 0x0a, 0x00
	.type		$str$6,@object
	.size		$str$6,($str$8 - $str$6)
$str$6:
        /*01a0*/ 	.byte	0x20, 0x20, 0x74, 0x65, 0x6d, 0x70, 0x20, 0x28, 0x62, 0x65, 0x66, 0x6f, 0x72, 0x65, 0x20, 0x72
        /*01b0*/ 	.byte	0x65, 0x64, 0x75, 0x63, 0x74, 0x69, 0x6f, 0x6e, 0x29, 0x20, 0x3d, 0x20, 0x5b, 0x25, 0x6c, 0x6c
        /*01c0*/ 	.byte	0x75, 0x2c, 0x20, 0x25, 0x6c, 0x6c, 0x75, 0x2c, 0x20, 0x25, 0x6c, 0x6c, 0x75, 0x2c, 0x20, 0x25
        /*01d0*/ 	.byte	0x6c, 0x6c, 0x75, 0x2c, 0x20, 0x25, 0x6c, 0x6c, 0x75, 0x5d, 0x0a, 0x00
	.type		$str$8,@object
	.size		$str$8,($str$5 - $str$8)
$str$8:
        /*01dc*/ 	.byte	0x20, 0x20, 0x69, 0x74, 0x65, 0x72, 0x20, 0x25, 0x64, 0x3a, 0x20, 0x61, 0x66, 0x74, 0x65, 0x72
        /*01ec*/ 	.byte	0x20, 0x73, 0x75, 0x62, 0x74, 0x72, 0x61, 0x63, 0x74, 0x69, 0x6f, 0x6e, 0x20, 0x3d, 0x20, 0x5b
        /*01fc*/ 	.byte	0x25, 0x6c, 0x6c, 0x75, 0x2c, 0x20, 0x25, 0x6c, 0x6c, 0x75, 0x2c, 0x20, 0x25, 0x6c, 0x6c, 0x75
        /*020c*/ 	.byte	0x2c, 0x20, 0x25, 0x6c, 0x6c, 0x75, 0x2c, 0x20, 0x25, 0x6c, 0x6c, 0x75, 0x5d, 0x0a, 0x00
	.type		$str$5,@object
	.size		$str$5,($str$10 - $str$5)
$str$5:
        /*021b*/ 	.byte	0x20, 0x20, 0x73, 0x75, 0x6d, 0x20, 0x28, 0x61, 0x66, 0x74, 0x65, 0x72, 0x20, 0x72, 0x65, 0x64
        /*022b*/ 	.byte	0x75, 0x63, 0x69, 0x6e, 0x67, 0x20, 0x73, 0x75, 0x6d, 0x5b, 0x34, 0x5d, 0x29, 0x20, 0x3d, 0x20
        /*023b*/ 	.byte	0x5b, 0x25, 0x6c, 0x6c, 0x75, 0x2c, 0x20, 0x25, 0x6c, 0x6c, 0x75, 0x2c, 0x20, 0x25, 0x6c, 0x6c
        /*024b*/ 	.byte	0x75, 0x2c, 0x20, 0x25, 0x6c, 0x6c, 0x75, 0x2c, 0x20, 0x25, 0x6c, 0x6c, 0x75, 0x5d, 0x0a, 0x00
	.type		$str$10,@object
	.size		$str$10,(.L_13 - $str$10)
$str$10:
        /*025b*/ 	.byte	0x20, 0x20, 0x74, 0x65, 0x6d, 0x70, 0x20, 0x28, 0x35, 0x31, 0x32, 0x2d, 0x62, 0x69, 0x74, 0x29
        /*026b*/ 	.byte	0x20, 0x3d, 0x20, 0x5b, 0x25, 0x6c, 0x6c, 0x75, 0x2c, 0x20, 0x25, 0x6c, 0x6c, 0x75, 0x2c, 0x20
        /*027b*/ 	.byte	0x25, 0x6c, 0x6c, 0x75, 0x2c, 0x20, 0x25, 0x6c, 0x6c, 0x75, 0x2c, 0x20, 0x25, 0x6c, 0x6c, 0x75
        /*028b*/ 	.byte	0x2c, 0x20, 0x25, 0x6c, 0x6c, 0x75, 0x2c, 0x20, 0x25, 0x6c, 0x6c, 0x75, 0x2c, 0x20, 0x25, 0x6c
        /*029b*/ 	.byte	0x6c, 0x75, 0x5d, 0x0a, 0x00
.L_13:


//--------------------- .nv.shared.reserved.0     --------------------------
	.section	.nv.shared.reserved.0,"aw",@nobits
	.weak		__nv_reservedSMEM_offset_0_alias
	.size		__nv_reservedSMEM_offset_0_alias, 0, 64
	.other		__nv_reservedSMEM_offset_0_alias,@"STO_CUDA_RESERVED_SHARED STV_DEFAULT"
__nv_reservedSMEM_offset_0_alias:
	.zero		0
	.zero		64


//--------------------- .nv.constant0.test_reduce512 --------------------------
	.section	.nv.constant0.test_reduce512,"a",@progbits
	.sectionflags	@""
	.align	4
.nv.constant0.test_reduce512:
	.zero		912


//--------------------- .nv.constant0.test_point_double --------------------------
	.section	.nv.constant0.test_point_double,"a",@progbits
	.sectionflags	@""
	.align	4
.nv.constant0.test_point_double:
	.zero		936


//--------------------- .nv.constant0.test_mod_square --------------------------
	.section	.nv.constant0.test_mod_square,"a",@progbits
	.sectionflags	@""
	.align	4
.nv.constant0.test_mod_square:
	.zero		912


//--------------------- .nv.constant0.test_mod_inv --------------------------
	.section	.nv.constant0.test_mod_inv,"a",@progbits
	.sectionflags	@""
	.align	4
.nv.constant0.test_mod_inv:
	.zero		912


//--------------------- .nv.constant0.test_mod_mult --------------------------
	.section	.nv.constant0.test_mod_mult,"a",@progbits
	.sectionflags	@""
	.align	4
.nv.constant0.test_mod_mult:
	.zero		920


//--------------------- .nv.constant0.test_mod_add --------------------------
	.section	.nv.constant0.test_mod_add,"a",@progbits
	.sectionflags	@""
	.align	4
.nv.constant0.test_mod_add:
	.zero		920


//--------------------- SYMBOLS --------------------------

	.type		.nv.reservedSmem.offset0,@object
	.size		.nv.reservedSmem.offset0,0x4
	.type		vprintf,@function
